// auto-generated by cutlass_sweep.gemm — config: {"arch": "sm_100", "cluster_m": 1, "cluster_n": 1, "dtype": "e4m3", "dtype_b": "e4m3", "layout": "nt", "stages": 0, "tile_k": 32, "tile_m": 128, "tile_n": 240}
#include "cutlass/cutlass.h"
#include "cutlass/gemm/collective/collective_builder.hpp"
#include "cutlass/gemm/device/gemm_universal_adapter.h"
#include "cutlass/gemm/kernel/gemm_universal.hpp"
#include "cutlass/epilogue/collective/collective_builder.hpp"

using ElemA = cutlass::float_e4m3_t;
using ElemB = cutlass::float_e4m3_t;
using ElemCD = cutlass::float_e4m3_t;
using Acc  = float;
using TileShape    = cute::Shape<cute::_128, cute::_240, cute::_32>;
using ClusterShape = cute::Shape<cute::_1, cute::_1, cute::_1>;

using CollectiveEpilogue = typename cutlass::epilogue::collective::CollectiveBuilder<
    cutlass::arch::Sm100, cutlass::arch::OpClassTensorOp,
    TileShape, ClusterShape,
    cutlass::epilogue::collective::EpilogueTileAuto,
    Acc, Acc,
    ElemCD, cutlass::layout::RowMajor, 128 / cutlass::sizeof_bits<ElemCD>::value,
    ElemCD, cutlass::layout::RowMajor, 128 / cutlass::sizeof_bits<ElemCD>::value,
    cutlass::epilogue::collective::EpilogueScheduleAuto
  >::CollectiveOp;

using CollectiveMainloop = typename cutlass::gemm::collective::CollectiveBuilder<
    cutlass::arch::Sm100, cutlass::arch::OpClassTensorOp,
    ElemA, cutlass::layout::RowMajor, 128 / cutlass::sizeof_bits<ElemA>::value,
    ElemB, cutlass::layout::ColumnMajor, 128 / cutlass::sizeof_bits<ElemB>::value,
    Acc,
    TileShape, ClusterShape,
    cutlass::gemm::collective::StageCountAutoCarveout<static_cast<int>(sizeof(typename CollectiveEpilogue::SharedStorage))>,
    cutlass::gemm::collective::KernelScheduleAuto
  >::CollectiveOp;

using GemmKernel = cutlass::gemm::kernel::GemmUniversal<
    cute::Shape<int,int,int,int>,
    CollectiveMainloop,
    CollectiveEpilogue
>;
using Gemm = cutlass::gemm::device::GemmUniversalAdapter<GemmKernel>;

// Force the device kernel symbol into the cubin without needing a host main.
auto* _anchor = &cutlass::device_kernel<GemmKernel>;


// ===== COMPILED SASS (sm_100a) =====

	.target	sm_100a

	.elftype	@"ET_EXEC"


//--------------------- .note.nv.tkinfo           --------------------------
	.section	.note.nv.tkinfo,"",@"SHT_NOTE"
	.sectionflags	@"SHF_NOTE_NV_TKINFO"
	.tkinfo
        /*0018*/ 	.word	0x00000002
        /*0030*/ 	.string	""
        /*0030*/ 	.string	"ptxas"
        /*0030*/ 	.string	"Cuda compilation tools, release 13.0, V13.0.88"
        /*0030*/ 	.string	"Build cuda_13.0.r13.0/compiler.36424714_0"
        /*0030*/ 	.string	"-arch sm_100a -m 64 "



//--------------------- .note.nv.cuinfo           --------------------------
	.section	.note.nv.cuinfo,"",@"SHT_NOTE"
	.sectionflags	@"SHF_NOTE_NV_CUINFO"
        /*0018*/ 	.short	0x0002
        /*001a*/ 	.short	0x0064
        /*001c*/ 	.short	0x0082
	.zero		2


//--------------------- .nv.info                  --------------------------
	.section	.nv.info,"",@"SHT_CUDA_INFO"
	.align	4


	//----- nvinfo : EIATTR_REGCOUNT
	.align		4
        /*0000*/ 	.byte	0x04, 0x2f
        /*0002*/ 	.short	(.L_16 - .L_15)
	.align		4
.L_15:
        /*0004*/ 	.word	index@(_ZN7cutlass13device_kernelINS_4gemm6kernel13GemmUniversalIN4cute5tupleIJiiiiEEENS1_10collective13CollectiveMmaINS1_35MainloopSm100TmaUmmaWarpSpecializedILi14ELi2ELi2ENS5_IJNS4_1CILi1EEESB_SB_EEEEENS5_IJNSA_ILi128EEENSA_ILi240EEENSA_ILi32EEEEEENS_12float_e4m3_tENS5_IJlSB_lEEESI_SJ_NS4_8TiledMMAINS4_8MMA_AtomIJNS4_10MMA_TraitsINS4_19SM100_MMA_F8F6F4_SSEJSI_SI_fSE_SF_NS4_17integral_constantINS4_4UMMA5MajorELSQ_0EEESR_NSO_INSP_7ScaleInELSS_0EEEST_EEEEEENS4_6LayoutISC_NS5_IJNSA_ILi0EEESX_SX_EEEEENS5_IJNS4_10UnderscoreES10_S10_EEEEENS4_13SM90_TMA_LOADENS4_14ComposedLayoutINS4_7SwizzleILi1ELi4ELi3EEENS4_18smem_ptr_flag_bitsILi8EEENSW_INS5_IJNSA_ILi8EEESG_EEENS5_IJSG_SB_EEEEEEEvNS4_8identityES13_S1D_vS1E_EENS_8epilogue10collective18CollectiveEpilogueINS1G_23Sm100TmaWarpSpecializedILi1ELi1ELi240ELb0ELb0EEEJSH_NS5_IJNSW_ISE_SB_EENSW_ISF_SB_EEEEESI_SJ_SI_SJ_NS1G_6fusion15FusionCallbacksIS1K_NS1O_17LinearCombinationISI_fSI_fLNS_15FloatRoundStyleE2EEESH_S1N_JEEENS4_5SM1004TMEM4LOAD26SM100_TMEM_LOAD_32dp32b16xES13_NS14_INS15_ILi0ELi4ELi3EEES18_NSW_INS5_IJS19_NSA_ILi16EEEEEENS5_IJS1Z_SB_EEEEEEENS4_39AutoVectorizingCopyWithAssumedAlignmentILi128EEENS4_14SM90_TMA_STOREES23_S25_S25_EEEvvEEEEvNT_6ParamsE)
        /*0008*/ 	.word	0x000000ff


	//----- nvinfo : EIATTR_FRAME_SIZE
	.align		4
.L_16:
        /*000c*/ 	.byte	0x04, 0x11
        /*000e*/ 	.short	(.L_18 - .L_17)
	.align		4
.L_17:
        /*0010*/ 	.word	index@($__internal_2_$__cuda_sm10x_tcgen05_guardrail_trap_unallocated_columns_being_dealloced)
        /*0014*/ 	.word	0x000003d0


	//----- nvinfo : EIATTR_FRAME_SIZE
	.align		4
.L_18:
        /*0018*/ 	.byte	0x04, 0x11
        /*001a*/ 	.short	(.L_20 - .L_19)
	.align		4
.L_19:
        /*001c*/ 	.word	index@($__internal_1_$__cuda_sm10x_tcgen05_guardrail_trap_phase_invalid_during_alloc)
        /*0020*/ 	.word	0x000003d0


	//----- nvinfo : EIATTR_FRAME_SIZE
	.align		4
.L_20:
        /*0024*/ 	.byte	0x04, 0x11
        /*0026*/ 	.short	(.L_22 - .L_21)
	.align		4
.L_21:
        /*0028*/ 	.word	index@($__internal_0_$__cuda_sm10x_tcgen05_guardrail_trap_col_being_dealloced_not_returned_by_alloc)
        /*002c*/ 	.word	0x000003d0


	//----- nvinfo : EIATTR_FRAME_SIZE
	.align		4
.L_22:
        /*0030*/ 	.byte	0x04, 0x11
        /*0032*/ 	.short	(.L_24 - .L_23)
	.align		4
.L_23:
        /*0034*/ 	.word	index@(_ZN7cutlass13device_kernelINS_4gemm6kernel13GemmUniversalIN4cute5tupleIJiiiiEEENS1_10collective13CollectiveMmaINS1_35MainloopSm100TmaUmmaWarpSpecializedILi14ELi2ELi2ENS5_IJNS4_1CILi1EEESB_SB_EEEEENS5_IJNSA_ILi128EEENSA_ILi240EEENSA_ILi32EEEEEENS_12float_e4m3_tENS5_IJlSB_lEEESI_SJ_NS4_8TiledMMAINS4_8MMA_AtomIJNS4_10MMA_TraitsINS4_19SM100_MMA_F8F6F4_SSEJSI_SI_fSE_SF_NS4_17integral_constantINS4_4UMMA5MajorELSQ_0EEESR_NSO_INSP_7ScaleInELSS_0EEEST_EEEEEENS4_6LayoutISC_NS5_IJNSA_ILi0EEESX_SX_EEEEENS5_IJNS4_10UnderscoreES10_S10_EEEEENS4_13SM90_TMA_LOADENS4_14ComposedLayoutINS4_7SwizzleILi1ELi4ELi3EEENS4_18smem_ptr_flag_bitsILi8EEENSW_INS5_IJNSA_ILi8EEESG_EEENS5_IJSG_SB_EEEEEEEvNS4_8identityES13_S1D_vS1E_EENS_8epilogue10collective18CollectiveEpilogueINS1G_23Sm100TmaWarpSpecializedILi1ELi1ELi240ELb0ELb0EEEJSH_NS5_IJNSW_ISE_SB_EENSW_ISF_SB_EEEEESI_SJ_SI_SJ_NS1G_6fusion15FusionCallbacksIS1K_NS1O_17LinearCombinationISI_fSI_fLNS_15FloatRoundStyleE2EEESH_S1N_JEEENS4_5SM1004TMEM4LOAD26SM100_TMEM_LOAD_32dp32b16xES13_NS14_INS15_ILi0ELi4ELi3EEES18_NSW_INS5_IJS19_NSA_ILi16EEEEEENS5_IJS1Z_SB_EEEEEEENS4_39AutoVectorizingCopyWithAssumedAlignmentILi128EEENS4_14SM90_TMA_STOREES23_S25_S25_EEEvvEEEEvNT_6ParamsE)
        /*0038*/ 	.word	0x000003d0


	//----- nvinfo : EIATTR_MIN_STACK_SIZE
	.align		4
.L_24:
        /*003c*/ 	.byte	0x04, 0x12
        /*003e*/ 	.short	(.L_26 - .L_25)
	.align		4
.L_25:
        /*0040*/ 	.word	index@(_ZN7cutlass13device_kernelINS_4gemm6kernel13GemmUniversalIN4cute5tupleIJiiiiEEENS1_10collective13CollectiveMmaINS1_35MainloopSm100TmaUmmaWarpSpecializedILi14ELi2ELi2ENS5_IJNS4_1CILi1EEESB_SB_EEEEENS5_IJNSA_ILi128EEENSA_ILi240EEENSA_ILi32EEEEEENS_12float_e4m3_tENS5_IJlSB_lEEESI_SJ_NS4_8TiledMMAINS4_8MMA_AtomIJNS4_10MMA_TraitsINS4_19SM100_MMA_F8F6F4_SSEJSI_SI_fSE_SF_NS4_17integral_constantINS4_4UMMA5MajorELSQ_0EEESR_NSO_INSP_7ScaleInELSS_0EEEST_EEEEEENS4_6LayoutISC_NS5_IJNSA_ILi0EEESX_SX_EEEEENS5_IJNS4_10UnderscoreES10_S10_EEEEENS4_13SM90_TMA_LOADENS4_14ComposedLayoutINS4_7SwizzleILi1ELi4ELi3EEENS4_18smem_ptr_flag_bitsILi8EEENSW_INS5_IJNSA_ILi8EEESG_EEENS5_IJSG_SB_EEEEEEEvNS4_8identityES13_S1D_vS1E_EENS_8epilogue10collective18CollectiveEpilogueINS1G_23Sm100TmaWarpSpecializedILi1ELi1ELi240ELb0ELb0EEEJSH_NS5_IJNSW_ISE_SB_EENSW_ISF_SB_EEEEESI_SJ_SI_SJ_NS1G_6fusion15FusionCallbacksIS1K_NS1O_17LinearCombinationISI_fSI_fLNS_15FloatRoundStyleE2EEESH_S1N_JEEENS4_5SM1004TMEM4LOAD26SM100_TMEM_LOAD_32dp32b16xES13_NS14_INS15_ILi0ELi4ELi3EEES18_NSW_INS5_IJS19_NSA_ILi16EEEEEENS5_IJS1Z_SB_EEEEEEENS4_39AutoVectorizingCopyWithAssumedAlignmentILi128EEENS4_14SM90_TMA_STOREES23_S25_S25_EEEvvEEEEvNT_6ParamsE)
        /*0044*/ 	.word	0x000003d0
.L_26:


//--------------------- .nv.compat                --------------------------
	.section	.nv.compat,"",@"SHT_CUDA_COMPAT_INFO"
	.align	4
        /*0000*/ 	.byte	0x02, 0x09, 0x01, 0x00, 0x02, 0x02, 0x02, 0x00, 0x02, 0x05, 0x05, 0x00, 0x03, 0x07, 0x01, 0x01
        /*0010*/ 	.byte	0x02, 0x03, 0x01, 0x00, 0x02, 0x06, 0x01, 0x00, 0x04, 0x0b, 0x08, 0x00, 0x09, 0x00, 0x00, 0x00
        /*0020*/ 	.byte	0x00, 0x00, 0x00, 0x00


//--------------------- .nv.info._ZN7cutlass13device_kernelINS_4gemm6kernel13GemmUniversalIN4cute5tupleIJiiiiEEENS1_10collective13CollectiveMmaINS1_35MainloopSm100TmaUmmaWarpSpecializedILi14ELi2ELi2ENS5_IJNS4_1CILi1EEESB_SB_EEEEENS5_IJNSA_ILi128EEENSA_ILi240EEENSA_ILi32EEEEEENS_12float_e4m3_tENS5_IJlSB_lEEESI_SJ_NS4_8TiledMMAINS4_8MMA_AtomIJNS4_10MMA_TraitsINS4_19SM100_MMA_F8F6F4_SSEJSI_SI_fSE_SF_NS4_17integral_constantINS4_4UMMA5MajorELSQ_0EEESR_NSO_INSP_7ScaleInELSS_0EEEST_EEEEEENS4_6LayoutISC_NS5_IJNSA_ILi0EEESX_SX_EEEEENS5_IJNS4_10UnderscoreES10_S10_EEEEENS4_13SM90_TMA_LOADENS4_14ComposedLayoutINS4_7SwizzleILi1ELi4ELi3EEENS4_18smem_ptr_flag_bitsILi8EEENSW_INS5_IJNSA_ILi8EEESG_EEENS5_IJSG_SB_EEEEEEEvNS4_8identityES13_S1D_vS1E_EENS_8epilogue10collective18CollectiveEpilogueINS1G_23Sm100TmaWarpSpecializedILi1ELi1ELi240ELb0ELb0EEEJSH_NS5_IJNSW_ISE_SB_EENSW_ISF_SB_EEEEESI_SJ_SI_SJ_NS1G_6fusion15FusionCallbacksIS1K_NS1O_17LinearCombinationISI_fSI_fLNS_15FloatRoundStyleE2EEESH_S1N_JEEENS4_5SM1004TMEM4LOAD26SM100_TMEM_LOAD_32dp32b16xES13_NS14_INS15_ILi0ELi4ELi3EEES18_NSW_INS5_IJS19_NSA_ILi16EEEEEENS5_IJS1Z_SB_EEEEEEENS4_39AutoVectorizingCopyWithAssumedAlignmentILi128EEENS4_14SM90_TMA_STOREES23_S25_S25_EEEvvEEEEvNT_6ParamsE --------------------------
	.section	.nv.info._ZN7cutlass13device_kernelINS_4gemm6kernel13GemmUniversalIN4cute5tupleIJiiiiEEENS1_10collective13CollectiveMmaINS1_35MainloopSm100TmaUmmaWarpSpecializedILi14ELi2ELi2ENS5_IJNS4_1CILi1EEESB_SB_EEEEENS5_IJNSA_ILi128EEENSA_ILi240EEENSA_ILi32EEEEEENS_12float_e4m3_tENS5_IJlSB_lEEESI_SJ_NS4_8TiledMMAINS4_8MMA_AtomIJNS4_10MMA_TraitsINS4_19SM100_MMA_F8F6F4_SSEJSI_SI_fSE_SF_NS4_17integral_constantINS4_4UMMA5MajorELSQ_0EEESR_NSO_INSP_7ScaleInELSS_0EEEST_EEEEEENS4_6LayoutISC_NS5_IJNSA_ILi0EEESX_SX_EEEEENS5_IJNS4_10UnderscoreES10_S10_EEEEENS4_13SM90_TMA_LOADENS4_14ComposedLayoutINS4_7SwizzleILi1ELi4ELi3EEENS4_18smem_ptr_flag_bitsILi8EEENSW_INS5_IJNSA_ILi8EEESG_EEENS5_IJSG_SB_EEEEEEEvNS4_8identityES13_S1D_vS1E_EENS_8epilogue10collective18CollectiveEpilogueINS1G_23Sm100TmaWarpSpecializedILi1ELi1ELi240ELb0ELb0EEEJSH_NS5_IJNSW_ISE_SB_EENSW_ISF_SB_EEEEESI_SJ_SI_SJ_NS1G_6fusion15FusionCallbacksIS1K_NS1O_17LinearCombinationISI_fSI_fLNS_15FloatRoundStyleE2EEESH_S1N_JEEENS4_5SM1004TMEM4LOAD26SM100_TMEM_LOAD_32dp32b16xES13_NS14_INS15_ILi0ELi4ELi3EEES18_NSW_INS5_IJS19_NSA_ILi16EEEEEENS5_IJS1Z_SB_EEEEEEENS4_39AutoVectorizingCopyWithAssumedAlignmentILi128EEENS4_14SM90_TMA_STOREES23_S25_S25_EEEvvEEEEvNT_6ParamsE,"",@"SHT_CUDA_INFO"
	.sectionflags	@""
	.align	4


	//----- nvinfo : EIATTR_CUDA_API_VERSION
	.align		4
        /*0000*/ 	.byte	0x04, 0x37
        /*0002*/ 	.short	(.L_28 - .L_27)
.L_27:
        /*0004*/ 	.word	0x00000082


	//----- nvinfo : EIATTR_KPARAM_INFO
	.align		4
.L_28:
        /*0008*/ 	.byte	0x04, 0x17
        /*000a*/ 	.short	(.L_30 - .L_29)
.L_29:
        /*000c*/ 	.word	0x00000000
        /*0010*/ 	.short	0x0000
        /*0012*/ 	.short	0x0000
        /*0014*/ 	.byte	0x00, 0xf0, 0x01, 0x20


	//----- nvinfo : EIATTR_AT_ENTRY_FRAGMENTS
	.align		4
.L_30:
        /*0018*/ 	.byte	0x04, 0x4f
        /*001a*/ 	.short	(.L_32 - .L_31)


	//   ....[0]....
.L_31:
        /*001c*/ 	.word	0x00000006


	//----- nvinfo : EIATTR_RESERVED_SMEM_USED
	.align		4
.L_32:
        /*0020*/ 	.byte	0x01, 0x41
	.zero		2


	//----- nvinfo : EIATTR_SPARSE_MMA_MASK
	.align		4
        /*0024*/ 	.byte	0x03, 0x50
        /*0026*/ 	.short	0x0000


	//----- nvinfo : EIATTR_TCGEN05_1CTA_USED
	.align		4
        /*0028*/ 	.byte	0x01, 0x51
	.zero		2


	//----- nvinfo : EIATTR_MAXREG_COUNT
	.align		4
        /*002c*/ 	.byte	0x03, 0x1b
        /*002e*/ 	.short	0x00ff


	//----- nvinfo : EIATTR_NUM_BARRIERS
	.align		4
        /*0030*/ 	.byte	0x02, 0x4c
        /*0032*/ 	.byte	0x07
	.zero		1


	//----- nvinfo : EIATTR_EXTERNS
	.align		4
        /*0034*/ 	.byte	0x04, 0x0f
        /*0036*/ 	.short	(.L_34 - .L_33)


	//   ....[0]....
	.align		4
.L_33:
        /*0038*/ 	.word	index@(__assertfail)


	//----- nvinfo : EIATTR_ANNOTATIONS
	.align		4
.L_34:
        /*003c*/ 	.byte	0x04, 0x55
        /*003e*/ 	.short	(.L_36 - .L_35)


	//   ....[0]....
.L_35:
        /*0040*/ 	.word	0x00000001
        /*0044*/ 	.byte	0xb0, 0x00, 0x00, 0x00, 0x01, 0x00, 0x00, 0x00, 0x60, 0x01, 0x00, 0x00, 0x01, 0x00, 0x00, 0x00
        /* <DEDUP_REMOVED lines=273> */
        /*1164*/ 	.byte	0x80, 0xe9, 0x00, 0x00


	//----- nvinfo : EIATTR_MERCURY_ISA_VERSION
	.align		4
.L_36:
        /*1168*/ 	.byte	0x03, 0x5f
        /*116a*/ 	.short	0x0101


	//----- nvinfo : EIATTR_INT_WARP_WIDE_INSTR_OFFSETS
	.align		4
        /*116c*/ 	.byte	0x04, 0x31
        /*116e*/ 	.short	(.L_38 - .L_37)


	//   ....[0]....
.L_37:
        /*1170*/ 	.word	0x00003ed0


	//   ....[1]....
        /*1174*/ 	.word	0x00003ef0


	//   ....[2]....
        /*1178*/ 	.word	0x00003f20


	//   ....[3]....
        /*117c*/ 	.word	0x00004b70


	//   ....[4]....
        /*1180*/ 	.word	0x00004be0


	//   ....[5]....
        /*1184*/ 	.word	0x00004c40


	//   ....[6]....
        /*1188*/ 	.word	0x00004ca0


	//   ....[7]....
        /*118c*/ 	.word	0x00004d00


	//   ....[8]....
        /*1190*/ 	.word	0x00004d20


	//   ....[9]....
        /*1194*/ 	.word	0x00004d90


	//   ....[10]....
        /*1198*/ 	.word	0x00004dd0


	//   ....[11]....
        /*119c*/ 	.word	0x00004df0


	//   ....[12]....
        /*11a0*/ 	.word	0x00004e50


	//   ....[13]....
        /*11a4*/ 	.word	0x00004e90


	//   ....[14]....
        /*11a8*/ 	.word	0x00004eb0


	//   ....[15]....
        /*11ac*/ 	.word	0x00004f10


	//   ....[16]....
        /*11b0*/ 	.word	0x00004f50


	//   ....[17]....
        /*11b4*/ 	.word	0x00004fc0


	//   ....[18]....
        /*11b8*/ 	.word	0x00004fe0


	//----- nvinfo : EIATTR_COOP_GROUP_MASK_REGIDS
	.align		4
.L_38:
        /*11bc*/ 	.byte	0x04, 0x29
        /*11be*/ 	.short	(.L_40 - .L_39)


	//   ....[0]....
.L_39:
        /*11c0*/ 	.word	0xffffffff


	//   ....[1]....
        /*11c4*/ 	.word	0xffffffff


	//   ....[2]....
        /*11c8*/ 	.word	0xffffffff


	//   ....[3]....
        /*11cc*/ 	.word	0xffffffff


	//   ....[4]....
        /*11d0*/ 	.word	0xffffffff


	//   ....[5]....
        /*11d4*/ 	.word	0xffffffff


	//   ....[6]....
        /*11d8*/ 	.word	0xffffffff


	//   ....[7]....
        /*11dc*/ 	.word	0xffffffff


	//   ....[8]....
        /*11e0*/ 	.word	0xffffffff


	//   ....[9]....
        /*11e4*/ 	.word	0xffffffff


	//   ....[10]....
        /*11e8*/ 	.word	0xffffffff


	//   ....[11]....
        /*11ec*/ 	.word	0xffffffff


	//   ....[12]....
        /*11f0*/ 	.word	0xffffffff


	//----- nvinfo : EIATTR_COOP_GROUP_INSTR_OFFSETS
	.align		4
.L_40:
        /*11f4*/ 	.byte	0x04, 0x28
        /*11f6*/ 	.short	(.L_42 - .L_41)


	//   ....[0]....
.L_41:
        /*11f8*/ 	.word	0x00000080


	//   ....[1]....
        /*11fc*/ 	.word	0x00000540


	//   ....[2]....
        /*1200*/ 	.word	0x00000820


	//   ....[3]....
        /*1204*/ 	.word	0x00000960


	//   ....[4]....
        /*1208*/ 	.word	0x00000a60


	//   ....[5]....
        /*120c*/ 	.word	0x00000bd0


	//   ....[6]....
        /*1210*/ 	.word	0x00000d30


	//   ....[7]....
        /*1214*/ 	.word	0x00001f20


	//   ....[8]....
        /*1218*/ 	.word	0x000033b0


	//   ....[9]....
        /*121c*/ 	.word	0x000035c0


	//   ....[10]....
        /*1220*/ 	.word	0x000035f0


	//   ....[11]....
        /*1224*/ 	.word	0x00003db0


	//   ....[12]....
        /*1228*/ 	.word	0x00003fe0


	//----- nvinfo : EIATTR_VRC_CTA_INIT_COUNT
	.align		4
.L_42:
        /*122c*/ 	.byte	0x02, 0x4a
        /*122e*/ 	.byte	0x80
	.zero		1


	//----- nvinfo : EIATTR_SYSCALL_OFFSETS
	.align		4
        /*1230*/ 	.byte	0x04, 0x46
        /*1232*/ 	.short	(.L_44 - .L_43)


	//   ....[0]....
.L_43:
        /*1234*/ 	.word	0x00006e70


	//   ....[1]....
        /*1238*/ 	.word	0x00006fe0


	//   ....[2]....
        /*123c*/ 	.word	0x00007150


	//   ....[3]....
        /*1240*/ 	.word	0x000072c0


	//   ....[4]....
        /*1244*/ 	.word	0x00007430


	//   ....[5]....
        /*1248*/ 	.word	0x000075a0


	//   ....[6]....
        /*124c*/ 	.word	0x00007710


	//   ....[7]....
        /*1250*/ 	.word	0x00007880


	//   ....[8]....
        /*1254*/ 	.word	0x000079f0


	//   ....[9]....
        /*1258*/ 	.word	0x00007b60


	//   ....[10]....
        /*125c*/ 	.word	0x00007cd0


	//   ....[11]....
        /*1260*/ 	.word	0x00007e40


	//   ....[12]....
        /*1264*/ 	.word	0x00007fe0


	//   ....[13]....
        /*1268*/ 	.word	0x00008180


	//   ....[14]....
        /*126c*/ 	.word	0x00008320


	//----- nvinfo : EIATTR_MBARRIER_INSTR_OFFSETS
	.align		4
.L_44:
        /*1270*/ 	.byte	0x04, 0x39
        /*1272*/ 	.short	(.L_46 - .L_45)


	//   ....[0]....
.L_45:
        /*1274*/ 	.word	0x00000640
        /*1278*/ 	.word	0x000000ff
        /*127c*/ 	.word	0x00000000
        /*1280*/ 	.short	0x0100
        /*1282*/ 	.byte	0x04
	.zero		1


	//   ....[1]....
        /*1284*/ 	.word	0x00000650
        /*1288*/ 	.word	0x000000ff
        /*128c*/ 	.word	0x00000070
        /*1290*/ 	.short	0x0100
        /*1292*/ 	.byte	0x04
	.zero		1


	//   ....[2]....
        /*1294*/ 	.word	0x00000660
        /*1298*/ 	.word	0x000000ff
        /*129c*/ 	.word	0x00000008
        /*12a0*/ 	.short	0x0100
        /*12a2*/ 	.byte	0x04
	.zero		1


	//   ....[3]....
        /*12a4*/ 	.word	0x00000670
        /*12a8*/ 	.word	0x000000ff
        /*12ac*/ 	.word	0x00000078
        /*12b0*/ 	.short	0x0100
        /*12b2*/ 	.byte	0x04
	.zero		1


	//   ....[4]....
        /*12b4*/ 	.word	0x00000680
        /*12b8*/ 	.word	0x000000ff
        /*12bc*/ 	.word	0x00000010
        /*12c0*/ 	.short	0x0100
        /*12c2*/ 	.byte	0x04
	.zero		1


	//   ....[5]....
        /*12c4*/ 	.word	0x00000690
        /*12c8*/ 	.word	0x000000ff
        /*12cc*/ 	.word	0x00000080
        /*12d0*/ 	.short	0x0100
        /*12d2*/ 	.byte	0x04
	.zero		1


	//   ....[6]....
        /*12d4*/ 	.word	0x000006a0
        /*12d8*/ 	.word	0x000000ff
        /*12dc*/ 	.word	0x00000018
        /*12e0*/ 	.short	0x0100
        /*12e2*/ 	.byte	0x04
	.zero		1


	//   ....[7]....
        /*12e4*/ 	.word	0x000006b0
        /*12e8*/ 	.word	0x000000ff
        /*12ec*/ 	.word	0x00000088
        /*12f0*/ 	.short	0x0100
        /*12f2*/ 	.byte	0x04
	.zero		1


	//   ....[8]....
        /*12f4*/ 	.word	0x000006c0
        /*12f8*/ 	.word	0x000000ff
        /*12fc*/ 	.word	0x00000020
        /*1300*/ 	.short	0x0100
        /*1302*/ 	.byte	0x04
	.zero		1


	//   ....[9]....
        /*1304*/ 	.word	0x000006d0
        /*1308*/ 	.word	0x000000ff
        /*130c*/ 	.word	0x00000090
        /*1310*/ 	.short	0x0100
        /*1312*/ 	.byte	0x04
	.zero		1


	//   ....[10]....
        /*1314*/ 	.word	0x000006e0
        /*1318*/ 	.word	0x000000ff
        /*131c*/ 	.word	0x00000028
        /*1320*/ 	.short	0x0100
        /*1322*/ 	.byte	0x04
	.zero		1


	//   ....[11]....
        /*1324*/ 	.word	0x000006f0
        /*1328*/ 	.word	0x000000ff
        /*132c*/ 	.word	0x00000098
        /*1330*/ 	.short	0x0100
        /*1332*/ 	.byte	0x04
	.zero		1


	//   ....[12]....
        /*1334*/ 	.word	0x00000700
        /*1338*/ 	.word	0x000000ff
        /*133c*/ 	.word	0x00000030
        /*1340*/ 	.short	0x0100
        /*1342*/ 	.byte	0x04
	.zero		1


	//   ....[13]....
        /*1344*/ 	.word	0x00000710
        /*1348*/ 	.word	0x000000ff
        /*134c*/ 	.word	0x000000a0
        /*1350*/ 	.short	0x0100
        /*1352*/ 	.byte	0x04
	.zero		1


	//   ....[14]....
        /*1354*/ 	.word	0x00000720
        /*1358*/ 	.word	0x000000ff
        /*135c*/ 	.word	0x00000038
        /*1360*/ 	.short	0x0100
        /*1362*/ 	.byte	0x04
	.zero		1


	//   ....[15]....
        /*1364*/ 	.word	0x00000730
        /*1368*/ 	.word	0x000000ff
        /*136c*/ 	.word	0x000000a8
        /*1370*/ 	.short	0x0100
        /*1372*/ 	.byte	0x04
	.zero		1


	//   ....[16]....
        /*1374*/ 	.word	0x00000740
        /*1378*/ 	.word	0x000000ff
        /*137c*/ 	.word	0x00000040
        /*1380*/ 	.short	0x0100
        /*1382*/ 	.byte	0x04
	.zero		1


	//   ....[17]....
        /*1384*/ 	.word	0x00000750
        /*1388*/ 	.word	0x000000ff
        /*138c*/ 	.word	0x000000b0
        /*1390*/ 	.short	0x0100
        /*1392*/ 	.byte	0x04
	.zero		1


	//   ....[18]....
        /*1394*/ 	.word	0x00000760
        /*1398*/ 	.word	0x000000ff
        /*139c*/ 	.word	0x00000048
        /*13a0*/ 	.short	0x0100
        /*13a2*/ 	.byte	0x04
	.zero		1


	//   ....[19]....
        /*13a4*/ 	.word	0x00000770
        /*13a8*/ 	.word	0x000000ff
        /*13ac*/ 	.word	0x000000b8
        /*13b0*/ 	.short	0x0100
        /*13b2*/ 	.byte	0x04
	.zero		1


	//   ....[20]....
        /*13b4*/ 	.word	0x00000780
        /*13b8*/ 	.word	0x000000ff
        /*13bc*/ 	.word	0x00000050
        /*13c0*/ 	.short	0x0100
        /*13c2*/ 	.byte	0x04
	.zero		1


	//   ....[21]....
        /*13c4*/ 	.word	0x00000790
        /*13c8*/ 	.word	0x000000ff
        /*13cc*/ 	.word	0x000000c0
        /*13d0*/ 	.short	0x0100
        /*13d2*/ 	.byte	0x04
	.zero		1


	//   ....[22]....
        /*13d4*/ 	.word	0x000007a0
        /*13d8*/ 	.word	0x000000ff
        /*13dc*/ 	.word	0x00000058
        /*13e0*/ 	.short	0x0100
        /*13e2*/ 	.byte	0x04
	.zero		1


	//   ....[23]....
        /*13e4*/ 	.word	0x000007b0
        /*13e8*/ 	.word	0x000000ff
        /*13ec*/ 	.word	0x000000c8
        /*13f0*/ 	.short	0x0100
        /*13f2*/ 	.byte	0x04
	.zero		1


	//   ....[24]....
        /*13f4*/ 	.word	0x000007c0
        /*13f8*/ 	.word	0x000000ff
        /*13fc*/ 	.word	0x00000060
        /*1400*/ 	.short	0x0100
        /*1402*/ 	.byte	0x04
	.zero		1


	//   ....[25]....
        /*1404*/ 	.word	0x000007d0
        /*1408*/ 	.word	0x000000ff
        /*140c*/ 	.word	0x000000d0
        /*1410*/ 	.short	0x0100
        /*1412*/ 	.byte	0x04
	.zero		1


	//   ....[26]....
        /*1414*/ 	.word	0x000007e0
        /*1418*/ 	.word	0x000000ff
        /*141c*/ 	.word	0x00000068
        /*1420*/ 	.short	0x0100
        /*1422*/ 	.byte	0x04
	.zero		1


	//   ....[27]....
        /*1424*/ 	.word	0x000007f0
        /*1428*/ 	.word	0x000000ff
        /*142c*/ 	.word	0x000000d8
        /*1430*/ 	.short	0x0100
        /*1432*/ 	.byte	0x04
	.zero		1


	//   ....[28]....
        /*1434*/ 	.word	0x00000930
        /*1438*/ 	.word	0x000000ff
        /*143c*/ 	.word	0x000000e0
        /*1440*/ 	.short	0x0100
        /*1442*/ 	.byte	0x04
	.zero		1


	//   ....[29]....
        /*1444*/ 	.word	0x00000940
        /*1448*/ 	.word	0x000000ff
        /*144c*/ 	.word	0x000000e8
        /*1450*/ 	.short	0x0100
        /*1452*/ 	.byte	0x04
	.zero		1


	//   ....[30]....
        /*1454*/ 	.word	0x00000a30
        /*1458*/ 	.word	0x000000ff
        /*145c*/ 	.word	0x000000f0
        /*1460*/ 	.short	0x0100
        /*1462*/ 	.byte	0x04
	.zero		1


	//   ....[31]....
        /*1464*/ 	.word	0x00000a40
        /*1468*/ 	.word	0x000000ff
        /*146c*/ 	.word	0x000000f8
        /*1470*/ 	.short	0x0100
        /*1472*/ 	.byte	0x04
	.zero		1


	//   ....[32]....
        /*1474*/ 	.word	0x00000b80
        /*1478*/ 	.word	0x000000ff
        /*147c*/ 	.word	0x00000100
        /*1480*/ 	.short	0x0100
        /*1482*/ 	.byte	0x04
	.zero		1


	//   ....[33]....
        /*1484*/ 	.word	0x00000b90
        /*1488*/ 	.word	0x000000ff
        /*148c*/ 	.word	0x00000110
        /*1490*/ 	.short	0x0100
        /*1492*/ 	.byte	0x04
	.zero		1


	//   ....[34]....
        /*1494*/ 	.word	0x00000ba0
        /*1498*/ 	.word	0x000000ff
        /*149c*/ 	.word	0x00000108
        /*14a0*/ 	.short	0x0100
        /*14a2*/ 	.byte	0x04
	.zero		1


	//   ....[35]....
        /*14a4*/ 	.word	0x00000bb0
        /*14a8*/ 	.word	0x000000ff
        /*14ac*/ 	.word	0x00000118
        /*14b0*/ 	.short	0x0100
        /*14b2*/ 	.byte	0x04
	.zero		1


	//   ....[36]....
        /*14b4*/ 	.word	0x00000ce0
        /*14b8*/ 	.word	0x000000ff
        /*14bc*/ 	.word	0x00000120
        /*14c0*/ 	.short	0x0100
        /*14c2*/ 	.byte	0x04
	.zero		1


	//   ....[37]....
        /*14c4*/ 	.word	0x00000cf0
        /*14c8*/ 	.word	0x000000ff
        /*14cc*/ 	.word	0x00000130
        /*14d0*/ 	.short	0x0100
        /*14d2*/ 	.byte	0x04
	.zero		1


	//   ....[38]....
        /*14d4*/ 	.word	0x00000d00
        /*14d8*/ 	.word	0x000000ff
        /*14dc*/ 	.word	0x00000128
        /*14e0*/ 	.short	0x0100
        /*14e2*/ 	.byte	0x04
	.zero		1


	//   ....[39]....
        /*14e4*/ 	.word	0x00000d10
        /*14e8*/ 	.word	0x000000ff
        /*14ec*/ 	.word	0x00000138
        /*14f0*/ 	.short	0x0100
        /*14f2*/ 	.byte	0x04
	.zero		1


	//   ....[40]....
        /*14f4*/ 	.word	0x00000e20
        /*14f8*/ 	.word	0x000000ff
        /*14fc*/ 	.word	0x00000140
        /*1500*/ 	.short	0x0100
        /*1502*/ 	.byte	0x04
	.zero		1


	//   ....[41]....
        /*1504*/ 	.word	0x00000e30
        /*1508*/ 	.word	0x000000ff
        /*150c*/ 	.word	0x00000150
        /*1510*/ 	.short	0x0100
        /*1512*/ 	.byte	0x04
	.zero		1


	//   ....[42]....
        /*1514*/ 	.word	0x00000e40
        /*1518*/ 	.word	0x000000ff
        /*151c*/ 	.word	0x00000148
        /*1520*/ 	.short	0x0100
        /*1522*/ 	.byte	0x04
	.zero		1


	//   ....[43]....
        /*1524*/ 	.word	0x00000e50
        /*1528*/ 	.word	0x000000ff
        /*152c*/ 	.word	0x00000158
        /*1530*/ 	.short	0x0100
        /*1532*/ 	.byte	0x04
	.zero		1


	//   ....[44]....
        /*1534*/ 	.word	0x00001840
        /*1538*/ 	.word	0x00000003
        /*153c*/ 	.word	0x00000150
        /*1540*/ 	.short	0x010a
        /*1542*/ 	.byte	0xff
	.zero		1


	//   ....[45]....
        /*1544*/ 	.word	0x00001870
        /*1548*/ 	.word	0x00000003
        /*154c*/ 	.word	0x00000140
        /*1550*/ 	.short	0x0101
        /*1552*/ 	.byte	0xff
	.zero		1


	//   ....[46]....
        /*1554*/ 	.word	0x00001940
        /*1558*/ 	.word	0x000000ff
        /*155c*/ 	.word	0x00000070
        /*1560*/ 	.short	0x010a
        /*1562*/ 	.byte	0x06
	.zero		1


	//   ....[47]....
        /*1564*/ 	.word	0x000019c0
        /*1568*/ 	.word	0x000000ff
        /*156c*/ 	.word	0x00000070
        /*1570*/ 	.short	0x010a
        /*1572*/ 	.byte	0x21
	.zero		1


	//   ....[48]....
        /*1574*/ 	.word	0x00001b10
        /*1578*/ 	.word	0x000000ff
        /*157c*/ 	.word	0x00000070
        /*1580*/ 	.short	0x010a
        /*1582*/ 	.byte	0x08
	.zero		1


	//   ....[49]....
        /*1584*/ 	.word	0x00001c20
        /*1588*/ 	.word	0x000000ff
        /*158c*/ 	.word	0x000000f8
        /*1590*/ 	.short	0x0101
        /*1592*/ 	.byte	0x04
	.zero		1


	//   ....[50]....
        /*1594*/ 	.word	0x00001c40
        /*1598*/ 	.word	0x000000ff
        /*159c*/ 	.word	0x00000070
        /*15a0*/ 	.short	0x010a
        /*15a2*/ 	.byte	0x06
	.zero		1


	//   ....[51]....
        /*15a4*/ 	.word	0x00001cc0
        /*15a8*/ 	.word	0x000000ff
        /*15ac*/ 	.word	0x00000070
        /*15b0*/ 	.short	0x010a
        /*15b2*/ 	.byte	0x11
	.zero		1


	//   ....[52]....
        /*15b4*/ 	.word	0x00001e10
        /*15b8*/ 	.word	0x000000ff
        /*15bc*/ 	.word	0x00000070
        /*15c0*/ 	.short	0x010a
        /*15c2*/ 	.byte	0x08
	.zero		1


	//   ....[53]....
        /*15c4*/ 	.word	0x00001f50
        /*15c8*/ 	.word	0x00000003
        /*15cc*/ 	.word	0x00000100
        /*15d0*/ 	.short	0x010a
        /*15d2*/ 	.byte	0xff
	.zero		1


	//   ....[54]....
        /*15d4*/ 	.word	0x000020a0
        /*15d8*/ 	.word	0x00000000
        /*15dc*/ 	.word	0x00000000
        /*15e0*/ 	.short	0x0101
        /*15e2*/ 	.byte	0xff
	.zero		1


	//   ....[55]....
        /*15e4*/ 	.word	0x00002680
        /*15e8*/ 	.word	0x000000ff
        /*15ec*/ 	.word	0x00000000
        /*15f0*/ 	.short	0x010a
        /*15f2*/ 	.byte	0x04
	.zero		1


	//   ....[56]....
        /*15f4*/ 	.word	0x00002710
        /*15f8*/ 	.word	0x000000ff
        /*15fc*/ 	.word	0x00000000
        /*1600*/ 	.short	0x010a
        /*1602*/ 	.byte	0x05
	.zero		1


	//   ....[57]....
        /*1604*/ 	.word	0x000027a0
        /*1608*/ 	.word	0x000000ff
        /*160c*/ 	.word	0x00000000
        /*1610*/ 	.short	0x010a
        /*1612*/ 	.byte	0x05
	.zero		1


	//   ....[58]....
        /*1614*/ 	.word	0x00002830
        /*1618*/ 	.word	0x000000ff
        /*161c*/ 	.word	0x00000000
        /*1620*/ 	.short	0x010a
        /*1622*/ 	.byte	0x05
	.zero		1


	//   ....[59]....
        /*1624*/ 	.word	0x000028c0
        /*1628*/ 	.word	0x000000ff
        /*162c*/ 	.word	0x00000000
        /*1630*/ 	.short	0x010a
        /*1632*/ 	.byte	0x05
	.zero		1


	//   ....[60]....
        /*1634*/ 	.word	0x00002950
        /*1638*/ 	.word	0x000000ff
        /*163c*/ 	.word	0x00000000
        /*1640*/ 	.short	0x010a
        /*1642*/ 	.byte	0x05
	.zero		1


	//   ....[61]....
        /*1644*/ 	.word	0x000029e0
        /*1648*/ 	.word	0x000000ff
        /*164c*/ 	.word	0x00000000
        /*1650*/ 	.short	0x010a
        /*1652*/ 	.byte	0x05
	.zero		1


	//   ....[62]....
        /*1654*/ 	.word	0x00002a70
        /*1658*/ 	.word	0x000000ff
        /*165c*/ 	.word	0x00000000
        /*1660*/ 	.short	0x010a
        /*1662*/ 	.byte	0x05
	.zero		1


	//   ....[63]....
        /*1664*/ 	.word	0x00002b00
        /*1668*/ 	.word	0x000000ff
        /*166c*/ 	.word	0x00000000
        /*1670*/ 	.short	0x010a
        /*1672*/ 	.byte	0x05
	.zero		1


	//   ....[64]....
        /*1674*/ 	.word	0x00002b90
        /*1678*/ 	.word	0x000000ff
        /*167c*/ 	.word	0x00000000
        /*1680*/ 	.short	0x010a
        /*1682*/ 	.byte	0x05
	.zero		1


	//   ....[65]....
        /*1684*/ 	.word	0x00002c20
        /*1688*/ 	.word	0x000000ff
        /*168c*/ 	.word	0x00000000
        /*1690*/ 	.short	0x010a
        /*1692*/ 	.byte	0x05
	.zero		1


	//   ....[66]....
        /*1694*/ 	.word	0x00002cb0
        /*1698*/ 	.word	0x000000ff
        /*169c*/ 	.word	0x00000000
        /*16a0*/ 	.short	0x010a
        /*16a2*/ 	.byte	0x05
	.zero		1


	//   ....[67]....
        /*16a4*/ 	.word	0x00002d40
        /*16a8*/ 	.word	0x000000ff
        /*16ac*/ 	.word	0x00000000
        /*16b0*/ 	.short	0x010a
        /*16b2*/ 	.byte	0x05
	.zero		1


	//   ....[68]....
        /*16b4*/ 	.word	0x00002de0
        /*16b8*/ 	.word	0x00000000
        /*16bc*/ 	.word	0x00000000
        /*16c0*/ 	.short	0x010a
        /*16c2*/ 	.byte	0xff
	.zero		1


	//   ....[69]....
        /*16c4*/ 	.word	0x00002f00
        /*16c8*/ 	.word	0x00000002
        /*16cc*/ 	.word	0x00000140
        /*16d0*/ 	.short	0x010a
        /*16d2*/ 	.byte	0xff
	.zero		1


	//   ....[70]....
        /*16d4*/ 	.word	0x00002f60
        /*16d8*/ 	.word	0x00000004
        /*16dc*/ 	.word	0x00000000
        /*16e0*/ 	.short	0x0101
        /*16e2*/ 	.byte	0xff
	.zero		1


	//   ....[71]....
        /*16e4*/ 	.word	0x00002f80
        /*16e8*/ 	.word	0x000000ff
        /*16ec*/ 	.word	0x00000110
        /*16f0*/ 	.short	0x010a
        /*16f2*/ 	.byte	0x04
	.zero		1


	//   ....[72]....
        /*16f4*/ 	.word	0x000030a0
        /*16f8*/ 	.word	0x00000002
        /*16fc*/ 	.word	0x00000100
        /*1700*/ 	.short	0x010a
        /*1702*/ 	.byte	0xff
	.zero		1


	//   ....[73]....
        /*1704*/ 	.word	0x000031b0
        /*1708*/ 	.word	0x00000002
        /*170c*/ 	.word	0x00000000
        /*1710*/ 	.short	0x0101
        /*1712*/ 	.byte	0xff
	.zero		1


	//   ....[74]....
        /*1714*/ 	.word	0x00003240
        /*1718*/ 	.word	0x000000ff
        /*171c*/ 	.word	0x00000110
        /*1720*/ 	.short	0x0106
        /*1722*/ 	.byte	0x04
	.zero		1


	//   ....[75]....
        /*1724*/ 	.word	0x00003260
        /*1728*/ 	.word	0x000000ff
        /*172c*/ 	.word	0x00000110
        /*1730*/ 	.short	0x010a
        /*1732*/ 	.byte	0x04
	.zero		1


	//   ....[76]....
        /*1734*/ 	.word	0x000032f0
        /*1738*/ 	.word	0x000000ff
        /*173c*/ 	.word	0x00000110
        /*1740*/ 	.short	0x0106
        /*1742*/ 	.byte	0x07
	.zero		1


	//   ....[77]....
        /*1744*/ 	.word	0x00003330
        /*1748*/ 	.word	0x00000000
        /*174c*/ 	.word	0x00000110
        /*1750*/ 	.short	0x010a
        /*1752*/ 	.byte	0xff
	.zero		1


	//   ....[78]....
        /*1754*/ 	.word	0x00003810
        /*1758*/ 	.word	0x00000000
        /*175c*/ 	.word	0x00000100
        /*1760*/ 	.short	0x010a
        /*1762*/ 	.byte	0xff
	.zero		1


	//   ....[79]....
        /*1764*/ 	.word	0x00003910
        /*1768*/ 	.word	0x00000003
        /*176c*/ 	.word	0x00000000
        /*1770*/ 	.short	0x0101
        /*1772*/ 	.byte	0xff
	.zero		1


	//   ....[80]....
        /*1774*/ 	.word	0x00003920
        /*1778*/ 	.word	0x000000ff
        /*177c*/ 	.word	0x00000000
        /*1780*/ 	.short	0x010a
        /*1782*/ 	.byte	0x05
	.zero		1


	//   ....[81]....
        /*1784*/ 	.word	0x00003930
        /*1788*/ 	.word	0x000000ff
        /*178c*/ 	.word	0x00000130
        /*1790*/ 	.short	0x010a
        /*1792*/ 	.byte	0x11
	.zero		1


	//   ....[82]....
        /*1794*/ 	.word	0x00003a10
        /*1798*/ 	.word	0x000000ff
        /*179c*/ 	.word	0x00000000
        /*17a0*/ 	.short	0x010a
        /*17a2*/ 	.byte	0x07
	.zero		1


	//   ....[83]....
        /*17a4*/ 	.word	0x00003b20
        /*17a8*/ 	.word	0x000000ff
        /*17ac*/ 	.word	0x00000000
        /*17b0*/ 	.short	0x010a
        /*17b2*/ 	.byte	0x0a
	.zero		1


	//   ....[84]....
        /*17b4*/ 	.word	0x00003d00
        /*17b8*/ 	.word	0x000000ff
        /*17bc*/ 	.word	0x00000000
        /*17c0*/ 	.short	0x010a
        /*17c2*/ 	.byte	0x04
	.zero		1


	//   ....[85]....
        /*17c4*/ 	.word	0x00003d90
        /*17c8*/ 	.word	0x000000ff
        /*17cc*/ 	.word	0x00000000
        /*17d0*/ 	.short	0x010a
        /*17d2*/ 	.byte	0x04
	.zero		1


	//   ....[86]....
        /*17d4*/ 	.word	0x00004270
        /*17d8*/ 	.word	0x00000003
        /*17dc*/ 	.word	0x00000100
        /*17e0*/ 	.short	0x010a
        /*17e2*/ 	.byte	0xff
	.zero		1


	//   ....[87]....
        /*17e4*/ 	.word	0x000043e0
        /*17e8*/ 	.word	0x00000000
        /*17ec*/ 	.word	0x00000000
        /*17f0*/ 	.short	0x0101
        /*17f2*/ 	.byte	0xff
	.zero		1


	//   ....[88]....
        /*17f4*/ 	.word	0x000048a0
        /*17f8*/ 	.word	0x000000ff
        /*17fc*/ 	.word	0x000000f8
        /*1800*/ 	.short	0x010a
        /*1802*/ 	.byte	0x1d
	.zero		1


	//   ....[89]....
        /*1804*/ 	.word	0x00004a80
        /*1808*/ 	.word	0x000000ff
        /*180c*/ 	.word	0x000000e8
        /*1810*/ 	.short	0x010a
        /*1812*/ 	.byte	0x1d
	.zero		1


	//   ....[90]....
        /*1814*/ 	.word	0x00005000
        /*1818*/ 	.word	0x000000ff
        /*181c*/ 	.word	0x000000e0
        /*1820*/ 	.short	0x010b
        /*1822*/ 	.byte	0x1d
	.zero		1


	//   ....[91]....
        /*1824*/ 	.word	0x00005010
        /*1828*/ 	.word	0x000000ff
        /*182c*/ 	.word	0x00000000
        /*1830*/ 	.short	0x0101
        /*1832*/ 	.byte	0x31
	.zero		1


	//   ....[92]....
        /*1834*/ 	.word	0x000050b0
        /*1838*/ 	.word	0x00000000
        /*183c*/ 	.word	0x000000e8
        /*1840*/ 	.short	0x010a
        /*1842*/ 	.byte	0xff
	.zero		1


	//   ....[93]....
        /*1844*/ 	.word	0x000054a0
        /*1848*/ 	.word	0x000000ff
        /*184c*/ 	.word	0x00000100
        /*1850*/ 	.short	0x010a
        /*1852*/ 	.byte	0x04
	.zero		1


	//   ....[94]....
        /*1854*/ 	.word	0x00005570
        /*1858*/ 	.word	0x000000ff
        /*185c*/ 	.word	0x00000000
        /*1860*/ 	.short	0x0101
        /*1862*/ 	.byte	0x04
	.zero		1


	//   ....[95]....
        /*1864*/ 	.word	0x000061f0
        /*1868*/ 	.word	0x000000ff
        /*186c*/ 	.word	0x000000e0
        /*1870*/ 	.short	0x010a
        /*1872*/ 	.byte	0x10
	.zero		1


	//   ....[96]....
        /*1874*/ 	.word	0x00006250
        /*1878*/ 	.word	0x000000ff
        /*187c*/ 	.word	0x00000120
        /*1880*/ 	.short	0x010a
        /*1882*/ 	.byte	0x05
	.zero		1


	//   ....[97]....
        /*1884*/ 	.word	0x00006620
        /*1888*/ 	.word	0x000000ff
        /*188c*/ 	.word	0x000000e0
        /*1890*/ 	.short	0x010a
        /*1892*/ 	.byte	0x10
	.zero		1


	//   ....[98]....
        /*1894*/ 	.word	0x00006cb0
        /*1898*/ 	.word	0x000000ff
        /*189c*/ 	.word	0x00000000
        /*18a0*/ 	.short	0x0101
        /*18a2*/ 	.byte	0x04
	.zero		1


	//   ....[99]....
        /*18a4*/ 	.word	0x00006d50
        /*18a8*/ 	.word	0x000000ff
        /*18ac*/ 	.word	0x00000120
        /*18b0*/ 	.short	0x010a
        /*18b2*/ 	.byte	0x05
	.zero		1


	//   ....[100]....
        /*18b4*/ 	.word	0x0000d570
        /*18b8*/ 	.word	0x000000ff
        /*18bc*/ 	.word	0x00000000
        /*18c0*/ 	.short	0x0101
        /*18c2*/ 	.byte	0x05
	.zero		1


	//   ....[101]....
        /*18c4*/ 	.word	0x0000e9b0
        /*18c8*/ 	.word	0x00000003
        /*18cc*/ 	.word	0x00000150
        /*18d0*/ 	.short	0x010a
        /*18d2*/ 	.byte	0xff
	.zero		1


	//   ....[102]....
        /*18d4*/ 	.word	0x0000ea10
        /*18d8*/ 	.word	0x00000000
        /*18dc*/ 	.word	0x00000070
        /*18e0*/ 	.short	0x010a
        /*18e2*/ 	.byte	0xff
	.zero		1


	//   ....[103]....
        /*18e4*/ 	.word	0x0000ea70
        /*18e8*/ 	.word	0x00000000
        /*18ec*/ 	.word	0x00000070
        /*18f0*/ 	.short	0x010a
        /*18f2*/ 	.byte	0xff
	.zero		1


	//   ....[104]....
        /*18f4*/ 	.word	0x0000eac0
        /*18f8*/ 	.word	0x00000003
        /*18fc*/ 	.word	0x00000100
        /*1900*/ 	.short	0x010a
        /*1902*/ 	.byte	0xff
	.zero		1


	//   ....[105]....
        /*1904*/ 	.word	0x0000eb20
        /*1908*/ 	.word	0x00000000
        /*190c*/ 	.word	0x00000000
        /*1910*/ 	.short	0x010a
        /*1912*/ 	.byte	0xff
	.zero		1


	//   ....[106]....
        /*1914*/ 	.word	0x0000eb80
        /*1918*/ 	.word	0x00000000
        /*191c*/ 	.word	0x00000000
        /*1920*/ 	.short	0x010a
        /*1922*/ 	.byte	0xff
	.zero		1


	//   ....[107]....
        /*1924*/ 	.word	0x0000ebe0
        /*1928*/ 	.word	0x00000000
        /*192c*/ 	.word	0x00000000
        /*1930*/ 	.short	0x010a
        /*1932*/ 	.byte	0xff
	.zero		1


	//   ....[108]....
        /*1934*/ 	.word	0x0000ec40
        /*1938*/ 	.word	0x00000000
        /*193c*/ 	.word	0x00000000
        /*1940*/ 	.short	0x010a
        /*1942*/ 	.byte	0xff
	.zero		1


	//   ....[109]....
        /*1944*/ 	.word	0x0000eca0
        /*1948*/ 	.word	0x00000000
        /*194c*/ 	.word	0x00000000
        /*1950*/ 	.short	0x010a
        /*1952*/ 	.byte	0xff
	.zero		1


	//   ....[110]....
        /*1954*/ 	.word	0x0000ed00
        /*1958*/ 	.word	0x00000000
        /*195c*/ 	.word	0x00000000
        /*1960*/ 	.short	0x010a
        /*1962*/ 	.byte	0xff
	.zero		1


	//   ....[111]....
        /*1964*/ 	.word	0x0000ed60
        /*1968*/ 	.word	0x00000000
        /*196c*/ 	.word	0x00000000
        /*1970*/ 	.short	0x010a
        /*1972*/ 	.byte	0xff
	.zero		1


	//   ....[112]....
        /*1974*/ 	.word	0x0000edc0
        /*1978*/ 	.word	0x00000000
        /*197c*/ 	.word	0x00000000
        /*1980*/ 	.short	0x010a
        /*1982*/ 	.byte	0xff
	.zero		1


	//   ....[113]....
        /*1984*/ 	.word	0x0000ee20
        /*1988*/ 	.word	0x00000000
        /*198c*/ 	.word	0x00000000
        /*1990*/ 	.short	0x010a
        /*1992*/ 	.byte	0xff
	.zero		1


	//   ....[114]....
        /*1994*/ 	.word	0x0000ee80
        /*1998*/ 	.word	0x00000000
        /*199c*/ 	.word	0x00000000
        /*19a0*/ 	.short	0x010a
        /*19a2*/ 	.byte	0xff
	.zero		1


	//   ....[115]....
        /*19a4*/ 	.word	0x0000eee0
        /*19a8*/ 	.word	0x00000000
        /*19ac*/ 	.word	0x00000000
        /*19b0*/ 	.short	0x010a
        /*19b2*/ 	.byte	0xff
	.zero		1


	//   ....[116]....
        /*19b4*/ 	.word	0x0000ef40
        /*19b8*/ 	.word	0x00000000
        /*19bc*/ 	.word	0x00000000
        /*19c0*/ 	.short	0x010a
        /*19c2*/ 	.byte	0xff
	.zero		1


	//   ....[117]....
        /*19c4*/ 	.word	0x0000efa0
        /*19c8*/ 	.word	0x00000000
        /*19cc*/ 	.word	0x00000000
        /*19d0*/ 	.short	0x010a
        /*19d2*/ 	.byte	0xff
	.zero		1


	//   ....[118]....
        /*19d4*/ 	.word	0x0000eff0
        /*19d8*/ 	.word	0x00000002
        /*19dc*/ 	.word	0x00000140
        /*19e0*/ 	.short	0x010a
        /*19e2*/ 	.byte	0xff
	.zero		1


	//   ....[119]....
        /*19e4*/ 	.word	0x0000f050
        /*19e8*/ 	.word	0x00000002
        /*19ec*/ 	.word	0x00000110
        /*19f0*/ 	.short	0x010a
        /*19f2*/ 	.byte	0xff
	.zero		1


	//   ....[120]....
        /*19f4*/ 	.word	0x0000f0a0
        /*19f8*/ 	.word	0x00000002
        /*19fc*/ 	.word	0x00000100
        /*1a00*/ 	.short	0x010a
        /*1a02*/ 	.byte	0xff
	.zero		1


	//   ....[121]....
        /*1a04*/ 	.word	0x0000f100
        /*1a08*/ 	.word	0x00000000
        /*1a0c*/ 	.word	0x00000110
        /*1a10*/ 	.short	0x010a
        /*1a12*/ 	.byte	0xff
	.zero		1


	//   ....[122]....
        /*1a14*/ 	.word	0x0000f150
        /*1a18*/ 	.word	0x00000000
        /*1a1c*/ 	.word	0x00000100
        /*1a20*/ 	.short	0x010a
        /*1a22*/ 	.byte	0xff
	.zero		1


	//   ....[123]....
        /*1a24*/ 	.word	0x0000f1b0
        /*1a28*/ 	.word	0x00000003
        /*1a2c*/ 	.word	0x00000130
        /*1a30*/ 	.short	0x010a
        /*1a32*/ 	.byte	0xff
	.zero		1


	//   ....[124]....
        /*1a34*/ 	.word	0x0000f210
        /*1a38*/ 	.word	0x00000000
        /*1a3c*/ 	.word	0x00000000
        /*1a40*/ 	.short	0x010a
        /*1a42*/ 	.byte	0xff
	.zero		1


	//   ....[125]....
        /*1a44*/ 	.word	0x0000f270
        /*1a48*/ 	.word	0x00000000
        /*1a4c*/ 	.word	0x00000000
        /*1a50*/ 	.short	0x010a
        /*1a52*/ 	.byte	0xff
	.zero		1


	//   ....[126]....
        /*1a54*/ 	.word	0x0000f2d0
        /*1a58*/ 	.word	0x00000000
        /*1a5c*/ 	.word	0x00000000
        /*1a60*/ 	.short	0x010a
        /*1a62*/ 	.byte	0xff
	.zero		1


	//   ....[127]....
        /*1a64*/ 	.word	0x0000f320
        /*1a68*/ 	.word	0x00000003
        /*1a6c*/ 	.word	0x00000100
        /*1a70*/ 	.short	0x010a
        /*1a72*/ 	.byte	0xff
	.zero		1


	//   ....[128]....
        /*1a74*/ 	.word	0x0000f380
        /*1a78*/ 	.word	0x00000000
        /*1a7c*/ 	.word	0x000000f8
        /*1a80*/ 	.short	0x010a
        /*1a82*/ 	.byte	0xff
	.zero		1


	//   ....[129]....
        /*1a84*/ 	.word	0x0000f3e0
        /*1a88*/ 	.word	0x00000003
        /*1a8c*/ 	.word	0x000000e8
        /*1a90*/ 	.short	0x010a
        /*1a92*/ 	.byte	0xff
	.zero		1


	//   ....[130]....
        /*1a94*/ 	.word	0x0000f440
        /*1a98*/ 	.word	0x00000000
        /*1a9c*/ 	.word	0x00000100
        /*1aa0*/ 	.short	0x010a
        /*1aa2*/ 	.byte	0xff
	.zero		1


	//   ....[131]....
        /*1aa4*/ 	.word	0x0000f4a0
        /*1aa8*/ 	.word	0x00000003
        /*1aac*/ 	.word	0x000000e0
        /*1ab0*/ 	.short	0x010a
        /*1ab2*/ 	.byte	0xff
	.zero		1


	//   ....[132]....
        /*1ab4*/ 	.word	0x0000f500
        /*1ab8*/ 	.word	0x00000003
        /*1abc*/ 	.word	0x00000120
        /*1ac0*/ 	.short	0x010a
        /*1ac2*/ 	.byte	0xff
	.zero		1


	//----- nvinfo : EIATTR_NUM_MBARRIERS
	.align		4
.L_46:
        /*1ac4*/ 	.byte	0x03, 0x38
        /*1ac6*/ 	.short	0x002c


	//----- nvinfo : EIATTR_EXIT_INSTR_OFFSETS
	.align		4
        /*1ac8*/ 	.byte	0x04, 0x1c
        /*1aca*/ 	.short	(.L_48 - .L_47)


	//   ....[0]....
.L_47:
        /*1acc*/ 	.word	0x00002e10


	//   ....[1]....
        /*1ad0*/ 	.word	0x00003300


	//   ....[2]....
        /*1ad4*/ 	.word	0x00003360


	//   ....[3]....
        /*1ad8*/ 	.word	0x00003ff0


	//   ....[4]....
        /*1adc*/ 	.word	0x000050e0


	//   ....[5]....
        /*1ae0*/ 	.word	0x00005120


	//   ....[6]....
        /*1ae4*/ 	.word	0x0000e9a0


	//----- nvinfo : EIATTR_MAX_THREADS
	.align		4
.L_48:
        /*1ae8*/ 	.byte	0x04, 0x05
        /*1aea*/ 	.short	(.L_50 - .L_49)
.L_49:
        /*1aec*/ 	.word	0x00000100
        /*1af0*/ 	.word	0x00000001
        /*1af4*/ 	.word	0x00000001


	//----- nvinfo : EIATTR_CRS_STACK_SIZE
	.align		4
.L_50:
        /*1af8*/ 	.byte	0x04, 0x1e
        /*1afa*/ 	.short	(.L_52 - .L_51)
.L_51:
        /*1afc*/ 	.word	0x00000000


	//----- nvinfo : EIATTR_CBANK_PARAM_SIZE
	.align		4
.L_52:
        /*1b00*/ 	.byte	0x03, 0x19
        /*1b02*/ 	.short	0x0800


	//----- nvinfo : EIATTR_PARAM_CBANK
	.align		4
        /*1b04*/ 	.byte	0x04, 0x0a
        /*1b06*/ 	.short	(.L_54 - .L_53)
	.align		4
.L_53:
        /*1b08*/ 	.word	index@(.nv.constant0._ZN7cutlass13device_kernelINS_4gemm6kernel13GemmUniversalIN4cute5tupleIJiiiiEEENS1_10collective13CollectiveMmaINS1_35MainloopSm100TmaUmmaWarpSpecializedILi14ELi2ELi2ENS5_IJNS4_1CILi1EEESB_SB_EEEEENS5_IJNSA_ILi128EEENSA_ILi240EEENSA_ILi32EEEEEENS_12float_e4m3_tENS5_IJlSB_lEEESI_SJ_NS4_8TiledMMAINS4_8MMA_AtomIJNS4_10MMA_TraitsINS4_19SM100_MMA_F8F6F4_SSEJSI_SI_fSE_SF_NS4_17integral_constantINS4_4UMMA5MajorELSQ_0EEESR_NSO_INSP_7ScaleInELSS_0EEEST_EEEEEENS4_6LayoutISC_NS5_IJNSA_ILi0EEESX_SX_EEEEENS5_IJNS4_10UnderscoreES10_S10_EEEEENS4_13SM90_TMA_LOADENS4_14ComposedLayoutINS4_7SwizzleILi1ELi4ELi3EEENS4_18smem_ptr_flag_bitsILi8EEENSW_INS5_IJNSA_ILi8EEESG_EEENS5_IJSG_SB_EEEEEEEvNS4_8identityES13_S1D_vS1E_EENS_8epilogue10collective18CollectiveEpilogueINS1G_23Sm100TmaWarpSpecializedILi1ELi1ELi240ELb0ELb0EEEJSH_NS5_IJNSW_ISE_SB_EENSW_ISF_SB_EEEEESI_SJ_SI_SJ_NS1G_6fusion15FusionCallbacksIS1K_NS1O_17LinearCombinationISI_fSI_fLNS_15FloatRoundStyleE2EEESH_S1N_JEEENS4_5SM1004TMEM4LOAD26SM100_TMEM_LOAD_32dp32b16xES13_NS14_INS15_ILi0ELi4ELi3EEES18_NSW_INS5_IJS19_NSA_ILi16EEEEEENS5_IJS1Z_SB_EEEEEEENS4_39AutoVectorizingCopyWithAssumedAlignmentILi128EEENS4_14SM90_TMA_STOREES23_S25_S25_EEEvvEEEEvNT_6ParamsE)
        /*1b0c*/ 	.short	0x0380
        /*1b0e*/ 	.short	0x0800


	//----- nvinfo : EIATTR_SW_WAR
	.align		4
.L_54:
        /*1b10*/ 	.byte	0x04, 0x36
        /*1b12*/ 	.short	(.L_56 - .L_55)
.L_55:
        /*1b14*/ 	.word	0x00000008
.L_56:


//--------------------- .nv.callgraph             --------------------------
	.section	.nv.callgraph,"",@"SHT_CUDA_CALLGRAPH"
	.align	4
	.sectionentsize	8
	.align		4
        /*0000*/ 	.word	0x00000000
	.align		4
        /*0004*/ 	.word	0xffffffff
	.align		4
        /*0008*/ 	.word	index@(_ZN7cutlass13device_kernelINS_4gemm6kernel13GemmUniversalIN4cute5tupleIJiiiiEEENS1_10collective13CollectiveMmaINS1_35MainloopSm100TmaUmmaWarpSpecializedILi14ELi2ELi2ENS5_IJNS4_1CILi1EEESB_SB_EEEEENS5_IJNSA_ILi128EEENSA_ILi240EEENSA_ILi32EEEEEENS_12float_e4m3_tENS5_IJlSB_lEEESI_SJ_NS4_8TiledMMAINS4_8MMA_AtomIJNS4_10MMA_TraitsINS4_19SM100_MMA_F8F6F4_SSEJSI_SI_fSE_SF_NS4_17integral_constantINS4_4UMMA5MajorELSQ_0EEESR_NSO_INSP_7ScaleInELSS_0EEEST_EEEEEENS4_6LayoutISC_NS5_IJNSA_ILi0EEESX_SX_EEEEENS5_IJNS4_10UnderscoreES10_S10_EEEEENS4_13SM90_TMA_LOADENS4_14ComposedLayoutINS4_7SwizzleILi1ELi4ELi3EEENS4_18smem_ptr_flag_bitsILi8EEENSW_INS5_IJNSA_ILi8EEESG_EEENS5_IJSG_SB_EEEEEEEvNS4_8identityES13_S1D_vS1E_EENS_8epilogue10collective18CollectiveEpilogueINS1G_23Sm100TmaWarpSpecializedILi1ELi1ELi240ELb0ELb0EEEJSH_NS5_IJNSW_ISE_SB_EENSW_ISF_SB_EEEEESI_SJ_SI_SJ_NS1G_6fusion15FusionCallbacksIS1K_NS1O_17LinearCombinationISI_fSI_fLNS_15FloatRoundStyleE2EEESH_S1N_JEEENS4_5SM1004TMEM4LOAD26SM100_TMEM_LOAD_32dp32b16xES13_NS14_INS15_ILi0ELi4ELi3EEES18_NSW_INS5_IJS19_NSA_ILi16EEEEEENS5_IJS1Z_SB_EEEEEEENS4_39AutoVectorizingCopyWithAssumedAlignmentILi128EEENS4_14SM90_TMA_STOREES23_S25_S25_EEEvvEEEEvNT_6ParamsE)
	.align		4
        /*000c*/ 	.word	index@(__assertfail)
	.align		4
        /*0010*/ 	.word	0x00000000
	.align		4
        /*0014*/ 	.word	0xfffffffe
	.align		4
        /*0018*/ 	.word	0x00000000
	.align		4
        /*001c*/ 	.word	0xfffffffd
	.align		4
        /*0020*/ 	.word	0x00000000
	.align		4
        /*0024*/ 	.word	0xfffffffc


//--------------------- .nv.constant4             --------------------------
	.section	.nv.constant4,"a",@progbits
	.align	8
	.align		8
.nv.constant4:
        /*0000*/ 	.dword	__assertfail
	.align		8
        /*0008*/ 	.dword	__unnamed_1
	.align		8
        /*0010*/ 	.dword	_ZN40_INTERNAL_7e308ac3_4_k_cu_78d763da_270054cuda3std3__45__cpo5beginE
	.align		8
        /*0018*/ 	.dword	_ZN40_INTERNAL_7e308ac3_4_k_cu_78d763da_270054cuda3std3__45__cpo3endE
	.align		8
        /*0020*/ 	.dword	_ZN40_INTERNAL_7e308ac3_4_k_cu_78d763da_270054cuda3std3__45__cpo6cbeginE
	.align		8
        /*0028*/ 	.dword	_ZN40_INTERNAL_7e308ac3_4_k_cu_78d763da_270054cuda3std3__45__cpo4cendE
	.align		8
        /*0030*/ 	.dword	_ZN40_INTERNAL_7e308ac3_4_k_cu_78d763da_270054cuda3std3__442_GLOBAL__N__7e308ac3_4_k_cu_78d763da_270056ignoreE
	.align		8
        /*0038*/ 	.dword	_ZN40_INTERNAL_7e308ac3_4_k_cu_78d763da_270054cuda3std3__419piecewise_constructE
	.align		8
        /*0040*/ 	.dword	_ZN40_INTERNAL_7e308ac3_4_k_cu_78d763da_270054cuda3std3__48in_placeE
	.align		8
        /*0048*/ 	.dword	_ZN40_INTERNAL_7e308ac3_4_k_cu_78d763da_270054cuda3std6ranges3__45__cpo4swapE
	.align		8
        /*0050*/ 	.dword	_ZN40_INTERNAL_7e308ac3_4_k_cu_78d763da_270054cuda3std6ranges3__45__cpo9iter_moveE
	.align		8
        /*0058*/ 	.dword	_ZN40_INTERNAL_7e308ac3_4_k_cu_78d763da_270054cute7productE
	.align		8
        /*0060*/ 	.dword	_ZN40_INTERNAL_7e308ac3_4_k_cu_78d763da_270054cute1_E
	.align		8
        /*0068*/ 	.dword	$str$25
	.align		8
        /*0070*/ 	.dword	$str$26


//--------------------- .text._ZN7cutlass13device_kernelINS_4gemm6kernel13GemmUniversalIN4cute5tupleIJiiiiEEENS1_10collective13CollectiveMmaINS1_35MainloopSm100TmaUmmaWarpSpecializedILi14ELi2ELi2ENS5_IJNS4_1CILi1EEESB_SB_EEEEENS5_IJNSA_ILi128EEENSA_ILi240EEENSA_ILi32EEEEEENS_12float_e4m3_tENS5_IJlSB_lEEESI_SJ_NS4_8TiledMMAINS4_8MMA_AtomIJNS4_10MMA_TraitsINS4_19SM100_MMA_F8F6F4_SSEJSI_SI_fSE_SF_NS4_17integral_constantINS4_4UMMA5MajorELSQ_0EEESR_NSO_INSP_7ScaleInELSS_0EEEST_EEEEEENS4_6LayoutISC_NS5_IJNSA_ILi0EEESX_SX_EEEEENS5_IJNS4_10UnderscoreES10_S10_EEEEENS4_13SM90_TMA_LOADENS4_14ComposedLayoutINS4_7SwizzleILi1ELi4ELi3EEENS4_18smem_ptr_flag_bitsILi8EEENSW_INS5_IJNSA_ILi8EEESG_EEENS5_IJSG_SB_EEEEEEEvNS4_8identityES13_S1D_vS1E_EENS_8epilogue10collective18CollectiveEpilogueINS1G_23Sm100TmaWarpSpecializedILi1ELi1ELi240ELb0ELb0EEEJSH_NS5_IJNSW_ISE_SB_EENSW_ISF_SB_EEEEESI_SJ_SI_SJ_NS1G_6fusion15FusionCallbacksIS1K_NS1O_17LinearCombinationISI_fSI_fLNS_15FloatRoundStyleE2EEESH_S1N_JEEENS4_5SM1004TMEM4LOAD26SM100_TMEM_LOAD_32dp32b16xES13_NS14_INS15_ILi0ELi4ELi3EEES18_NSW_INS5_IJS19_NSA_ILi16EEEEEENS5_IJS1Z_SB_EEEEEEENS4_39AutoVectorizingCopyWithAssumedAlignmentILi128EEENS4_14SM90_TMA_STOREES23_S25_S25_EEEvvEEEEvNT_6ParamsE --------------------------
	.section	.text._ZN7cutlass13device_kernelINS_4gemm6kernel13GemmUniversalIN4cute5tupleIJiiiiEEENS1_10collective13CollectiveMmaINS1_35MainloopSm100TmaUmmaWarpSpecializedILi14ELi2ELi2ENS5_IJNS4_1CILi1EEESB_SB_EEEEENS5_IJNSA_ILi128EEENSA_ILi240EEENSA_ILi32EEEEEENS_12float_e4m3_tENS5_IJlSB_lEEESI_SJ_NS4_8TiledMMAINS4_8MMA_AtomIJNS4_10MMA_TraitsINS4_19SM100_MMA_F8F6F4_SSEJSI_SI_fSE_SF_NS4_17integral_constantINS4_4UMMA5MajorELSQ_0EEESR_NSO_INSP_7ScaleInELSS_0EEEST_EEEEEENS4_6LayoutISC_NS5_IJNSA_ILi0EEESX_SX_EEEEENS5_IJNS4_10UnderscoreES10_S10_EEEEENS4_13SM90_TMA_LOADENS4_14ComposedLayoutINS4_7SwizzleILi1ELi4ELi3EEENS4_18smem_ptr_flag_bitsILi8EEENSW_INS5_IJNSA_ILi8EEESG_EEENS5_IJSG_SB_EEEEEEEvNS4_8identityES13_S1D_vS1E_EENS_8epilogue10collective18CollectiveEpilogueINS1G_23Sm100TmaWarpSpecializedILi1ELi1ELi240ELb0ELb0EEEJSH_NS5_IJNSW_ISE_SB_EENSW_ISF_SB_EEEEESI_SJ_SI_SJ_NS1G_6fusion15FusionCallbacksIS1K_NS1O_17LinearCombinationISI_fSI_fLNS_15FloatRoundStyleE2EEESH_S1N_JEEENS4_5SM1004TMEM4LOAD26SM100_TMEM_LOAD_32dp32b16xES13_NS14_INS15_ILi0ELi4ELi3EEES18_NSW_INS5_IJS19_NSA_ILi16EEEEEENS5_IJS1Z_SB_EEEEEEENS4_39AutoVectorizingCopyWithAssumedAlignmentILi128EEENS4_14SM90_TMA_STOREES23_S25_S25_EEEvvEEEEvNT_6ParamsE,"ax",@progbits
	.align	128
.text._ZN7cutlass13device_kernelINS_4gemm6kernel13GemmUniversalIN4cute5tupleIJiiiiEEENS1_10collective13CollectiveMmaINS1_35MainloopSm100TmaUmmaWarpSpecializedILi14ELi2ELi2ENS5_IJNS4_1CILi1EEESB_SB_EEEEENS5_IJNSA_ILi128EEENSA_ILi240EEENSA_ILi32EEEEEENS_12float_e4m3_tENS5_IJlSB_lEEESI_SJ_NS4_8TiledMMAINS4_8MMA_AtomIJNS4_10MMA_TraitsINS4_19SM100_MMA_F8F6F4_SSEJSI_SI_fSE_SF_NS4_17integral_constantINS4_4UMMA5MajorELSQ_0EEESR_NSO_INSP_7ScaleInELSS_0EEEST_EEEEEENS4_6LayoutISC_NS5_IJNSA_ILi0EEESX_SX_EEEEENS5_IJNS4_10UnderscoreES10_S10_EEEEENS4_13SM90_TMA_LOADENS4_14ComposedLayoutINS4_7SwizzleILi1ELi4ELi3EEENS4_18smem_ptr_flag_bitsILi8EEENSW_INS5_IJNSA_ILi8EEESG_EEENS5_IJSG_SB_EEEEEEEvNS4_8identityES13_S1D_vS1E_EENS_8epilogue10collective18CollectiveEpilogueINS1G_23Sm100TmaWarpSpecializedILi1ELi1ELi240ELb0ELb0EEEJSH_NS5_IJNSW_ISE_SB_EENSW_ISF_SB_EEEEESI_SJ_SI_SJ_NS1G_6fusion15FusionCallbacksIS1K_NS1O_17LinearCombinationISI_fSI_fLNS_15FloatRoundStyleE2EEESH_S1N_JEEENS4_5SM1004TMEM4LOAD26SM100_TMEM_LOAD_32dp32b16xES13_NS14_INS15_ILi0ELi4ELi3EEES18_NSW_INS5_IJS19_NSA_ILi16EEEEEENS5_IJS1Z_SB_EEEEEEENS4_39AutoVectorizingCopyWithAssumedAlignmentILi128EEENS4_14SM90_TMA_STOREES23_S25_S25_EEEvvEEEEvNT_6ParamsE:
        .type           _ZN7cutlass13device_kernelINS_4gemm6kernel13GemmUniversalIN4cute5tupleIJiiiiEEENS1_10collective13CollectiveMmaINS1_35MainloopSm100TmaUmmaWarpSpecializedILi14ELi2ELi2ENS5_IJNS4_1CILi1EEESB_SB_EEEEENS5_IJNSA_ILi128EEENSA_ILi240EEENSA_ILi32EEEEEENS_12float_e4m3_tENS5_IJlSB_lEEESI_SJ_NS4_8TiledMMAINS4_8MMA_AtomIJNS4_10MMA_TraitsINS4_19SM100_MMA_F8F6F4_SSEJSI_SI_fSE_SF_NS4_17integral_constantINS4_4UMMA5MajorELSQ_0EEESR_NSO_INSP_7ScaleInELSS_0EEEST_EEEEEENS4_6LayoutISC_NS5_IJNSA_ILi0EEESX_SX_EEEEENS5_IJNS4_10UnderscoreES10_S10_EEEEENS4_13SM90_TMA_LOADENS4_14ComposedLayoutINS4_7SwizzleILi1ELi4ELi3EEENS4_18smem_ptr_flag_bitsILi8EEENSW_INS5_IJNSA_ILi8EEESG_EEENS5_IJSG_SB_EEEEEEEvNS4_8identityES13_S1D_vS1E_EENS_8epilogue10collective18CollectiveEpilogueINS1G_23Sm100TmaWarpSpecializedILi1ELi1ELi240ELb0ELb0EEEJSH_NS5_IJNSW_ISE_SB_EENSW_ISF_SB_EEEEESI_SJ_SI_SJ_NS1G_6fusion15FusionCallbacksIS1K_NS1O_17LinearCombinationISI_fSI_fLNS_15FloatRoundStyleE2EEESH_S1N_JEEENS4_5SM1004TMEM4LOAD26SM100_TMEM_LOAD_32dp32b16xES13_NS14_INS15_ILi0ELi4ELi3EEES18_NSW_INS5_IJS19_NSA_ILi16EEEEEENS5_IJS1Z_SB_EEEEEEENS4_39AutoVectorizingCopyWithAssumedAlignmentILi128EEENS4_14SM90_TMA_STOREES23_S25_S25_EEEvvEEEEvNT_6ParamsE,@function
        .size           _ZN7cutlass13device_kernelINS_4gemm6kernel13GemmUniversalIN4cute5tupleIJiiiiEEENS1_10collective13CollectiveMmaINS1_35MainloopSm100TmaUmmaWarpSpecializedILi14ELi2ELi2ENS5_IJNS4_1CILi1EEESB_SB_EEEEENS5_IJNSA_ILi128EEENSA_ILi240EEENSA_ILi32EEEEEENS_12float_e4m3_tENS5_IJlSB_lEEESI_SJ_NS4_8TiledMMAINS4_8MMA_AtomIJNS4_10MMA_TraitsINS4_19SM100_MMA_F8F6F4_SSEJSI_SI_fSE_SF_NS4_17integral_constantINS4_4UMMA5MajorELSQ_0EEESR_NSO_INSP_7ScaleInELSS_0EEEST_EEEEEENS4_6LayoutISC_NS5_IJNSA_ILi0EEESX_SX_EEEEENS5_IJNS4_10UnderscoreES10_S10_EEEEENS4_13SM90_TMA_LOADENS4_14ComposedLayoutINS4_7SwizzleILi1ELi4ELi3EEENS4_18smem_ptr_flag_bitsILi8EEENSW_INS5_IJNSA_ILi8EEESG_EEENS5_IJSG_SB_EEEEEEEvNS4_8identityES13_S1D_vS1E_EENS_8epilogue10collective18CollectiveEpilogueINS1G_23Sm100TmaWarpSpecializedILi1ELi1ELi240ELb0ELb0EEEJSH_NS5_IJNSW_ISE_SB_EENSW_ISF_SB_EEEEESI_SJ_SI_SJ_NS1G_6fusion15FusionCallbacksIS1K_NS1O_17LinearCombinationISI_fSI_fLNS_15FloatRoundStyleE2EEESH_S1N_JEEENS4_5SM1004TMEM4LOAD26SM100_TMEM_LOAD_32dp32b16xES13_NS14_INS15_ILi0ELi4ELi3EEES18_NSW_INS5_IJS19_NSA_ILi16EEEEEENS5_IJS1Z_SB_EEEEEEENS4_39AutoVectorizingCopyWithAssumedAlignmentILi128EEENS4_14SM90_TMA_STOREES23_S25_S25_EEEvvEEEEvNT_6ParamsE,(.L_x_165 - _ZN7cutlass13device_kernelINS_4gemm6kernel13GemmUniversalIN4cute5tupleIJiiiiEEENS1_10collective13CollectiveMmaINS1_35MainloopSm100TmaUmmaWarpSpecializedILi14ELi2ELi2ENS5_IJNS4_1CILi1EEESB_SB_EEEEENS5_IJNSA_ILi128EEENSA_ILi240EEENSA_ILi32EEEEEENS_12float_e4m3_tENS5_IJlSB_lEEESI_SJ_NS4_8TiledMMAINS4_8MMA_AtomIJNS4_10MMA_TraitsINS4_19SM100_MMA_F8F6F4_SSEJSI_SI_fSE_SF_NS4_17integral_constantINS4_4UMMA5MajorELSQ_0EEESR_NSO_INSP_7ScaleInELSS_0EEEST_EEEEEENS4_6LayoutISC_NS5_IJNSA_ILi0EEESX_SX_EEEEENS5_IJNS4_10UnderscoreES10_S10_EEEEENS4_13SM90_TMA_LOADENS4_14ComposedLayoutINS4_7SwizzleILi1ELi4ELi3EEENS4_18smem_ptr_flag_bitsILi8EEENSW_INS5_IJNSA_ILi8EEESG_EEENS5_IJSG_SB_EEEEEEEvNS4_8identityES13_S1D_vS1E_EENS_8epilogue10collective18CollectiveEpilogueINS1G_23Sm100TmaWarpSpecializedILi1ELi1ELi240ELb0ELb0EEEJSH_NS5_IJNSW_ISE_SB_EENSW_ISF_SB_EEEEESI_SJ_SI_SJ_NS1G_6fusion15FusionCallbacksIS1K_NS1O_17LinearCombinationISI_fSI_fLNS_15FloatRoundStyleE2EEESH_S1N_JEEENS4_5SM1004TMEM4LOAD26SM100_TMEM_LOAD_32dp32b16xES13_NS14_INS15_ILi0ELi4ELi3EEES18_NSW_INS5_IJS19_NSA_ILi16EEEEEENS5_IJS1Z_SB_EEEEEEENS4_39AutoVectorizingCopyWithAssumedAlignmentILi128EEENS4_14SM90_TMA_STOREES23_S25_S25_EEEvvEEEEvNT_6ParamsE)
        .other          _ZN7cutlass13device_kernelINS_4gemm6kernel13GemmUniversalIN4cute5tupleIJiiiiEEENS1_10collective13CollectiveMmaINS1_35MainloopSm100TmaUmmaWarpSpecializedILi14ELi2ELi2ENS5_IJNS4_1CILi1EEESB_SB_EEEEENS5_IJNSA_ILi128EEENSA_ILi240EEENSA_ILi32EEEEEENS_12float_e4m3_tENS5_IJlSB_lEEESI_SJ_NS4_8TiledMMAINS4_8MMA_AtomIJNS4_10MMA_TraitsINS4_19SM100_MMA_F8F6F4_SSEJSI_SI_fSE_SF_NS4_17integral_constantINS4_4UMMA5MajorELSQ_0EEESR_NSO_INSP_7ScaleInELSS_0EEEST_EEEEEENS4_6LayoutISC_NS5_IJNSA_ILi0EEESX_SX_EEEEENS5_IJNS4_10UnderscoreES10_S10_EEEEENS4_13SM90_TMA_LOADENS4_14ComposedLayoutINS4_7SwizzleILi1ELi4ELi3EEENS4_18smem_ptr_flag_bitsILi8EEENSW_INS5_IJNSA_ILi8EEESG_EEENS5_IJSG_SB_EEEEEEEvNS4_8identityES13_S1D_vS1E_EENS_8epilogue10collective18CollectiveEpilogueINS1G_23Sm100TmaWarpSpecializedILi1ELi1ELi240ELb0ELb0EEEJSH_NS5_IJNSW_ISE_SB_EENSW_ISF_SB_EEEEESI_SJ_SI_SJ_NS1G_6fusion15FusionCallbacksIS1K_NS1O_17LinearCombinationISI_fSI_fLNS_15FloatRoundStyleE2EEESH_S1N_JEEENS4_5SM1004TMEM4LOAD26SM100_TMEM_LOAD_32dp32b16xES13_NS14_INS15_ILi0ELi4ELi3EEES18_NSW_INS5_IJS19_NSA_ILi16EEEEEENS5_IJS1Z_SB_EEEEEEENS4_39AutoVectorizingCopyWithAssumedAlignmentILi128EEENS4_14SM90_TMA_STOREES23_S25_S25_EEEvvEEEEvNT_6ParamsE,@"STO_CUDA_ENTRY STV_DEFAULT"
_ZN7cutlass13device_kernelINS_4gemm6kernel13GemmUniversalIN4cute5tupleIJiiiiEEENS1_10collective13CollectiveMmaINS1_35MainloopSm100TmaUmmaWarpSpecializedILi14ELi2ELi2ENS5_IJNS4_1CILi1EEESB_SB_EEEEENS5_IJNSA_ILi128EEENSA_ILi240EEENSA_ILi32EEEEEENS_12float_e4m3_tENS5_IJlSB_lEEESI_SJ_NS4_8TiledMMAINS4_8MMA_AtomIJNS4_10MMA_TraitsINS4_19SM100_MMA_F8F6F4_SSEJSI_SI_fSE_SF_NS4_17integral_constantINS4_4UMMA5MajorELSQ_0EEESR_NSO_INSP_7ScaleInELSS_0EEEST_EEEEEENS4_6LayoutISC_NS5_IJNSA_ILi0EEESX_SX_EEEEENS5_IJNS4_10UnderscoreES10_S10_EEEEENS4_13SM90_TMA_LOADENS4_14ComposedLayoutINS4_7SwizzleILi1ELi4ELi3EEENS4_18smem_ptr_flag_bitsILi8EEENSW_INS5_IJNSA_ILi8EEESG_EEENS5_IJSG_SB_EEEEEEEvNS4_8identityES13_S1D_vS1E_EENS_8epilogue10collective18CollectiveEpilogueINS1G_23Sm100TmaWarpSpecializedILi1ELi1ELi240ELb0ELb0EEEJSH_NS5_IJNSW_ISE_SB_EENSW_ISF_SB_EEEEESI_SJ_SI_SJ_NS1G_6fusion15FusionCallbacksIS1K_NS1O_17LinearCombinationISI_fSI_fLNS_15FloatRoundStyleE2EEESH_S1N_JEEENS4_5SM1004TMEM4LOAD26SM100_TMEM_LOAD_32dp32b16xES13_NS14_INS15_ILi0ELi4ELi3EEES18_NSW_INS5_IJS19_NSA_ILi16EEEEEENS5_IJS1Z_SB_EEEEEEENS4_39AutoVectorizingCopyWithAssumedAlignmentILi128EEENS4_14SM90_TMA_STOREES23_S25_S25_EEEvvEEEEvNT_6ParamsE:
[----:B------:R-:W1:Y:S01]  /*0000*/  LDC R1, c[0x0][0x37c] ;  /* 0x0000df00ff017b82 */ /* 0x000e620000000800 */
[----:B------:R-:W2:Y:S01]  /*0010*/  S2R R2, SR_TID.X ;  /* 0x0000000000027919 */ /* 0x000ea20000002100 */
[----:B------:R-:W3:Y:S01]  /*0020*/  LDCU.64 UR8, c[0x0][0x890] ;  /* 0x00011200ff0877ac */ /* 0x000ee20008000a00 */
[----:B-1----:R-:W-:Y:S01]  /*0030*/  VIADD R1, R1, 0xfffffc30 ;  /* 0xfffffc3001017836 */ /* 0x002fe20000000000 */
[----:B------:R-:W-:Y:S01]  /*0040*/  ELECT P3, URZ, PT ;  /* 0x0000000000ff782f */ /* 0x000fe20003860000 */
[----:B---3--:R-:W-:-:S04]  /*0050*/  UISETP.NE.U32.AND UP0, UPT, UR8, URZ, UPT ;  /* 0x000000ff0800728c */ /* 0x008fc8000bf05070 */
[----:B------:R-:W-:Y:S01]  /*0060*/  UISETP.NE.AND.EX UP0, UPT, UR9, URZ, UPT, UP0 ;  /* 0x000000ff0900728c */ /* 0x000fe2000bf05300 */
[----:B--2---:R-:W-:-:S05]  /*0070*/  SHF.R.U32.HI R4, RZ, 0x5, R2 ;  /* 0x00000005ff047819 */ /* 0x004fca0000011602 */
[----:B------:R-:W1:Y:S02]  /*0080*/  SHFL.IDX PT, R0, R4, RZ, 0x1f ;  /* 0x00001fff04007589 */ /* 0x000e6400000e0000 */
[----:B-1----:R-:W-:Y:S02]  /*0090*/  R2UR UR22, R0 ;  /* 0x00000000001672ca */ /* 0x002fe400000e0000 */
[----:B------:R-:W-:-:S05]  /*00a0*/  PRMT R0, RZ, 0x7610, R0 ;  /* 0x00007610ff007816 */ /* 0x000fca0000000000 */
[----:B------:R1:W-:Y:S01]  /*00b0*/  STL.S16 [R1+0xe0], R0 ;  /* 0x0000e00001007387 */ /* 0x0003e20000100600 */
[----:B------:R-:W-:Y:S07]  /*00c0*/  BRA.U UP0, `(.L_x_0) ;  /* 0x0000000100387547 */ /* 0x000fee000b800000 */
[----:B------:R-:W2:Y:S02]  /*00d0*/  LDCU.64 UR4, c[0x0][0x888] ;  /* 0x00011100ff0477ac */ /* 0x000ea40008000a00 */
[----:B--2---:R-:W-:-:S04]  /*00e0*/  UISETP.NE.U32.AND UP0, UPT, UR4, URZ, UPT ;  /* 0x000000ff0400728c */ /* 0x004fc8000bf05070 */
[----:B------:R-:W-:-:S09]  /*00f0*/  UISETP.NE.AND.EX UP0, UPT, UR5, URZ, UPT, UP0 ;  /* 0x000000ff0500728c */ /* 0x000fd2000bf05300 */
[----:B------:R-:W-:Y:S05]  /*0100*/  BRA.U !UP0, `(.L_x_1) ;  /* 0x00000001081c7547 */ /* 0x000fea000b800000 */
[----:B------:R-:W1:Y:S01]  /*0110*/  LDC.64 R6, c[0x0][0x888] ;  /* 0x00022200ff067b82 */ /* 0x000e620000000a00 */
[----:B------:R-:W1:Y:S02]  /*0120*/  LDCU.64 UR4, c[0x0][0x358] ;  /* 0x00006b00ff0477ac */ /* 0x000e640008000a00 */
[----:B-1----:R-:W2:Y:S02]  /*0130*/  LDG.E R0, desc[UR4][R6.64] ;  /* 0x0000000406007981 */ /* 0x002ea4000c1e1900 */
[----:B--2---:R-:W-:Y:S01]  /*0140*/  R2UR UR44, R0 ;  /* 0x00000000002c72ca */ /* 0x004fe200000e0000 */
[----:B------:R-:W-:-:S05]  /*0150*/  HFMA2 R0, -RZ, RZ, 0, 5.9604644775390625e-08 ;  /* 0x00000001ff007431 */ /* 0x000fca00000001ff */
[----:B------:R2:W-:Y:S01]  /*0160*/  STL.S16 [R1+0xe0], R0 ;  /* 0x0000e00001007387 */ /* 0x0005e20000100600 */
[----:B------:R-:W-:Y:S07]  /*0170*/  BRA `(.L_x_0) ;  /* 0x00000000000c7947 */ /* 0x000fee0003800000 */
.L_x_1:
[----:B-1----:R-:W-:Y:S01]  /*0180*/  HFMA2 R0, -RZ, RZ, 0, 5.9604644775390625e-08 ;  /* 0x00000001ff007431 */ /* 0x002fe200000001ff */
[----:B------:R-:W3:Y:S04]  /*0190*/  LDCU UR44, c[0x0][0x880] ;  /* 0x00011000ff2c77ac */ /* 0x000ee80008000800 */
[----:B------:R4:W-:Y:S02]  /*01a0*/  STL.S16 [R1+0xe0], R0 ;  /* 0x0000e00001007387 */ /* 0x0009e40000100600 */
.L_x_0:
[----:B------:R-:W5:Y:S02]  /*01b0*/  LDCU.64 UR4, c[0x0][0x8b0] ;  /* 0x00011600ff0477ac */ /* 0x000f640008000a00 */
[----:B-----5:R-:W-:-:S04]  /*01c0*/  UISETP.NE.U32.AND UP0, UPT, UR4, URZ, UPT ;  /* 0x000000ff0400728c */ /* 0x020fc8000bf05070 */
[----:B------:R-:W-:-:S09]  /*01d0*/  UISETP.NE.AND.EX UP0, UPT, UR5, URZ, UPT, UP0 ;  /* 0x000000ff0500728c */ /* 0x000fd2000bf05300 */
[----:B------:R-:W-:Y:S05]  /*01e0*/  BRA.U UP0, `(.L_x_2) ;  /* 0x0000000100287547 */ /* 0x000fea000b800000 */
[----:B------:R-:W5:Y:S02]  /*01f0*/  LDCU.64 UR4, c[0x0][0x8a8] ;  /* 0x00011500ff0477ac */ /* 0x000f640008000a00 */
[----:B-----5:R-:W-:-:S04]  /*0200*/  UISETP.NE.U32.AND UP0, UPT, UR4, URZ, UPT ;  /* 0x000000ff0400728c */ /* 0x020fc8000bf05070 */
[----:B------:R-:W-:-:S09]  /*0210*/  UISETP.NE.AND.EX UP0, UPT, UR5, URZ, UPT, UP0 ;  /* 0x000000ff0500728c */ /* 0x000fd2000bf05300 */
[----:B------:R-:W-:Y:S05]  /*0220*/  BRA.U !UP0, `(.L_x_3) ;  /* 0x0000000108147547 */ /* 0x000fea000b800000 */
[----:B------:R-:W1:Y:S01]  /*0230*/  LDC.64 R6, c[0x0][0x8a8] ;  /* 0x00022a00ff067b82 */ /* 0x000e620000000a00 */
[----:B------:R-:W1:Y:S02]  /*0240*/  LDCU.64 UR4, c[0x0][0x358] ;  /* 0x00006b00ff0477ac */ /* 0x000e640008000a00 */
[----:B-12-4-:R-:W2:Y:S02]  /*0250*/  LDG.E R0, desc[UR4][R6.64] ;  /* 0x0000000406007981 */ /* 0x016ea4000c1e1900 */
[----:B--2---:R-:W-:Y:S01]  /*0260*/  R2UR UR37, R0 ;  /* 0x00000000002572ca */ /* 0x004fe200000e0000 */
[----:B------:R-:W-:-:S14]  /*0270*/  BRA `(.L_x_2) ;  /* 0x0000000000047947 */ /* 0x000fdc0003800000 */
.L_x_3:
[----:B------:R-:W1:Y:S02]  /*0280*/  LDCU UR37, c[0x0][0x8a0] ;  /* 0x00011400ff2577ac */ /* 0x000e640008000800 */
.L_x_2:
[----:B-12-4-:R-:W-:Y:S01]  /*0290*/  IMAD.U32 R0, RZ, RZ, UR22 ;  /* 0x00000016ff007e24 */ /* 0x016fe2000f8e00ff */
[----:B------:R-:W-:Y:S04]  /*02a0*/  BSSY.RECONVERGENT B0, `(.L_x_4) ;  /* 0x000000c000007945 */ /* 0x000fe80003800200 */
[C---:B------:R-:W-:Y:S02]  /*02b0*/  ISETP.NE.OR P1, PT, R0.reuse, 0x1, !P3 ;  /* 0x000000010000780c */ /* 0x040fe40005f25670 */
[----:B------:R-:W-:-:S11]  /*02c0*/  ISETP.NE.OR P0, PT, R0, 0x3, !P3 ;  /* 0x000000030000780c */ /* 0x000fd60005f05670 */
[----:B------:R-:W-:Y:S05]  /*02d0*/  @P1 BRA `(.L_x_5) ;  /* 0x0000000000201947 */ /* 0x000fea0003800000 */
[----:B------:R-:W1:Y:S02]  /*02e0*/  LDCU.64 UR4, c[0x0][0x348] ;  /* 0x00006900ff0477ac */ /* 0x000e640008000a00 */
[----:B-1----:R-:W-:Y:S02]  /*02f0*/  UIADD3 UR6, UP1, UPT, UR4, 0x80, URZ ;  /* 0x0000008004067890 */ /* 0x002fe4000ff3e0ff */
[----:B------:R-:W-:Y:S02]  /*0300*/  UIADD3 UR4, UP0, UPT, UR4, 0x180, URZ ;  /* 0x0000018004047890 */ /* 0x000fe4000ff1e0ff */
[----:B------:R-:W-:Y:S02]  /*0310*/  UIADD3.X UR7, UPT, UPT, URZ, UR5, URZ, UP1, !UPT ;  /* 0x00000005ff077290 */ /* 0x000fe40008ffe4ff */
[----:B------:R-:W-:-:S07]  /*0320*/  UIADD3.X UR5, UPT, UPT, URZ, UR5, URZ, UP0, !UPT ;  /* 0x00000005ff057290 */ /* 0x000fce00087fe4ff */
[----:B------:R1:W-:Y:S02]  /*0330*/  UTMACCTL.PF [UR6] ;  /* 0x00000000060079b9 */ /* 0x0003e40008040000 */
[----:B------:R1:W-:Y:S02]  /*0340*/  UTMACCTL.PF [UR4] ;  /* 0x00000000040079b9 */ /* 0x0003e40008040000 */
[----:B-1----:R-:W-:Y:S01]  /*0350*/  NOP ;  /* 0x0000000000007918 */ /* 0x002fe20000000000 */
.L_x_5:
[----:B---3--:R-:W-:Y:S05]  /*0360*/  BSYNC.RECONVERGENT B0 ;  /* 0x0000000000007941 */ /* 0x008fea0003800200 */
.L_x_4:
[----:B------:R-:W-:Y:S04]  /*0370*/  BSSY.RECONVERGENT B0, `(.L_x_6) ;  /* 0x000000a000007945 */ /* 0x000fe80003800200 */
        /* <DEDUP_REMOVED lines=9> */
.L_x_7:
[----:B------:R-:W-:Y:S05]  /*0410*/  BSYNC.RECONVERGENT B0 ;  /* 0x0000000000007941 */ /* 0x000fea0003800200 */
.L_x_6:
[----:B------:R-:W1:Y:S01]  /*0420*/  LDCU.64 UR4, c[0x0][0x888] ;  /* 0x00011100ff0477ac */ /* 0x000e620008000a00 */
[----:B------:R-:W-:Y:S02]  /*0430*/  UISETP.EQ.U32.AND UP1, UPT, UR8, URZ, UPT ;  /* 0x000000ff0800728c */ /* 0x000fe4000bf22070 */
[----:B------:R-:W-:Y:S02]  /*0440*/  UPLOP3.LUT UP3, UPT, UPT, UPT, UPT, 0x80, 0x8 ;  /* 0x000000000008789c */ /* 0x000fe40003f6f070 */
[----:B-1----:R-:W-:-:S04]  /*0450*/  UISETP.NE.U32.AND UP0, UPT, UR4, URZ, UPT ;  /* 0x000000ff0400728c */ /* 0x002fc8000bf05070 */
[----:B------:R-:W-:-:S04]  /*0460*/  UISETP.NE.AND.EX UP2, UPT, UR5, URZ, UPT, UP0 ;  /* 0x000000ff0500728c */ /* 0x000fc8000bf45300 */
[----:B------:R-:W-:-:S04]  /*0470*/  UISETP.EQ.OR.EX UP4, UPT, UR9, URZ, !UP2, UP1 ;  /* 0x000000ff0900728c */ /* 0x000fc8000d782710 */
[----:B------:R-:W-:-:S06]  /*0480*/  UP2UR UR4, UPR, URZ, 0x10 ;  /* 0x00000010ff047883 */ /* 0x000fcc0008000000 */
[----:B------:R-:W-:-:S05]  /*0490*/  MOV R3, UR4 ;  /* 0x0000000400037c02 */ /* 0x000fca0008000f00 */
[----:B------:R1:W-:Y:S01]  /*04a0*/  STL [R1+0x10c], R3 ;  /* 0x00010c0301007387 */ /* 0x0003e20000100800 */
[----:B------:R-:W-:Y:S05]  /*04b0*/  BRA.U !UP4, `(.L_x_8) ;  /* 0x000000010c207547 */ /* 0x000fea000b800000 */
[----:B------:R-:W-:Y:S01]  /*04c0*/  UISETP.NE.U32.AND UP1, UPT, UR8, URZ, UPT ;  /* 0x000000ff0800728c */ /* 0x000fe2000bf25070 */
[----:B------:R-:W-:Y:S01]  /*04d0*/  FSETP.NEU.AND P0, PT, RZ, UR44, PT ;  /* 0x0000002cff007c0b */ /* 0x000fe2000bf0d000 */
[----:B------:R-:W-:Y:S02]  /*04e0*/  USEL UR4, URZ, 0xffffffff, UP2 ;  /* 0xffffffffff047887 */ /* 0x000fe40009000000 */
[----:B------:R-:W-:-:S10]  /*04f0*/  UISETP.NE.AND.EX UP1, UPT, UR9, URZ, UPT, UP1 ;  /* 0x000000ff0900728c */ /* 0x000fd4000bf25310 */
[----:B------:R-:W-:Y:S01]  /*0500*/  VOTEU.ANY UP0, P0 ;  /* 0x0000000000ff7886 */ /* 0x000fe20000000100 */
[----:B------:R-:W-:-:S04]  /*0510*/  @!UP1 USEL UR4, URZ, 0xffffffff, UP0 ;  /* 0xffffffffff049887 */ /* 0x000fc80008000000 */
[----:B------:R-:W-:-:S04]  /*0520*/  ULOP3.LUT UR4, UR4, 0x1, URZ, 0xc0, !UPT ;  /* 0x0000000104047892 */ /* 0x000fc8000f8ec0ff */
[----:B------:R-:W-:-:S11]  /*0530*/  UISETP.NE.U32.AND UP3, UPT, UR4, 0x1, UPT ;  /* 0x000000010400788c */ /* 0x000fd6000bf65070 */
.L_x_8:
[----:B-1----:R-:W1:Y:S01]  /*0540*/  SHFL.IDX PT, R3, R4, RZ, 0x1f ;  /* 0x00001fff04037589 */ /* 0x002e6200000e0000 */
[----:B------:R-:W-:-:S04]  /*0550*/  UISETP.NE.AND UP0, UPT, UR22, 0x2, UPT ;  /* 0x000000021600788c */ /* 0x000fc8000bf05270 */
[----:B------:R-:W-:Y:S01]  /*0560*/  USEL UR50, URZ, 0x1, UP0 ;  /* 0x00000001ff327887 */ /* 0x000fe20008000000 */
[----:B-1----:R-:W-:-:S13]  /*0570*/  ISETP.NE.AND P0, PT, R3, RZ, PT ;  /* 0x000000ff0300720c */ /* 0x002fda0003f05270 */
[----:B------:R-:W-:Y:S05]  /*0580*/  @P0 BRA `(.L_x_9) ;  /* 0x0000000000a40947 */ /* 0x000fea0003800000 */
[----:B------:R-:W-:Y:S01]  /*0590*/  ELECT P0, URZ, PT ;  /* 0x0000000000ff782f */ /* 0x000fe20003800000 */
[----:B------:R-:W-:-:S12]  /*05a0*/  BSSY.RECONVERGENT B0, `(.L_x_9) ;  /* 0x0000027000007945 */ /* 0x000fd80003800200 */
[----:B------:R-:W-:Y:S05]  /*05b0*/  @!P0 BRA `(.L_x_10) ;  /* 0x0000000000948947 */ /* 0x000fea0003800000 */
[----:B------:R-:W1:Y:S01]  /*05c0*/  S2UR UR4, SR_CgaCtaId ;  /* 0x00000000000479c3 */ /* 0x000e620000008800 */
[----:B------:R-:W-:Y:S01]  /*05d0*/  UMOV UR5, 0x400 ;  /* 0x0000040000057882 */ /* 0x000fe20000000000 */
[----:B------:R-:W-:Y:S02]  /*05e0*/  UMOV UR6, 0x1 ;  /* 0x0000000100067882 */ /* 0x000fe40000000000 */
[----:B------:R-:W-:-:S04]  /*05f0*/  UIADD3 UR6, UPT, UPT, -UR6, 0x100000, URZ ;  /* 0x0010000006067890 */ /* 0x000fc8000fffe1ff */
[----:B------:R-:W-:Y:S02]  /*0600*/  USHF.L.U32 UR7, UR6, 0xb, URZ ;  /* 0x0000000b06077899 */ /* 0x000fe400080006ff */
[----:B------:R-:W-:Y:S02]  /*0610*/  USHF.L.U32 UR6, UR6, 0x1, URZ ;  /* 0x0000000106067899 */ /* 0x000fe400080006ff */
[----:B-1----:R-:W-:Y:S01]  /*0620*/  ULEA UR4, UR4, UR5, 0x18 ;  /* 0x0000000504047291 */ /* 0x002fe2000f8ec0ff */
[----:B------:R-:W1:Y:S11]  /*0630*/  FENCE.VIEW.ASYNC.S ;  /* 0x00000000000073c6 */ /* 0x000e760000000000 */
[----:B-1----:R1:W2:Y:S01]  /*0640*/  SYNCS.EXCH.64 URZ, [UR4], UR6 ;  /* 0x0000000604ff75b2 */ /* 0x0022a20008000100 */
[----:B------:R1:W3:Y:S01]  /*0650*/  SYNCS.EXCH.64 URZ, [UR4+0x70], UR6 ;  /* 0x0000700604ff75b2 */ /* 0x0002e20008000100 */
[----:B------:R1:W4:Y:S01]  /*0660*/  SYNCS.EXCH.64 URZ, [UR4+0x8], UR6 ;  /* 0x0000080604ff75b2 */ /* 0x0003220008000100 */
[----:B------:R1:W1:Y:S01]  /*0670*/  SYNCS.EXCH.64 URZ, [UR4+0x78], UR6 ;  /* 0x0000780604ff75b2 */ /* 0x0002620008000100 */
        /* <DEDUP_REMOVED lines=24> */
[----:B--234-:R-:W-:Y:S01]  /*0800*/  NOP ;  /* 0x0000000000007918 */ /* 0x01cfe20000000000 */
.L_x_10:
[----:B-1----:R-:W-:Y:S05]  /*0810*/  BSYNC.RECONVERGENT B0 ;  /* 0x0000000000007941 */ /* 0x002fea0003800200 */
.L_x_9:
[----:B------:R-:W1:Y:S01]  /*0820*/  SHFL.IDX PT, R3, R4, RZ, 0x1f ;  /* 0x00001fff04037589 */ /* 0x000e6200000e0000 */
[----:B------:R-:W-:Y:S01]  /*0830*/  NOP ;  /* 0x0000000000007918 */ /* 0x000fe20000000000 */
[----:B-1----:R-:W-:-:S13]  /*0840*/  ISETP.NE.AND P0, PT, R3, 0x1, PT ;  /* 0x000000010300780c */ /* 0x002fda0003f05270 */
[----:B------:R-:W-:Y:S05]  /*0850*/  @P0 BRA `(.L_x_11) ;  /* 0x0000000000400947 */ /* 0x000fea0003800000 */
[----:B------:R-:W1:Y:S01]  /*0860*/  S2UR UR4, SR_CgaCtaId ;  /* 0x00000000000479c3 */ /* 0x000e620000008800 */
[----:B------:R-:W-:Y:S01]  /*0870*/  UMOV UR5, 0x400 ;  /* 0x0000040000057882 */ /* 0x000fe20000000000 */
[----:B------:R-:W-:Y:S01]  /*0880*/  UMOV UR8, 0x20 ;  /* 0x0000002000087882 */ /* 0x000fe20000000000 */
[----:B------:R-:W-:Y:S01]  /*0890*/  UMOV UR6, 0x80 ;  /* 0x0000008000067882 */ /* 0x000fe20000000000 */
[----:B------:R-:W-:-:S04]  /*08a0*/  UIADD3 UR8, UPT, UPT, -UR8, 0x100000, URZ ;  /* 0x0010000008087890 */ /* 0x000fc8000fffe1ff */
[----:B------:R-:W-:Y:S02]  /*08b0*/  USHF.L.U32 UR9, UR8, 0xb, URZ ;  /* 0x0000000b08097899 */ /* 0x000fe400080006ff */
[----:B------:R-:W-:Y:S02]  /*08c0*/  USHF.L.U32 UR8, UR8, 0x1, URZ ;  /* 0x0000000108087899 */ /* 0x000fe400080006ff */
[----:B------:R-:W-:-:S04]  /*08d0*/  UIADD3 UR6, UPT, UPT, -UR6, 0x100000, URZ ;  /* 0x0010000006067890 */ /* 0x000fc8000fffe1ff */
[----:B------:R-:W-:Y:S02]  /*08e0*/  USHF.L.U32 UR7, UR6, 0xb, URZ ;  /* 0x0000000b06077899 */ /* 0x000fe400080006ff */
[----:B------:R-:W-:Y:S01]  /*08f0*/  USHF.L.U32 UR6, UR6, 0x1, URZ ;  /* 0x0000000106067899 */ /* 0x000fe200080006ff */
[----:B------:R-:W-:Y:S01]  /*0900*/  ELECT P0, URZ, PT ;  /* 0x0000000000ff782f */ /* 0x000fe20003800000 */
[----:B-1----:R-:W-:Y:S01]  /*0910*/  ULEA UR4, UR4, UR5, 0x18 ;  /* 0x0000000504047291 */ /* 0x002fe2000f8ec0ff */
[----:B------:R-:W1:Y:S11]  /*0920*/  FENCE.VIEW.ASYNC.S ;  /* 0x00000000000073c6 */ /* 0x000e760000000000 */
[----:B-1----:R1:W2:Y:S01]  /*0930*/  SYNCS.EXCH.64 URZ, [UR4+0xe0], UR8 ;  /* 0x0000e00804ff75b2 */ /* 0x0022a20008000100 */
[----:B------:R1:W3:Y:S01]  /*0940*/  SYNCS.EXCH.64 URZ, [UR4+0xe8], UR6 ;  /* 0x0000e80604ff75b2 */ /* 0x0002e20008000100 */
[----:B------:R-:W-:Y:S01]  /*0950*/  NOP ;  /* 0x0000000000007918 */ /* 0x000fe20000000000 */
.L_x_11:
[----:B------:R-:W4:Y:S01]  /*0960*/  SHFL.IDX PT, R3, R4, RZ, 0x1f ;  /* 0x00001fff04037589 */ /* 0x000f2200000e0000 */
[----:B------:R-:W-:Y:S01]  /*0970*/  NOP ;  /* 0x0000000000007918 */ /* 0x000fe20000000000 */
[----:B----4-:R-:W-:-:S13]  /*0980*/  ISETP.NE.AND P0, PT, R3, 0x3, PT ;  /* 0x000000030300780c */ /* 0x010fda0003f05270 */
[----:B------:R-:W-:Y:S05]  /*0990*/  @P0 BRA `(.L_x_12) ;  /* 0x0000000000300947 */ /* 0x000fea0003800000 */
[----:B-1----:R-:W1:Y:S01]  /*09a0*/  S2UR UR4, SR_CgaCtaId ;  /* 0x00000000000479c3 */ /* 0x002e620000008800 */
[----:B------:R-:W-:Y:S01]  /*09b0*/  UMOV UR5, 0x400 ;  /* 0x0000040000057882 */ /* 0x000fe20000000000 */
[----:B------:R-:W-:Y:S01]  /*09c0*/  UMOV UR6, 0x20 ;  /* 0x0000002000067882 */ /* 0x000fe20000000000 */
[----:B------:R-:W-:Y:S01]  /*09d0*/  ELECT P0, URZ, PT ;  /* 0x0000000000ff782f */ /* 0x000fe20003800000 */
[----:B------:R-:W-:-:S04]  /*09e0*/  UIADD3 UR6, UPT, UPT, -UR6, 0x100000, URZ ;  /* 0x0010000006067890 */ /* 0x000fc8000fffe1ff */
[----:B------:R-:W-:Y:S02]  /*09f0*/  USHF.L.U32 UR7, UR6, 0xb, URZ ;  /* 0x0000000b06077899 */ /* 0x000fe400080006ff */
[----:B------:R-:W-:Y:S02]  /*0a00*/  USHF.L.U32 UR6, UR6, 0x1, URZ ;  /* 0x0000000106067899 */ /* 0x000fe400080006ff */
[----:B-1----:R-:W-:Y:S01]  /*0a10*/  ULEA UR4, UR4, UR5, 0x18 ;  /* 0x0000000504047291 */ /* 0x002fe2000f8ec0ff */
[----:B------:R-:W1:Y:S11]  /*0a20*/  FENCE.VIEW.ASYNC.S ;  /* 0x00000000000073c6 */ /* 0x000e760000000000 */
[----:B-1----:R4:W1:Y:S01]  /*0a30*/  SYNCS.EXCH.64 URZ, [UR4+0xf0], UR6 ;  /* 0x0000f00604ff75b2 */ /* 0x0028620008000100 */
[----:B------:R4:W1:Y:S02]  /*0a40*/  SYNCS.EXCH.64 URZ, [UR4+0xf8], UR6 ;  /* 0x0000f80604ff75b2 */ /* 0x0008640008000100 */
[----:B----4-:R-:W-:Y:S01]  /*0a50*/  NOP ;  /* 0x0000000000007918 */ /* 0x010fe20000000000 */
.L_x_12:
[----:B------:R-:W4:Y:S01]  /*0a60*/  SHFL.IDX PT, R3, R4, RZ, 0x1f ;  /* 0x00001fff04037589 */ /* 0x000f2200000e0000 */
[----:B------:R-:W-:Y:S01]  /*0a70*/  NOP ;  /* 0x0000000000007918 */ /* 0x000fe20000000000 */
[----:B----4-:R-:W-:-:S13]  /*0a80*/  ISETP.NE.AND P0, PT, R3, 0x4, PT ;  /* 0x000000040300780c */ /* 0x010fda0003f05270 */
[----:B------:R-:W-:Y:S05]  /*0a90*/  @P0 BRA `(.L_x_13) ;  /* 0x00000000004c0947 */ /* 0x000fea0003800000 */
[----:B-1----:R-:W1:Y:S01]  /*0aa0*/  S2UR UR4, SR_CgaCtaId ;  /* 0x00000000000479c3 */ /* 0x002e620000008800 */
[----:B------:R-:W-:Y:S01]  /*0ab0*/  UMOV UR6, 0x100 ;  /* 0x0000010000067882 */ /* 0x000fe20000000000 */
[----:B------:R-:W-:Y:S01]  /*0ac0*/  UMOV UR5, 0x400 ;  /* 0x0000040000057882 */ /* 0x000fe20000000000 */
[----:B------:R-:W-:Y:S01]  /*0ad0*/  USEL UR6, UR6, 0xe0, UP3 ;  /* 0x000000e006067887 */ /* 0x000fe20009800000 */
[----:B------:R-:W-:Y:S01]  /*0ae0*/  UMOV UR8, 0x1 ;  /* 0x0000000100087882 */ /* 0x000fe20000000000 */
[----:B------:R-:W-:Y:S01]  /*0af0*/  ELECT P0, URZ, PT ;  /* 0x0000000000ff782f */ /* 0x000fe20003800000 */
[----:B------:R-:W-:-:S04]  /*0b00*/  UIADD3 UR8, UPT, UPT, -UR8, 0x100000, URZ ;  /* 0x0010000008087890 */ /* 0x000fc8000fffe1ff */
[----:B------:R-:W-:Y:S02]  /*0b10*/  USHF.L.U32 UR9, UR8, 0xb, URZ ;  /* 0x0000000b08097899 */ /* 0x000fe400080006ff */
[----:B------:R-:W-:Y:S02]  /*0b20*/  USHF.L.U32 UR8, UR8, 0x1, URZ ;  /* 0x0000000108087899 */ /* 0x000fe400080006ff */
[----:B------:R-:W-:-:S04]  /*0b30*/  UIADD3 UR6, UPT, UPT, -UR6, 0x100000, URZ ;  /* 0x0010000006067890 */ /* 0x000fc8000fffe1ff */
[----:B------:R-:W-:Y:S02]  /*0b40*/  USHF.L.U32 UR7, UR6, 0xb, URZ ;  /* 0x0000000b06077899 */ /* 0x000fe400080006ff */
[----:B------:R-:W-:Y:S02]  /*0b50*/  USHF.L.U32 UR6, UR6, 0x1, URZ ;  /* 0x0000000106067899 */ /* 0x000fe400080006ff */
[----:B-1----:R-:W-:Y:S01]  /*0b60*/  ULEA UR4, UR4, UR5, 0x18 ;  /* 0x0000000504047291 */ /* 0x002fe2000f8ec0ff */
[----:B------:R-:W1:Y:S11]  /*0b70*/  FENCE.VIEW.ASYNC.S ;  /* 0x00000000000073c6 */ /* 0x000e760000000000 */
[----:B-1----:R4:W1:Y:S01]  /*0b80*/  SYNCS.EXCH.64 URZ, [UR4+0x100], UR8 ;  /* 0x0001000804ff75b2 */ /* 0x0028620008000100 */
[----:B------:R4:W1:Y:S01]  /*0b90*/  SYNCS.EXCH.64 URZ, [UR4+0x110], UR6 ;  /* 0x0001100604ff75b2 */ /* 0x0008620008000100 */
[----:B------:R4:W1:Y:S01]  /*0ba0*/  SYNCS.EXCH.64 URZ, [UR4+0x108], UR8 ;  /* 0x0001080804ff75b2 */ /* 0x0008620008000100 */
[----:B------:R4:W1:Y:S02]  /*0bb0*/  SYNCS.EXCH.64 URZ, [UR4+0x118], UR6 ;  /* 0x0001180604ff75b2 */ /* 0x0008640008000100 */
[----:B----4-:R-:W-:Y:S01]  /*0bc0*/  NOP ;  /* 0x0000000000007918 */ /* 0x010fe20000000000 */
.L_x_13:
[----:B------:R-:W4:Y:S01]  /*0bd0*/  SHFL.IDX PT, R3, R4, RZ, 0x1f ;  /* 0x00001fff04037589 */ /* 0x000f2200000e0000 */
[----:B------:R-:W-:Y:S01]  /*0be0*/  NOP ;  /* 0x0000000000007918 */ /* 0x000fe20000000000 */
[----:B----4-:R-:W-:-:S13]  /*0bf0*/  ISETP.NE.AND P0, PT, R3, 0x5, PT ;  /* 0x000000050300780c */ /* 0x010fda0003f05270 */
[----:B------:R-:W-:Y:S05]  /*0c00*/  @P0 BRA `(.L_x_14) ;  /* 0x0000000000480947 */ /* 0x000fea0003800000 */
[----:B-1----:R-:W1:Y:S01]  /*0c10*/  S2UR UR4, SR_CgaCtaId ;  /* 0x00000000000479c3 */ /* 0x002e620000008800 */
        /* <DEDUP_REMOVED lines=12> */
[----:B-1----:R4:W1:Y:S01]  /*0ce0*/  SYNCS.EXCH.64 URZ, [UR4+0x120], UR8 ;  /* 0x0001200804ff75b2 */ /* 0x0028620008000100 */
[----:B------:R4:W1:Y:S01]  /*0cf0*/  SYNCS.EXCH.64 URZ, [UR4+0x130], UR6 ;  /* 0x0001300604ff75b2 */ /* 0x0008620008000100 */
[----:B------:R4:W1:Y:S01]  /*0d00*/  SYNCS.EXCH.64 URZ, [UR4+0x128], UR8 ;  /* 0x0001280804ff75b2 */ /* 0x0008620008000100 */
[----:B------:R4:W1:Y:S02]  /*0d10*/  SYNCS.EXCH.64 URZ, [UR4+0x138], UR6 ;  /* 0x0001380604ff75b2 */ /* 0x0008640008000100 */
[----:B----4-:R-:W-:Y:S01]  /*0d20*/  NOP ;  /* 0x0000000000007918 */ /* 0x010fe20000000000 */
.L_x_14:
[----:B------:R-:W4:Y:S01]  /*0d30*/  SHFL.IDX PT, R4, R4, RZ, 0x1f ;  /* 0x00001fff04047589 */ /* 0x000f2200000e0000 */
[----:B------:R-:W1:Y:S01]  /*0d40*/  S2UR UR46, SR_CTAID.X ;  /* 0x00000000002e79c3 */ /* 0x000e620000002500 */
[----:B------:R-:W-:-:S07]  /*0d50*/  NOP ;  /* 0x0000000000007918 */ /* 0x000fce0000000000 */
[----:B------:R-:W1:Y:S01]  /*0d60*/  S2UR UR47, SR_CTAID.Y ;  /* 0x00000000002f79c3 */ /* 0x000e620000002600 */
[----:B----4-:R-:W-:-:S13]  /*0d70*/  ISETP.NE.AND P0, PT, R4, 0x3, PT ;  /* 0x000000030400780c */ /* 0x010fda0003f05270 */
[----:B-1----:R-:W-:Y:S05]  /*0d80*/  @P0 BRA `(.L_x_15) ;  /* 0x0000000000380947 */ /* 0x002fea0003800000 */
[----:B------:R-:W1:Y:S01]  /*0d90*/  S2UR UR4, SR_CgaCtaId ;  /* 0x00000000000479c3 */ /* 0x000e620000008800 */
        /* <DEDUP_REMOVED lines=8> */
[----:B-1----:R1:W4:Y:S01]  /*0e20*/  SYNCS.EXCH.64 URZ, [UR4+0x140], UR6 ;  /* 0x0001400604ff75b2 */ /* 0x0023220008000100 */
[----:B------:R1:W1:Y:S01]  /*0e30*/  SYNCS.EXCH.64 URZ, [UR4+0x150], UR6 ;  /* 0x0001500604ff75b2 */ /* 0x0002620008000100 */
[----:B------:R1:W1:Y:S01]  /*0e40*/  SYNCS.EXCH.64 URZ, [UR4+0x148], UR6 ;  /* 0x0001480604ff75b2 */ /* 0x0002620008000100 */
[----:B------:R1:W1:Y:S01]  /*0e50*/  SYNCS.EXCH.64 URZ, [UR4+0x158], UR6 ;  /* 0x0001580604ff75b2 */ /* 0x0002620008000100 */
[----:B------:R-:W-:Y:S01]  /*0e60*/  NOP ;  /* 0x0000000000007918 */ /* 0x000fe20000000000 */
.L_x_15:
[----:B------:R-:W-:-:S05]  /*0e70*/  CS2R.32 R4, SR_CgaSize ;  /* 0x0000000000047805 */ /* 0x000fca0000008a00 */
[----:B------:R-:W-:-:S05]  /*0e80*/  IMAD R4, R4, -0xa0, RZ ;  /* 0xffffff6004047824 */ /* 0x000fca00078e02ff */
[----:B------:R-:W-:-:S14]  /*0e90*/  R2UR UR5, R4 ;  /* 0x00000000040572ca */ /* 0x000fdc00000e0000 */
[----:B------:R-:W5:Y:S01]  /*0ea0*/  LDCU UR5, c[0x0][UR5+0x2b0] ;  /* 0x00005600050577ac */ /* 0x000f620008000800 */
[----:B------:R-:W-:Y:S01]  /*0eb0*/  I2FP.F32.U32 R4, UR46 ;  /* 0x0000002e00047c45 */ /* 0x000fe20008201000 */
[----:B------:R-:W-:Y:S01]  /*0ec0*/  NOP ;  /* 0x0000000000007918 */ /* 0x000fe20000000000 */
[----:B------:R-:W-:Y:S02]  /*0ed0*/  I2FP.F32.U32 R3, UR47 ;  /* 0x0000002f00037c45 */ /* 0x000fe40008201000 */
[----:B------:R-:W-:-:S06]  /*0ee0*/  RPCMOV.32 Rpc.LO, R2 ;  /* 0x0000000200007352 */ /* 0x000fcc0000000000 */
[----:B------:R-:W-:-:S05]  /*0ef0*/  CS2R.32 R2, SR_CgaSize ;  /* 0x0000000000027805 */ /* 0x000fca0000008a00 */
[----:B------:R-:W-:-:S05]  /*0f00*/  IMAD R2, R2, -0xa0, RZ ;  /* 0xffffff6002027824 */ /* 0x000fca00078e02ff */
[----:B-1----:R-:W-:Y:S02]  /*0f10*/  R2UR UR4, R2 ;  /* 0x00000000020472ca */ /* 0x002fe400000e0000 */
[----:B------:R-:W-:-:S12]  /*0f20*/  RPCMOV.32 R2, Rpc.LO ;  /* 0x0000000000027353 */ /* 0x000fd80000000000 */
[----:B------:R-:W1:Y:S01]  /*0f30*/  LDCU UR4, c[0x0][UR4+0x2b4] ;  /* 0x00005680040477ac */ /* 0x000e620008000800 */
[----:B------:R-:W1:Y:S01]  /*0f40*/  S2UR UR36, SR_CTAID.Z ;  /* 0x00000000002479c3 */ /* 0x000e620000002700 */
[----:B------:R-:W-:-:S06]  /*0f50*/  RPCMOV.32 Rpc.LO, R2 ;  /* 0x0000000200007352 */ /* 0x000fcc0000000000 */
[----:B------:R-:W-:-:S05]  /*0f60*/  CS2R.32 R2, SR_CgaSize ;  /* 0x0000000000027805 */ /* 0x000fca0000008a00 */
[----:B------:R-:W-:-:S05]  /*0f70*/  IMAD R2, R2, -0xa0, RZ ;  /* 0xffffff6002027824 */ /* 0x000fca00078e02ff */
[----:B------:R-:W-:Y:S02]  /*0f80*/  R2UR UR8, R2 ;  /* 0x00000000020872ca */ /* 0x000fe400000e0000 */
[----:B------:R-:W-:-:S12]  /*0f90*/  RPCMOV.32 R2, Rpc.LO ;  /* 0x0000000000027353 */ /* 0x000fd80000000000 */
[----:B------:R-:W2:Y:S01]  /*0fa0*/  LDCU UR8, c[0x0][UR8+0x2a4] ;  /* 0x00005480080877ac */ /* 0x000ea20008000800 */
[----:B------:R-:W-:-:S06]  /*0fb0*/  RPCMOV.32 Rpc.LO, R2 ;  /* 0x0000000200007352 */ /* 0x000fcc0000000000 */
[----:B------:R-:W-:-:S05]  /*0fc0*/  CS2R.32 R2, SR_CgaSize ;  /* 0x0000000000027805 */ /* 0x000fca0000008a00 */
[----:B------:R-:W-:-:S05]  /*0fd0*/  IMAD R2, R2, -0xa0, RZ ;  /* 0xffffff6002027824 */ /* 0x000fca00078e02ff */
[----:B------:R-:W-:Y:S02]  /*0fe0*/  R2UR UR7, R2 ;  /* 0x00000000020772ca */ /* 0x000fe400000e0000 */
[----:B------:R-:W-:-:S12]  /*0ff0*/  RPCMOV.32 R2, Rpc.LO ;  /* 0x0000000000027353 */ /* 0x000fd80000000000 */
[----:B------:R-:W3:Y:S01]  /*1000*/  LDCU UR7, c[0x0][UR7+0x2a0] ;  /* 0x00005400070777ac */ /* 0x000ee20008000800 */
[----:B------:R-:W4:Y:S01]  /*1010*/  LDCU UR23, c[0x0][0xb24] ;  /* 0x00016480ff1777ac */ /* 0x000f220008000800 */
[----:B-----5:R-:W-:Y:S01]  /*1020*/  FMUL R4, R4, UR5 ;  /* 0x0000000504047c20 */ /* 0x020fe20008400000 */
[----:B-1----:R-:W-:-:S05]  /*1030*/  FMUL R3, R3, UR4 ;  /* 0x0000000403037c20 */ /* 0x002fca0008400000 */
[----:B------:R-:W1:Y:S08]  /*1040*/  F2I.U32.TRUNC.NTZ R4, R4 ;  /* 0x0000000400047305 */ /* 0x000e70000020f000 */
[----:B------:R-:W5:Y:S01]  /*1050*/  F2I.U32.TRUNC.NTZ R3, R3 ;  /* 0x0000000300037305 */ /* 0x000f62000020f000 */
[----:B----4-:R-:W-:Y:S01]  /*1060*/  UISETP.GE.AND UP0, UPT, UR23, 0x1, UPT ;  /* 0x000000011700788c */ /* 0x010fe2000bf06270 */
[----:B-1----:R-:W-:-:S02]  /*1070*/  R2UR UR4, R4 ;  /* 0x00000000040472ca */ /* 0x002fc400000e0000 */
[----:B-----5:R-:W-:-:S11]  /*1080*/  R2UR UR6, R3 ;  /* 0x00000000030672ca */ /* 0x020fd600000e0000 */
[----:B------:R-:W-:-:S04]  /*1090*/  UIADD3 UR5, UPT, UPT, -UR4, URZ, URZ ;  /* 0x000000ff04057290 */ /* 0x000fc8000fffe1ff */
[----:B---3--:R-:W-:Y:S02]  /*10a0*/  UIMAD UR5, UR7, UR5, UR46 ;  /* 0x00000005070572a4 */ /* 0x008fe4000f8e022e */
[----:B------:R-:W-:-:S04]  /*10b0*/  UIADD3 UR4, UPT, UPT, -UR6, URZ, URZ ;  /* 0x000000ff06047290 */ /* 0x000fc8000fffe1ff */
[----:B------:R-:W-:Y:S01]  /*10c0*/  IMAD.U32 R4, RZ, RZ, UR5 ;  /* 0x00000005ff047e24 */ /* 0x000fe2000f8e00ff */
[----:B--2---:R-:W-:-:S06]  /*10d0*/  UIMAD UR4, UR8, UR4, UR47 ;  /* 0x00000004080472a4 */ /* 0x004fcc000f8e022f */
[----:B------:R-:W-:-:S05]  /*10e0*/  IMAD.U32 R3, RZ, RZ, UR4 ;  /* 0x00000004ff037e24 */ /* 0x000fca000f8e00ff */
[----:B------:R1:W-:Y:S04]  /*10f0*/  STL [R1+0x104], R3 ;  /* 0x0001040301007387 */ /* 0x0003e80000100800 */
[----:B------:R1:W-:Y:S01]  /*1100*/  STL [R1+0x108], R4 ;  /* 0x0001080401007387 */ /* 0x0003e20000100800 */
[----:B------:R-:W-:Y:S06]  /*1110*/  BAR.SYNC.DEFER_BLOCKING 0x0 ;  /* 0x0000000000007b1d */ /* 0x000fec0000010000 */
[----:B------:R-:W-:Y:S05]  /*1120*/  BRA.U !UP0, `(.L_x_16) ;  /* 0x0000000108d47547 */ /* 0x000fea000b800000 */
[----:B------:R-:W2:Y:S01]  /*1130*/  LDCU.128 UR12, c[0x0][0xb10] ;  /* 0x00016200ff0c77ac */ /* 0x000ea20008000c00 */
[----:B------:R-:W3:Y:S01]  /*1140*/  LDCU UR6, c[0x0][0x370] ;  /* 0x00006e00ff0677ac */ /* 0x000ee20008000800 */
[----:B------:R-:W4:Y:S01]  /*1150*/  LDCU UR5, c[0x0][0x374] ;  /* 0x00006e80ff0577ac */ /* 0x000f220008000800 */
[----:B------:R-:W5:Y:S01]  /*1160*/  LDCU UR24, c[0x0][0xb0c] ;  /* 0x00016180ff1877ac */ /* 0x000f620008000800 */
[----:B------:R-:W1:Y:S01]  /*1170*/  LDCU UR4, c[0x0][0xb20] ;  /* 0x00016400ff0477ac */ /* 0x000e620008000800 */
[----:B------:R-:W1:Y:S01]  /*1180*/  LDCU.64 UR8, c[0x0][0xb28] ;  /* 0x00016500ff0877ac */ /* 0x000e620008000a00 */
[----:B--2---:R-:W-:Y:S02]  /*1190*/  UISETP.NE.AND UP0, UPT, UR14, 0x1, UPT ;  /* 0x000000010e00788c */ /* 0x004fe4000bf05270 */
[----:B----4-:R-:W-:Y:S02]  /*11a0*/  UIMAD.WIDE.U32 UR10, UR5, UR15, URZ ;  /* 0x0000000f050a72a5 */ /* 0x010fe4000f8e00ff */
[----:B---3--:R-:W-:-:S02]  /*11b0*/  UIMAD.WIDE.U32 UR18, UR6, UR12, URZ ;  /* 0x0000000c061272a5 */ /* 0x008fc4000f8e00ff */
[----:B-----5:R-:W-:Y:S02]  /*11c0*/  UISETP.NE.AND UP1, UPT, UR24, 0x1, UPT ;  /* 0x000000011800788c */ /* 0x020fe4000bf25270 */
[----:B------:R-:W-:Y:S01]  /*11d0*/  UISETP.NE.AND UP4, UPT, UR23, 0x1, UPT ;  /* 0x000000011700788c */ /* 0x000fe2000bf85270 */
[----:B------:R-:W-:Y:S02]  /*11e0*/  UMOV UR10, UR11 ;  /* 0x0000000b000a7c82 */ /* 0x000fe40008000000 */
[----:B------:R-:W-:Y:S01]  /*11f0*/  UMOV UR18, UR19 ;  /* 0x0000001300127c82 */ /* 0x000fe20008000000 */
[----:B-1----:R-:W-:Y:S02]  /*1200*/  @UP0 USHF.R.U32.HI UR5, URZ, UR4, UR10 ;  /* 0x00000004ff050299 */ /* 0x002fe4000801160a */
[----:B------:R-:W-:Y:S02]  /*1210*/  UIMAD.WIDE.U32 UR20, UR47, UR15, URZ ;  /* 0x0000000f2f1472a5 */ /* 0x000fe4000f8e00ff */
[----:B------:R-:W-:-:S02]  /*1220*/  UIMAD.WIDE.U32 UR10, UR5, UR8, URZ ;  /* 0x00000008050a72a5 */ /* 0x000fc4000f8e00ff */
[----:B------:R-:W-:Y:S02]  /*1230*/  @UP1 USHF.R.U32.HI UR6, URZ, UR13, UR18 ;  /* 0x0000000dff061299 */ /* 0x000fe40008011612 */
[----:B------:R-:W-:Y:S02]  /*1240*/  UIMAD.WIDE.U32 UR16, UR46, UR12, URZ ;  /* 0x0000000c2e1072a5 */ /* 0x000fe4000f8e00ff */
[----:B------:R-:W-:Y:S01]  /*1250*/  UIMAD.WIDE.U32 UR18, UR6, UR8, URZ ;  /* 0x00000008061272a5 */ /* 0x000fe2000f8e00ff */
[----:B------:R-:W-:Y:S01]  /*1260*/  UMOV UR20, UR21 ;  /* 0x0000001500147c82 */ /* 0x000fe20008000000 */
[----:B------:R-:W-:Y:S01]  /*1270*/  UMOV UR10, UR11 ;  /* 0x0000000b000a7c82 */ /* 0x000fe20008000000 */
[----:B------:R-:W-:Y:S02]  /*1280*/  USHF.R.U32.HI UR20, URZ, UR4, UR20 ;  /* 0x00000004ff147299 */ /* 0x000fe40008011614 */
[----:B------:R-:W-:Y:S02]  /*1290*/  @UP4 USHF.R.U32.HI UR5, URZ, UR9, UR10 ;  /* 0x00000009ff054299 */ /* 0x000fe4000801160a */
[----:B------:R-:W-:Y:S01]  /*12a0*/  UMOV UR7, UR19 ;  /* 0x0000001300077c82 */ /* 0x000fe20008000000 */
[----:B------:R-:W-:Y:S01]  /*12b0*/  UMOV UR16, UR17 ;  /* 0x0000001100107c82 */ /* 0x000fe20008000000 */
[----:B------:R-:W-:-:S02]  /*12c0*/  @UP4 USHF.R.U32.HI UR6, URZ, UR9, UR7 ;  /* 0x00000009ff064299 */ /* 0x000fc40008011607 */
[----:B------:R-:W-:Y:S02]  /*12d0*/  USHF.R.U32.HI UR13, URZ, UR13, UR16 ;  /* 0x0000000dff0d7299 */ /* 0x000fe40008011610 */
[----:B------:R-:W-:Y:S02]  /*12e0*/  USEL UR4, UR47, UR20, !UP0 ;  /* 0x000000142f047287 */ /* 0x000fe4000c000000 */
[----:B------:R-:W-:Y:S02]  /*12f0*/  UIMAD UR7, UR5, UR23, URZ ;  /* 0x00000017050772a4 */ /* 0x000fe4000f8e02ff */
[----:B------:R-:W-:Y:S02]  /*1300*/  USEL UR5, UR46, UR13, !UP1 ;  /* 0x0000000d2e057287 */ /* 0x000fe4000c800000 */
[----:B------:R-:W-:Y:S02]  /*1310*/  UIMAD UR12, UR6, UR23, URZ ;  /* 0x00000017060c72a4 */ /* 0x000fe4000f8e02ff */
[----:B------:R-:W-:-:S02]  /*1320*/  UISETP.GE.AND UP0, UPT, UR4, UR7, UPT ;  /* 0x000000070400728c */ /* 0x000fc4000bf06270 */
[----:B------:R-:W-:Y:S02]  /*1330*/  UIMAD.WIDE.U32 UR10, UR4, UR8, URZ ;  /* 0x00000008040a72a5 */ /* 0x000fe4000f8e00ff */
[----:B------:R-:W-:Y:S02]  /*1340*/  UISETP.GE.OR UP0, UPT, UR5, UR12, UP0 ;  /* 0x0000000c0500728c */ /* 0x000fe40008706670 */
[----:B------:R-:W-:Y:S02]  /*1350*/  UIMAD.WIDE.U32 UR12, UR5, UR8, URZ ;  /* 0x00000008050c72a5 */ /* 0x000fe4000f8e00ff */
[----:B------:R-:W-:Y:S01]  /*1360*/  UIADD3 UR10, UPT, UPT, -UR4, URZ, URZ ;  /* 0x000000ff040a7290 */ /* 0x000fe2000fffe1ff */
[----:B------:R-:W-:Y:S01]  /*1370*/  UMOV UR8, UR11 ;  /* 0x0000000b00087c82 */ /* 0x000fe20008000000 */
[----:B------:R-:W-:Y:S02]  /*1380*/  UIADD3 UR11, UPT, UPT, -UR5, URZ, URZ ;  /* 0x000000ff050b7290 */ /* 0x000fe4000fffe1ff */
[----:B------:R-:W-:-:S03]  /*1390*/  USHF.R.U32.HI UR8, URZ, UR9, UR8 ;  /* 0x00000009ff087299 */ /* 0x000fc60008011608 */
[----:B------:R-:W-:Y:S01]  /*13a0*/  @!UP0 UMOV UR7, UR13 ;  /* 0x0000000d00078c82 */ /* 0x000fe20008000000 */
[----:B------:R-:W-:Y:S02]  /*13b0*/  UIMAD UR47, UR14, UR10, UR47 ;  /* 0x0000000a0e2f72a4 */ /* 0x000fe4000f8e022f */
[----:B------:R-:W-:Y:S02]  /*13c0*/  USEL UR8, UR4, UR8, !UP4 ;  /* 0x0000000804087287 */ /* 0x000fe4000e000000 */
[----:B------:R-:W-:Y:S02]  /*13d0*/  @!UP0 USHF.R.U32.HI UR7, URZ, UR9, UR7 ;  /* 0x00000009ff078299 */ /* 0x000fe40008011607 */
[----:B------:R-:W-:Y:S02]  /*13e0*/  UIADD3 UR9, UPT, UPT, -UR8, URZ, URZ ;  /* 0x000000ff08097290 */ /* 0x000fe4000fffe1ff */
[----:B------:R-:W-:Y:S02]  /*13f0*/  @!UP0 USEL UR7, UR5, UR7, !UP4 ;  /* 0x0000000705078287 */ /* 0x000fe4000e000000 */
[----:B------:R-:W-:-:S02]  /*1400*/  UIMAD UR9, UR23, UR9, UR4 ;  /* 0x00000009170972a4 */ /* 0x000fc4000f8e0204 */
[----:B------:R-:W-:Y:S02]  /*1410*/  @!UP0 UIADD3 UR8, UPT, UPT, UR8, -UR7, URZ ;  /* 0x8000000708088290 */ /* 0x000fe4000fffe0ff */
[----:B------:R-:W-:Y:S02]  /*1420*/  @!UP0 UIMAD UR6, UR9, UR6, UR7 ;  /* 0x00000006090682a4 */ /* 0x000fe4000f8e0207 */
[----:B------:R-:W-:Y:S02]  /*1430*/  @!UP0 UIMAD UR4, UR8, UR23, UR5 ;  /* 0x00000017080482a4 */ /* 0x000fe4000f8e0205 */
[----:B------:R-:W-:Y:S02]  /*1440*/  UIMAD UR46, UR24, UR11, UR46 ;  /* 0x0000000b182e72a4 */ /* 0x000fe4000f8e022e */
[----:B------:R-:W-:Y:S01]  /*1450*/  UIMAD UR47, UR4, UR14, UR47 ;  /* 0x0000000e042f72a4 */ /* 0x000fe2000f8e022f */
[----:B------:R-:W-:Y:S02]  /*1460*/  @!UP0 UMOV UR5, UR6 ;  /* 0x0000000600058c82 */ /* 0x000fe40008000000 */
[----:B------:R-:W-:-:S12]  /*1470*/  UIMAD UR46, UR5, UR24, UR46 ;  /* 0x00000018052e72a4 */ /* 0x000fd8000f8e022e */
.L_x_16:
[----:B------:R-:W2:Y:S01]  /*1480*/  LDCU UR4, c[0x0][0xb30] ;  /* 0x00016600ff0477ac */ /* 0x000ea20008000800 */
[----:B------:R-:W3:Y:S01]  /*1490*/  S2UR UR5, SR_CgaCtaId ;  /* 0x00000000000579c3 */ /* 0x000ee20000008800 */
[----:B--2---:R-:W-:-:S09]  /*14a0*/  UISETP.NE.AND UP0, UPT, UR4, 0x1, UPT ;  /* 0x000000010400788c */ /* 0x004fd2000bf05270 */
[----:B---3--:R-:W-:Y:S05]  /*14b0*/  BRA.U UP0, `(.L_x_17) ;  /* 0x0000000100447547 */ /* 0x008fea000b800000 */
[----:B------:R-:W2:Y:S01]  /*14c0*/  LDCU.128 UR12, c[0x0][0xb10] ;  /* 0x00016200ff0c77ac */ /* 0x000ea20008000c00 */
[----:B------:R-:W3:Y:S01]  /*14d0*/  LDCU UR10, c[0x0][0xb0c] ;  /* 0x00016180ff0a77ac */ /* 0x000ee20008000800 */
[----:B------:R-:W4:Y:S01]  /*14e0*/  LDCU UR11, c[0x0][0xb20] ;  /* 0x00016400ff0b77ac */ /* 0x000f220008000800 */
[----:B--2---:R-:W-:Y:S02]  /*14f0*/  UIMAD.WIDE.U32 UR8, UR46, UR12, URZ ;  /* 0x0000000c2e0872a5 */ /* 0x004fe4000f8e00ff */
[----:B------:R-:W-:Y:S02]  /*1500*/  UIMAD.WIDE.U32 UR6, UR47, UR15, URZ ;  /* 0x0000000f2f0672a5 */ /* 0x000fe4000f8e00ff */
[----:B---3--:R-:W-:Y:S02]  /*1510*/  UISETP.NE.AND UP1, UPT, UR10, 0x1, UPT ;  /* 0x000000010a00788c */ /* 0x008fe4000bf25270 */
[----:B------:R-:W-:Y:S01]  /*1520*/  UISETP.NE.AND UP0, UPT, UR14, 0x1, UPT ;  /* 0x000000010e00788c */ /* 0x000fe2000bf05270 */
[----:B------:R-:W-:-:S02]  /*1530*/  UMOV UR8, UR9 ;  /* 0x0000000900087c82 */ /* 0x000fc40008000000 */
[----:B------:R-:W-:Y:S01]  /*1540*/  UMOV UR4, UR7 ;  /* 0x0000000700047c82 */ /* 0x000fe20008000000 */
[----:B------:R-:W-:Y:S02]  /*1550*/  USHF.R.U32.HI UR8, URZ, UR13, UR8 ;  /* 0x0000000dff087299 */ /* 0x000fe40008011608 */
[----:B----4-:R-:W-:Y:S02]  /*1560*/  USHF.R.U32.HI UR4, URZ, UR11, UR4 ;  /* 0x0000000bff047299 */ /* 0x010fe40008011604 */
[----:B------:R-:W-:Y:S02]  /*1570*/  USEL UR6, UR46, UR8, !UP1 ;  /* 0x000000082e067287 */ /* 0x000fe4000c800000 */
[----:B------:R-:W-:-:S04]  /*1580*/  USEL UR4, UR47, UR4, !UP0 ;  /* 0x000000042f047287 */ /* 0x000fc8000c000000 */
[----:B------:R-:W-:Y:S02]  /*1590*/  UIADD3 UR7, UPT, UPT, UR6, -UR4, URZ ;  /* 0x8000000406077290 */ /* 0x000fe4000fffe0ff */
[----:B------:R-:W-:Y:S02]  /*15a0*/  UIADD3 UR4, UPT, UPT, -UR6, UR4, URZ ;  /* 0x0000000406047290 */ /* 0x000fe4000fffe1ff */
[----:B------:R-:W-:Y:S02]  /*15b0*/  UIMAD UR47, UR7, UR14, UR47 ;  /* 0x0000000e072f72a4 */ /* 0x000fe4000f8e022f */
[----:B------:R-:W-:-:S12]  /*15c0*/  UIMAD UR46, UR4, UR10, UR46 ;  /* 0x0000000a042e72a4 */ /* 0x000fd8000f8e022e */
.L_x_17:
[----:B------:R-:W-:Y:S01]  /*15d0*/  BAR.SYNC.DEFER_BLOCKING 0x0 ;  /* 0x0000000000007b1d */ /* 0x000fe20000010000 */
[----:B------:R-:W-:Y:S01]  /*15e0*/  UISETP.NE.AND UP0, UPT, UR22, 0x2, UPT ;  /* 0x000000021600788c */ /* 0x000fe2000bf05270 */
[----:B------:R-:W-:Y:S02]  /*15f0*/  ISETP.NE.OR P3, PT, R0, 0x2, !P3 ;  /* 0x000000020000780c */ /* 0x000fe40005f65670 */
[----:B------:R-:W-:Y:S02]  /*1600*/  LOP3.LUT R0, R2, 0x1f, RZ, 0xc0, !PT ;  /* 0x0000001f02007812 */ /* 0x000fe400078ec0ff */
[----:B------:R-:W2:Y:S04]  /*1610*/  LDCU UR15, c[0x0][0xb24] ;  /* 0x00016480ff0f77ac */ /* 0x000ea80008000800 */
[----:B------:R-:W-:Y:S05]  /*1620*/  BRA.U UP0, `(.L_x_18) ;  /* 0x0000001900007547 */ /* 0x000fea000b800000 */
[----:B------:R-:W3:Y:S01]  /*1630*/  LDCU UR7, c[0x0][0x38c] ;  /* 0x00007180ff0777ac */ /* 0x000ee20008000800 */
[----:B------:R-:W-:Y:S01]  /*1640*/  PLOP3.LUT P1, PT, PT, PT, UP3, 0x80, 0x8 ;  /* 0x000000000008781c */ /* 0x000fe20003f2f038 */
[----:B------:R-:W-:Y:S01]  /*1650*/  IMAD.MOV.U32 R12, RZ, RZ, 0x1 ;  /* 0x00000001ff0c7424 */ /* 0x000fe200078e00ff */
[----:B------:R-:W-:Y:S02]  /*1660*/  ISETP.EQ.OR P2, PT, R0, RZ, P3 ;  /* 0x000000ff0000720c */ /* 0x000fe40001f42670 */
[----:B------:R-:W-:Y:S02]  /*1670*/  CS2R R10, SRZ ;  /* 0x00000000000a7805 */ /* 0x000fe4000001ff00 */
[----:B------:R-:W-:Y:S01]  /*1680*/  PLOP3.LUT P1, PT, P1, PT, PT, 0x8, 0x80 ;  /* 0x000000000080781c */ /* 0x000fe20000f2e170 */
[----:B------:R-:W-:Y:S01]  /*1690*/  IMAD.MOV.U32 R9, RZ, RZ, RZ ;  /* 0x000000ffff097224 */ /* 0x000fe200078e00ff */
[----:B------:R-:W4:Y:S01]  /*16a0*/  LDCU UR40, c[0x0][0x370] ;  /* 0x00006e00ff2877ac */ /* 0x000f220008000800 */
[----:B------:R-:W-:Y:S01]  /*16b0*/  IMAD.MOV.U32 R8, RZ, RZ, 0x1 ;  /* 0x00000001ff087424 */ /* 0x000fe200078e00ff */
[----:B------:R-:W1:Y:S01]  /*16c0*/  LDCU.64 UR26, c[0x0][0x348] ;  /* 0x00006900ff1a77ac */ /* 0x000e620008000a00 */
[----:B------:R-:W1:Y:S01]  /*16d0*/  LDCU UR39, c[0x0][0x374] ;  /* 0x00006e80ff2777ac */ /* 0x000e620008000800 */
[----:B---3--:R-:W-:-:S02]  /*16e0*/  UIADD3 UR6, UPT, UPT, UR7, 0x1f, URZ ;  /* 0x0000001f07067890 */ /* 0x008fc4000fffe0ff */
[----:B------:R-:W-:Y:S02]  /*16f0*/  UIADD3 UR44, UPT, UPT, UR7, 0x3e, URZ ;  /* 0x0000003e072c7890 */ /* 0x000fe4000fffe0ff */
[----:B------:R-:W-:-:S04]  /*1700*/  USHF.R.S32.HI UR4, URZ, 0x1f, UR6 ;  /* 0x0000001fff047899 */ /* 0x000fc80008011406 */
[----:B------:R-:W-:Y:S02]  /*1710*/  ULEA.HI UR4, UR4, UR6, URZ, 0x5 ;  /* 0x0000000604047291 */ /* 0x000fe4000f8f28ff */
[----:B------:R-:W-:Y:S02]  /*1720*/  UIADD3 UR6, UPT, UPT, UR7, -0x1, URZ ;  /* 0xffffffff07067890 */ /* 0x000fe4000fffe0ff */
[----:B------:R-:W-:Y:S02]  /*1730*/  USHF.R.S32.HI UR42, URZ, 0x5, UR4 ;  /* 0x00000005ff2a7899 */ /* 0x000fe40008011404 */
[----:B------:R-:W-:Y:S02]  /*1740*/  UISETP.GE.U32.AND UP1, UPT, UR6, -0x3f, UPT ;  /* 0xffffffc10600788c */ /* 0x000fe4000bf26070 */
[----:B------:R-:W-:Y:S01]  /*1750*/  UISETP.LT.U32.AND UP0, UPT, UR42, 0xe, UPT ;  /* 0x0000000e2a00788c */ /* 0x000fe2000bf01070 */
[----:B------:R-:W-:-:S03]  /*1760*/  UMOV UR7, URZ ;  /* 0x000000ff00077c82 */ /* 0x000fc60008000000 */
[----:B------:R-:W-:-:S04]  /*1770*/  USEL UR41, UR42, 0xe, UP0 ;  /* 0x0000000e2a297887 */ /* 0x000fc80008000000 */
[----:B------:R-:W-:Y:S02]  /*1780*/  UIADD3 UR21, UPT, UPT, UR41, -0x1, URZ ;  /* 0xffffffff29157890 */ /* 0x000fe4000fffe0ff */
[----:B------:R-:W-:Y:S02]  /*1790*/  @UP1 UIADD3 UR21, UPT, UPT, UR41, URZ, URZ ;  /* 0x000000ff29151290 */ /* 0x000fe4000fffe0ff */
[----:B------:R-:W-:Y:S02]  /*17a0*/  UIADD3 UR43, UPT, UPT, UR42, -UR41, URZ ;  /* 0x800000292a2b7290 */ /* 0x000fe4000fffe0ff */
[----:B-1--4-:R-:W-:-:S12]  /*17b0*/  UIADD3 UR21, UPT, UPT, UR21, 0x1, URZ ;  /* 0x0000000115157890 */ /* 0x012fd8000fffe0ff */
.L_x_36:
[----:B------:R-:W-:Y:S01]  /*17c0*/  UISETP.NE.AND UP0, UPT, UR5, URZ, UPT ;  /* 0x000000ff0500728c */ /* 0x000fe2000bf05270 */
[----:B------:R-:W1:Y:S08]  /*17d0*/  S2UR UR5, SR_CgaCtaId ;  /* 0x00000000000579c3 */ /* 0x000e700000008800 */
[----:B------:R-:W-:Y:S05]  /*17e0*/  BRA.U UP0, `(.L_x_19) ;  /* 0x0000000100347547 */ /* 0x000fea000b800000 */
[----:B------:R-:W3:Y:S01]  /*17f0*/  S2R R0, SR_CgaCtaId ;  /* 0x0000000000007919 */ /* 0x000ee20000008800 */
[----:B------:R-:W-:Y:S02]  /*1800*/  MOV R3, 0x400 ;  /* 0x0000040000037802 */ /* 0x000fe40000000f00 */
[----:B------:R-:W-:Y:S02]  /*1810*/  SHF.L.U32 R2, R8, 0x1f, RZ ;  /* 0x0000001f08027819 */ /* 0x000fe400000006ff */
[----:B---3--:R-:W-:-:S05]  /*1820*/  LEA R0, R0, R3, 0x18 ;  /* 0x0000000300007211 */ /* 0x008fca00078ec0ff */
[----:B------:R-:W-:-:S04]  /*1830*/  IMAD R3, R9, 0x8, R0 ;  /* 0x0000000809037824 */ /* 0x000fc800078e0200 */
[----:B------:R-:W3:Y:S02]  /*1840*/  SYNCS.PHASECHK.TRANS64.TRYWAIT P0, [R3+URZ+0x150], R2 ;  /* 0x00015002030075a7 */ /* 0x000ee400080011ff */
[----:B---3--:R-:W-:Y:S05]  /*1850*/  @!P0 BRA `(.L_x_20) ;  /* 0x000000d000548947 */ /* 0x008fea0003800000 */
.L_x_113:
[----:B------:R-:W-:Y:S01]  /*1860*/  VIADD R9, R9, 0x1 ;  /* 0x0000000109097836 */ /* 0x000fe20000000000 */
[----:B------:R3:W-:Y:S04]  /*1870*/  SYNCS.ARRIVE.TRANS64.A1T0 RZ, [R3+URZ+0x140], RZ ;  /* 0x000140ff03ff79a7 */ /* 0x0007e800081000ff */
[----:B------:R-:W-:-:S04]  /*1880*/  ISETP.NE.AND P0, PT, R9, 0x2, PT ;  /* 0x000000020900780c */ /* 0x000fc80003f05270 */
[----:B------:R-:W-:Y:S02]  /*1890*/  SEL R9, R9, RZ, P0 ;  /* 0x000000ff09097207 */ /* 0x000fe40000000000 */
[----:B---3--:R-:W-:-:S04]  /*18a0*/  SEL R3, RZ, 0x1, P0 ;  /* 0x00000001ff037807 */ /* 0x008fc80000000000 */
[----:B------:R-:W-:-:S07]  /*18b0*/  LOP3.LUT R8, R8, R3, RZ, 0x3c, !PT ;  /* 0x0000000308087212 */ /* 0x000fce00078e3cff */
.L_x_19:
[----:B------:R-:W-:Y:S01]  /*18c0*/  UMOV UR4, 0x400 ;  /* 0x0000040000047882 */ /* 0x000fe20000000000 */
[----:B------:R-:W-:Y:S01]  /*18d0*/  SHF.L.U32 R0, R12, 0x1f, RZ ;  /* 0x0000001f0c007819 */ /* 0x000fe200000006ff */
[----:B-1----:R-:W-:Y:S02]  /*18e0*/  ULEA UR4, UR5, UR4, 0x18 ;  /* 0x0000000405047291 */ /* 0x002fe4000f8ec0ff */
[----:B------:R-:W-:Y:S02]  /*18f0*/  UISETP.GE.U32.AND UP0, UPT, UR44, 0x3f, UPT ;  /* 0x0000003f2c00788c */ /* 0x000fe4000bf06070 */
[----:B------:R-:W-:Y:S02]  /*1900*/  ULEA UR6, UR7, UR4, 0x3 ;  /* 0x0000000407067291 */ /* 0x000fe4000f8e18ff */
[----:B------:R-:W-:Y:S02]  /*1910*/  USHF.L.U32 UR35, UR46, 0x7, URZ ;  /* 0x000000072e237899 */ /* 0x000fe400080006ff */
[----:B------:R-:W-:Y:S01]  /*1920*/  UIMAD UR11, UR47, 0xf0, URZ ;  /* 0x000000f02f0b78a4 */ /* 0x000fe2000f8e02ff */
[----:B------:R-:W-:-:S04]  /*1930*/  UMOV UR14, URZ ;  /* 0x000000ff000e7c82 */ /* 0x000fc80008000000 */
[----:B------:R1:W3:Y:S01]  /*1940*/  SYNCS.PHASECHK.TRANS64.TRYWAIT P0, [UR6+0x70], R0 ;  /* 0x00007000ff0075a7 */ /* 0x0002e20008001106 */
[----:B------:R-:W-:Y:S06]  /*1950*/  BRA.U !UP0, `(.L_x_21) ;  /* 0x0000000108a87547 */ /* 0x000fec000b800000 */
[----:B------:R-:W-:Y:S01]  /*1960*/  UMOV UR13, URZ ;  /* 0x000000ff000d7c82 */ /* 0x000fe20008000000 */
[----:B------:R-:W-:-:S05]  /*1970*/  UMOV UR6, UR7 ;  /* 0x0000000700067c82 */ /* 0x000fca0008000000 */
.L_x_26:
[----:B---3--:R-:W-:Y:S01]  /*1980*/  @!P3 MOV R2, 0x2e00 ;  /* 0x00002e000002b802 */ /* 0x008fe20000000f00 */
[----:B----4-:R-:W-:Y:S01]  /*1990*/  ULEA UR33, UR6, UR4, 0x3 ;  /* 0x0000000406217291 */ /* 0x010fe2000f8e18ff */
[----:B-1-3--:R-:W-:Y:S11]  /*19a0*/  @P0 BRA `(.L_x_22) ;  /* 0x00000000000c0947 */ /* 0x00aff60003800000 */
[----:B------:R-:W-:Y:S04]  /*19b0*/  SHF.L.U32 R3, R12, 0x1f, RZ ;  /* 0x0000001f0c037819 */ /* 0x000fe800000006ff */
[----:B------:R-:W3:Y:S02]  /*19c0*/  SYNCS.PHASECHK.TRANS64.TRYWAIT P0, [UR33+0x70], R3 ;  /* 0x00007003ff0075a7 */ /* 0x000ee40008001121 */
[----:B---3--:R-:W-:Y:S05]  /*19d0*/  @!P0 BRA `(.L_x_23) ;  /* 0x000000d000088947 */ /* 0x008fea0003800000 */
.L_x_22:
[----:B------:R3:W-:Y:S01]  /*19e0*/  @!P3 SYNCS.ARRIVE.TRANS64 RZ, [UR33], R2 ;  /* 0x00000002ffffb9a7 */ /* 0x0007e20008000021 */
[----:B------:R-:W-:Y:S04]  /*19f0*/  BSSY.RECONVERGENT B0, `(.L_x_24) ;  /* 0x0000003000007945 */ /* 0x000fe80003800200 */
[----:B------:R-:W-:Y:S05]  /*1a00*/  @P2 BRA `(.L_x_25) ;  /* 0x0000000000042947 */ /* 0x000fea0003800000 */
[----:B--2---:R-:W-:Y:S05]  /*1a10*/  BPT.TRAP 0x1 ;  /* 0x000000040000795c */ /* 0x004fea0000300000 */
.L_x_25:
[----:B--2---:R-:W-:Y:S05]  /*1a20*/  BSYNC.RECONVERGENT B0 ;  /* 0x0000000000007941 */ /* 0x004fea0003800200 */
.L_x_24:
[----:B------:R-:W-:Y:S02]  /*1a30*/  UIADD3 UR7, UPT, UPT, UR6, 0x1, URZ ;  /* 0x0000000106077890 */ /* 0x000fe4000fffe0ff */
[----:B------:R-:W-:Y:S02]  /*1a40*/  UIADD3 UR18, UP1, UPT, UR26, 0x80, URZ ;  /* 0x000000801a127890 */ /* 0x000fe4000ff3e0ff */
[----:B------:R-:W-:Y:S02]  /*1a50*/  UISETP.NE.AND UP0, UPT, UR7, 0xe, UPT ;  /* 0x0000000e0700788c */ /* 0x000fe4000bf05270 */
[----:B------:R-:W-:Y:S02]  /*1a60*/  ULEA UR32, UR6, UR4, 0xc ;  /* 0x0000000406207291 */ /* 0x000fe4000f8e60ff */
[----:B------:R-:W-:Y:S02]  /*1a70*/  USEL UR9, URZ, 0x1, UP0 ;  /* 0x00000001ff097887 */ /* 0x000fe40008000000 */
[----:B------:R-:W-:Y:S02]  /*1a80*/  USEL UR7, UR7, URZ, UP0 ;  /* 0x000000ff07077287 */ /* 0x000fe40008000000 */
[----:B------:R-:W-:Y:S02]  /*1a90*/  USHF.L.U32 UR34, UR13, 0x5, URZ ;  /* 0x000000050d227899 */ /* 0x000fe400080006ff */
[----:B------:R-:W-:Y:S01]  /*1aa0*/  ULEA UR8, UR7, UR4, 0x3 ;  /* 0x0000000407087291 */ /* 0x000fe2000f8e18ff */
[----:B------:R-:W-:Y:S01]  /*1ab0*/  LOP3.LUT R12, R12, UR9, RZ, 0x3c, !PT ;  /* 0x000000090c0c7c12 */ /* 0x000fe2000f8e3cff */
[----:B------:R-:W-:Y:S02]  /*1ac0*/  UIADD3.X UR19, UPT, UPT, URZ, UR27, URZ, UP1, !UPT ;  /* 0x0000001bff137290 */ /* 0x000fe40008ffe4ff */
[----:B------:R-:W-:Y:S01]  /*1ad0*/  UIADD3 UR32, UPT, UPT, UR32, 0xf280, URZ ;  /* 0x0000f28020207890 */ /* 0x000fe2000fffe0ff */
[----:B-1----:R-:W-:Y:S01]  /*1ae0*/  SHF.L.U32 R0, R12, 0x1f, RZ ;  /* 0x0000001f0c007819 */ /* 0x002fe200000006ff */
[----:B------:R-:W-:Y:S02]  /*1af0*/  UIADD3 UR16, UP0, UPT, UR26, 0x180, URZ ;  /* 0x000001801a107890 */ /* 0x000fe4000ff1e0ff */
[----:B------:R-:W-:Y:S01]  /*1b00*/  UIADD3 UR13, UPT, UPT, UR13, 0x1, URZ ;  /* 0x000000010d0d7890 */ /* 0x000fe2000fffe0ff */
[----:B------:R4:W1:Y:S01]  /*1b10*/  SYNCS.PHASECHK.TRANS64.TRYWAIT P0, [UR8+0x70], R0 ;  /* 0x00007000ff0075a7 */ /* 0x0008620008001108 */
[----:B------:R-:W-:Y:S01]  /*1b20*/  UIMAD UR8, UR6, 0x1e00, UR4 ;  /* 0x00001e00060878a4 */ /* 0x000fe2000f8e0204 */
[----:B------:R-:W-:Y:S01]  /*1b30*/  UMOV UR22, 0x0 ;  /* 0x0000000000167882 */ /* 0x000fe20000000000 */
[----:B------:R-:W-:Y:S02]  /*1b40*/  UMOV UR23, 0x10000000 ;  /* 0x1000000000177882 */ /* 0x000fe40000000000 */
[----:B------:R-:W-:Y:S01]  /*1b50*/  UIADD3 UR8, UPT, UPT, UR8, 0x1d280, URZ ;  /* 0x0001d28008087890 */ /* 0x000fe2000fffe0ff */
[----:B------:R4:W-:Y:S01]  /*1b60*/  UTMALDG.3D [UR32], [UR18], desc[UR22] ;  /* 0x00001620120075b4 */ /* 0x0009e20008011000 */
[----:B------:R-:W-:Y:S01]  /*1b70*/  UIADD3.X UR17, UPT, UPT, URZ, UR27, URZ, UP0, !UPT ;  /* 0x0000001bff117290 */ /* 0x000fe200087fe4ff */
[----:B------:R-:W-:Y:S01]  /*1b80*/  UMOV UR12, UR36 ;  /* 0x00000024000c7c82 */ /* 0x000fe20008000000 */
[----:B------:R-:W-:Y:S01]  /*1b90*/  UMOV UR9, UR33 ;  /* 0x0000002100097c82 */ /* 0x000fe20008000000 */
[----:B------:R-:W-:Y:S01]  /*1ba0*/  UMOV UR10, UR34 ;  /* 0x00000022000a7c82 */ /* 0x000fe20008000000 */
[----:B------:R-:W-:Y:S01]  /*1bb0*/  UISETP.NE.AND UP0, UPT, UR13, UR21, UPT ;  /* 0x000000150d00728c */ /* 0x000fe2000bf05270 */
[----:B------:R-:W-:Y:S01]  /*1bc0*/  UMOV UR14, UR21 ;  /* 0x00000015000e7c82 */ /* 0x000fe20008000000 */
[----:B------:R-:W-:Y:S03]  /*1bd0*/  UMOV UR6, UR7 ;  /* 0x0000000700067c82 */ /* 0x000fe60008000000 */
[----:B------:R4:W-:Y:S04]  /*1be0*/  UTMALDG.3D [UR8], [UR16], desc[UR22] ;  /* 0x00001608100075b4 */ /* 0x0009e80008011000 */
[----:B------:R-:W-:Y:S05]  /*1bf0*/  BRA.U UP0, `(.L_x_26) ;  /* 0xfffffffd00607547 */ /* 0x000fea000b83ffff */
.L_x_21:
[----:B------:R-:W-:Y:S01]  /*1c00*/  ULEA UR6, UR7, UR4, 0x3 ;  /* 0x0000000407067291 */ /* 0x000fe2000f8e18ff */
[----:B-1--4-:R-:W-:Y:S01]  /*1c10*/  SHF.L.U32 R0, R12, 0x1f, RZ ;  /* 0x0000001f0c007819 */ /* 0x012fe200000006ff */
[----:B------:R-:W-:Y:S01]  /*1c20*/  @!P1 SYNCS.ARRIVE.TRANS64.A1T0 RZ, [UR4+0xf8], RZ ;  /* 0x0000f8ffffff99a7 */ /* 0x000fe20008100004 */
[----:B------:R-:W-:-:S06]  /*1c30*/  UISETP.GT.AND UP0, UPT, UR42, UR41, UPT ;  /* 0x000000292a00728c */ /* 0x000fcc000bf04270 */
[----:B---3--:R1:W3:Y:S03]  /*1c40*/  SYNCS.PHASECHK.TRANS64.TRYWAIT P0, [UR6+0x70], R0 ;  /* 0x00007000ff0075a7 */ /* 0x0082e60008001106 */
[----:B------:R-:W-:Y:S05]  /*1c50*/  BRA.U !UP0, `(.L_x_27) ;  /* 0x0000000108ac7547 */ /* 0x000fea000b800000 */
[----:B------:R-:W-:Y:S01]  /*1c60*/  UIADD3 UR13, UPT, UPT, UR43, UR14, URZ ;  /* 0x0000000e2b0d7290 */ /* 0x000fe2000fffe0ff */
[----:B------:R-:W-:-:S11]  /*1c70*/  UMOV UR6, UR7 ;  /* 0x0000000700067c82 */ /* 0x000fd60008000000 */
.L_x_32:
[----:B---3--:R-:W-:Y:S01]  /*1c80*/  @!P3 MOV R2, 0x2e00 ;  /* 0x00002e000002b802 */ /* 0x008fe20000000f00 */
[----:B----4-:R-:W-:Y:S01]  /*1c90*/  ULEA UR17, UR6, UR4, 0x3 ;  /* 0x0000000406117291 */ /* 0x010fe2000f8e18ff */
[----:B-1-3--:R-:W-:Y:S11]  /*1ca0*/  @P0 BRA `(.L_x_28) ;  /* 0x00000000000c0947 */ /* 0x00aff60003800000 */
[----:B------:R-:W-:Y:S04]  /*1cb0*/  SHF.L.U32 R3, R12, 0x1f, RZ ;  /* 0x0000001f0c037819 */ /* 0x000fe800000006ff */
[----:B------:R-:W3:Y:S02]  /*1cc0*/  SYNCS.PHASECHK.TRANS64.TRYWAIT P0, [UR17+0x70], R3 ;  /* 0x00007003ff0075a7 */ /* 0x000ee40008001111 */
[----:B---3--:R-:W-:Y:S05]  /*1cd0*/  @!P0 BRA `(.L_x_29) ;  /* 0x000000cc00608947 */ /* 0x008fea0003800000 */
.L_x_28:
[----:B------:R3:W-:Y:S01]  /*1ce0*/  @!P3 SYNCS.ARRIVE.TRANS64 RZ, [UR17], R2 ;  /* 0x00000002ffffb9a7 */ /* 0x0007e20008000011 */
[----:B------:R-:W-:Y:S04]  /*1cf0*/  BSSY.RECONVERGENT B0, `(.L_x_30) ;  /* 0x0000003000007945 */ /* 0x000fe80003800200 */
[----:B------:R-:W-:Y:S05]  /*1d00*/  @P2 BRA `(.L_x_31) ;  /* 0x0000000000042947 */ /* 0x000fea0003800000 */
[----:B--2---:R-:W-:Y:S05]  /*1d10*/  BPT.TRAP 0x1 ;  /* 0x000000040000795c */ /* 0x004fea0000300000 */
.L_x_31:
[----:B--2---:R-:W-:Y:S05]  /*1d20*/  BSYNC.RECONVERGENT B0 ;  /* 0x0000000000007941 */ /* 0x004fea0003800200 */
.L_x_30:
[----:B------:R-:W-:Y:S02]  /*1d30*/  UIADD3 UR7, UPT, UPT, UR6, 0x1, URZ ;  /* 0x0000000106077890 */ /* 0x000fe4000fffe0ff */
[----:B------:R-:W-:Y:S02]  /*1d40*/  ULEA UR16, UR6, UR4, 0xc ;  /* 0x0000000406107291 */ /* 0x000fe4000f8e60ff */
[----:B------:R-:W-:Y:S02]  /*1d50*/  UISETP.NE.AND UP0, UPT, UR7, 0xe, UPT ;  /* 0x0000000e0700788c */ /* 0x000fe4000bf05270 */
[----:B------:R-:W-:Y:S02]  /*1d60*/  UIADD3 UR24, UP1, UPT, UR26, 0x80, URZ ;  /* 0x000000801a187890 */ /* 0x000fe4000ff3e0ff */
[----:B------:R-:W-:Y:S02]  /*1d70*/  USEL UR9, URZ, 0x1, UP0 ;  /* 0x00000001ff097887 */ /* 0x000fe40008000000 */
[----:B------:R-:W-:Y:S02]  /*1d80*/  USEL UR7, UR7, URZ, UP0 ;  /* 0x000000ff07077287 */ /* 0x000fe40008000000 */
[----:B------:R-:W-:Y:S02]  /*1d90*/  USHF.L.U32 UR18, UR14, 0x5, URZ ;  /* 0x000000050e127899 */ /* 0x000fe400080006ff */
[----:B------:R-:W-:Y:S01]  /*1da0*/  ULEA UR8, UR7, UR4, 0x3 ;  /* 0x0000000407087291 */ /* 0x000fe2000f8e18ff */
[----:B------:R-:W-:Y:S01]  /*1db0*/  LOP3.LUT R12, R12, UR9, RZ, 0x3c, !PT ;  /* 0x000000090c0c7c12 */ /* 0x000fe2000f8e3cff */
[----:B------:R-:W-:Y:S02]  /*1dc0*/  UIADD3 UR16, UPT, UPT, UR16, 0xf280, URZ ;  /* 0x0000f28010107890 */ /* 0x000fe4000fffe0ff */
[----:B------:R-:W-:Y:S01]  /*1dd0*/  UIADD3.X UR25, UPT, UPT, URZ, UR27, URZ, UP1, !UPT ;  /* 0x0000001bff197290 */ /* 0x000fe20008ffe4ff */
[----:B-1----:R-:W-:Y:S01]  /*1de0*/  SHF.L.U32 R0, R12, 0x1f, RZ ;  /* 0x0000001f0c007819 */ /* 0x002fe200000006ff */
[----:B------:R-:W-:Y:S02]  /*1df0*/  UIADD3 UR22, UP0, UPT, UR26, 0x180, URZ ;  /* 0x000001801a167890 */ /* 0x000fe4000ff1e0ff */
[----:B------:R-:W-:Y:S01]  /*1e00*/  UIADD3 UR14, UPT, UPT, UR14, 0x1, URZ ;  /* 0x000000010e0e7890 */ /* 0x000fe2000fffe0ff */
[----:B------:R4:W1:Y:S01]  /*1e10*/  SYNCS.PHASECHK.TRANS64.TRYWAIT P0, [UR8+0x70], R0 ;  /* 0x00007000ff0075a7 */ /* 0x0008620008001108 */
[----:B------:R-:W-:Y:S01]  /*1e20*/  UIMAD UR8, UR6, 0x1e00, UR4 ;  /* 0x00001e00060878a4 */ /* 0x000fe2000f8e0204 */
[----:B------:R-:W-:Y:S01]  /*1e30*/  UMOV UR28, 0x0 ;  /* 0x00000000001c7882 */ /* 0x000fe20000000000 */
[----:B------:R-:W-:Y:S01]  /*1e40*/  UMOV UR29, 0x10000000 ;  /* 0x10000000001d7882 */ /* 0x000fe20000000000 */
[----:B------:R-:W-:Y:S01]  /*1e50*/  UMOV UR19, UR35 ;  /* 0x0000002300137c82 */ /* 0x000fe20008000000 */
[----:B------:R-:W-:Y:S01]  /*1e60*/  UMOV UR20, UR36 ;  /* 0x0000002400147c82 */ /* 0x000fe20008000000 */
[----:B------:R-:W-:Y:S01]  /*1e70*/  UIADD3 UR8, UPT, UPT, UR8, 0x1d280, URZ ;  /* 0x0001d28008087890 */ /* 0x000fe2000fffe0ff */
[----:B------:R4:W-:Y:S01]  /*1e80*/  UTMALDG.3D [UR16], [UR24], desc[UR28] ;  /* 0x00001c10180075b4 */ /* 0x0009e20008011000 */
[----:B------:R-:W-:Y:S01]  /*1e90*/  UIADD3.X UR23, UPT, UPT, URZ, UR27, URZ, UP0, !UPT ;  /* 0x0000001bff177290 */ /* 0x000fe200087fe4ff */
[----:B------:R-:W-:Y:S01]  /*1ea0*/  UMOV UR12, UR36 ;  /* 0x00000024000c7c82 */ /* 0x000fe20008000000 */
[----:B------:R-:W-:Y:S01]  /*1eb0*/  UMOV UR9, UR17 ;  /* 0x0000001100097c82 */ /* 0x000fe20008000000 */
[----:B------:R-:W-:Y:S01]  /*1ec0*/  UMOV UR10, UR18 ;  /* 0x00000012000a7c82 */ /* 0x000fe20008000000 */
[----:B------:R-:W-:Y:S01]  /*1ed0*/  UISETP.NE.AND UP0, UPT, UR14, UR13, UPT ;  /* 0x0000000d0e00728c */ /* 0x000fe2000bf05270 */
[----:B------:R-:W-:Y:S04]  /*1ee0*/  UMOV UR6, UR7 ;  /* 0x0000000700067c82 */ /* 0x000fe80008000000 */
[----:B------:R4:W-:Y:S04]  /*1ef0*/  UTMALDG.3D [UR8], [UR22], desc[UR28] ;  /* 0x00001c08160075b4 */ /* 0x0009e80008011000 */
[----:B------:R-:W-:Y:S05]  /*1f00*/  BRA.U UP0, `(.L_x_32) ;  /* 0xfffffffd005c7547 */ /* 0x000fea000b83ffff */
.L_x_27:
[C---:B------:R-:W-:Y:S01]  /*1f10*/  LEA R3, R11.reuse, UR4, 0x3 ;  /* 0x000000040b037c11 */ /* 0x040fe2000f8e18ff */
[----:B------:R-:W-:Y:S01]  /*1f20*/  NOP ;  /* 0x0000000000007918 */ /* 0x000fe20000000000 */
[----:B-1--4-:R-:W-:Y:S02]  /*1f30*/  SHF.L.U32 R0, R10, 0x1f, RZ ;  /* 0x0000001f0a007819 */ /* 0x012fe400000006ff */
[----:B------:R-:W-:Y:S02]  /*1f40*/  LEA R5, R11, UR4, 0x4 ;  /* 0x000000040b057c11 */ /* 0x000fe4000f8e20ff */
[----:B---3--:R-:W1:Y:S02]  /*1f50*/  SYNCS.PHASECHK.TRANS64.TRYWAIT P0, [R3+URZ+0x100], R0 ;  /* 0x00010000030075a7 */ /* 0x008e6400080011ff */
[----:B-1----:R-:W-:Y:S05]  /*1f60*/  @!P0 BRA `(.L_x_33) ;  /* 0x000000c800d48947 */ /* 0x002fea0003800000 */
.L_x_116:
[----:B------:R-:W3:Y:S01]  /*1f70*/  LDS.128 R4, [R5+0x170] ;  /* 0x0001700005047984 */ /* 0x000ee20000000c00 */
[----:B--2---:R-:W-:Y:S01]  /*1f80*/  UISETP.GE.AND UP0, UPT, UR15, 0x1, UPT ;  /* 0x000000010f00788c */ /* 0x004fe2000bf06270 */
[----:B------:R-:W-:Y:S01]  /*1f90*/  @!PT LDS RZ, [RZ] ;  /* 0x00000000fffff984 */ /* 0x000fe20000000800 */
[----:B------:R-:W-:Y:S01]  /*1fa0*/  @!PT LDS RZ, [RZ] ;  /* 0x00000000fffff984 */ /* 0x000fe20000000800 */
[----:B------:R-:W-:Y:S01]  /*1fb0*/  @!PT LDS RZ, [RZ] ;  /* 0x00000000fffff984 */ /* 0x000fe20000000800 */
[----:B------:R-:W-:Y:S01]  /*1fc0*/  @!PT LDS RZ, [RZ] ;  /* 0x00000000fffff984 */ /* 0x000fe20000000800 */
[----:B------:R2:W-:Y:S06]  /*1fd0*/  MEMBAR.ALL.CTA ;  /* 0x0000000000007992 */ /* 0x0005ec0000008000 */
[----:B--2---:R-:W2:Y:S01]  /*1fe0*/  FENCE.VIEW.ASYNC.S ;  /* 0x00000000000073c6 */ /* 0x004ea20000000000 */
[----:B---3--:R-:W-:-:S13]  /*1ff0*/  LOP3.LUT P0, RZ, R6, 0x1, RZ, 0xc0, !PT ;  /* 0x0000000106ff7812 */ /* 0x008fda000780c0ff */
[----:B--2---:R-:W-:Y:S01]  /*2000*/  VOTEU.ANY UP1, P0 ;  /* 0x0000000000ff7886 */ /* 0x004fe20000020100 */
[----:B------:R-:W-:-:S13]  /*2010*/  PLOP3.LUT P0, PT, PT, PT, UP1, 0x80, 0x8 ;  /* 0x000000000008781c */ /* 0x000fda0003f0f018 */
[----:B-1----:R-:W-:Y:S02]  /*2020*/  @P0 LOP3.LUT R0, R5, 0xffff, RZ, 0xc0, !PT ;  /* 0x0000ffff05000812 */ /* 0x002fe400078ec0ff */
[----:B------:R-:W-:Y:S02]  /*2030*/  @P0 MOV R2, R4 ;  /* 0x0000000400020202 */ /* 0x000fe40000000f00 */
[----:B------:R-:W-:Y:S01]  /*2040*/  @P0 R2UR UR8, R0 ;  /* 0x00000000000802ca */ /* 0x000fe200000e0000 */
[----:B------:R-:W-:Y:S01]  /*2050*/  VIADD R0, R3, 0x110 ;  /* 0x0000011003007836 */ /* 0x000fe20000000000 */
[----:B------:R-:W-:Y:S02]  /*2060*/  @P0 SHF.R.U32.HI R4, RZ, 0x10, R5 ;  /* 0x00000010ff040819 */ /* 0x000fe40000011605 */
[----:B------:R-:W-:Y:S02]  /*2070*/  @P0 R2UR UR9, R2 ;  /* 0x00000000020902ca */ /* 0x000fe400000e0000 */
[----:B------:R-:W-:-:S02]  /*2080*/  PRMT R0, RZ, 0x654, R0 ;  /* 0x00000654ff007816 */ /* 0x000fc40000000000 */
[----:B------:R-:W-:Y:S02]  /*2090*/  @P0 R2UR UR6, R4 ;  /* 0x00000000040602ca */ /* 0x000fe400000e0000 */
[----:B------:R1:W-:Y:S03]  /*20a0*/  SYNCS.ARRIVE.TRANS64.RED.A1T0 RZ, [R0+URZ], RZ ;  /* 0x000000ff00ff79a7 */ /* 0x0003e600081004ff */
[----:B------:R-:W-:-:S04]  /*20b0*/  @UP1 UMOV UR37, UR8 ;  /* 0x0000000800251c82 */ /* 0x000fc80008000000 */
[----:B------:R-:W-:-:S04]  /*20c0*/  @UP1 UMOV UR38, UR9 ;  /* 0x0000000900261c82 */ /* 0x000fc80008000000 */
[----:B------:R-:W-:Y:S01]  /*20d0*/  @UP1 UMOV UR36, UR6 ;  /* 0x0000000600241c82 */ /* 0x000fe20008000000 */
[----:B------:R-:W-:Y:S05]  /*20e0*/  BRA.U !UP0, `(.L_x_34) ;  /* 0x0000000108d47547 */ /* 0x000fea000b800000 */
[----:B------:R-:W2:Y:S01]  /*20f0*/  LDCU.128 UR28, c[0x0][0xb10] ;  /* 0x00016200ff1c77ac */ /* 0x000ea20008000c00 */
[----:B------:R-:W3:Y:S01]  /*2100*/  LDCU UR14, c[0x0][0xb20] ;  /* 0x00016400ff0e77ac */ /* 0x000ee20008000800 */
[----:B------:R-:W4:Y:S01]  /*2110*/  LDCU UR20, c[0x0][0xb0c] ;  /* 0x00016180ff1477ac */ /* 0x000f220008000800 */
[----:B------:R-:W5:Y:S01]  /*2120*/  LDCU.64 UR10, c[0x0][0xb28] ;  /* 0x00016500ff0a77ac */ /* 0x000f620008000a00 */
[----:B------:R-:W-:Y:S02]  /*2130*/  UISETP.NE.AND UP3, UPT, UR15, 0x1, UPT ;  /* 0x000000010f00788c */ /* 0x000fe4000bf65270 */
[----:B--2---:R-:W-:Y:S02]  /*2140*/  UIMAD.WIDE.U32 UR8, UR39, UR31, URZ ;  /* 0x0000001f270872a5 */ /* 0x004fe4000f8e00ff */
[----:B------:R-:W-:Y:S02]  /*2150*/  UIMAD.WIDE.U32 UR12, UR40, UR28, URZ ;  /* 0x0000001c280c72a5 */ /* 0x000fe4000f8e00ff */
[----:B------:R-:W-:-:S02]  /*2160*/  UISETP.NE.AND UP0, UPT, UR30, 0x1, UPT ;  /* 0x000000011e00788c */ /* 0x000fc4000bf05270 */
[----:B------:R-:W-:Y:S01]  /*2170*/  UIMAD.WIDE.U32 UR18, UR37, UR31, URZ ;  /* 0x0000001f251272a5 */ /* 0x000fe2000f8e00ff */
[----:B------:R-:W-:Y:S02]  /*2180*/  UMOV UR8, UR9 ;  /* 0x0000000900087c82 */ /* 0x000fe40008000000 */
[----:B------:R-:W-:Y:S01]  /*2190*/  UMOV UR6, UR13 ;  /* 0x0000000d00067c82 */ /* 0x000fe20008000000 */
[----:B---3--:R-:W-:Y:S02]  /*21a0*/  USHF.R.U32.HI UR8, URZ, UR14, UR8 ;  /* 0x0000000eff087299 */ /* 0x008fe40008011608 */
[----:B----4-:R-:W-:Y:S02]  /*21b0*/  UISETP.NE.AND UP2, UPT, UR20, 0x1, UPT ;  /* 0x000000011400788c */ /* 0x010fe4000bf45270 */
[----:B------:R-:W-:Y:S02]  /*21c0*/  USHF.R.U32.HI UR6, URZ, UR29, UR6 ;  /* 0x0000001dff067299 */ /* 0x000fe40008011606 */
[----:B------:R-:W-:-:S02]  /*21d0*/  USEL UR8, UR39, UR8, !UP0 ;  /* 0x0000000827087287 */ /* 0x000fc4000c000000 */
[----:B------:R-:W-:Y:S02]  /*21e0*/  USEL UR9, UR40, UR6, !UP2 ;  /* 0x0000000628097287 */ /* 0x000fe4000d000000 */
[----:B-----5:R-:W-:Y:S01]  /*21f0*/  UIMAD.WIDE.U32 UR12, UR8, UR10, URZ ;  /* 0x0000000a080c72a5 */ /* 0x020fe2000f8e00ff */
[----:B------:R-:W-:Y:S01]  /*2200*/  UMOV UR6, UR19 ;  /* 0x0000001300067c82 */ /* 0x000fe20008000000 */
[----:B------:R-:W-:Y:S02]  /*2210*/  UIMAD.WIDE.U32 UR16, UR38, UR28, URZ ;  /* 0x0000001c261072a5 */ /* 0x000fe4000f8e00ff */
[----:B------:R-:W-:-:S03]  /*2220*/  UIMAD.WIDE.U32 UR18, UR9, UR10, URZ ;  /* 0x0000000a091272a5 */ /* 0x000fc6000f8e00ff */
[----:B------:R-:W-:Y:S01]  /*2230*/  UMOV UR12, UR13 ;  /* 0x0000000d000c7c82 */ /* 0x000fe20008000000 */
[----:B------:R-:W-:Y:S02]  /*2240*/  USHF.R.U32.HI UR6, URZ, UR14, UR6 ;  /* 0x0000000eff067299 */ /* 0x000fe40008011606 */
[----:B------:R-:W-:Y:S01]  /*2250*/  @UP3 USHF.R.U32.HI UR8, URZ, UR11, UR12 ;  /* 0x0000000bff083299 */ /* 0x000fe2000801160c */
[----:B------:R-:W-:Y:S01]  /*2260*/  UMOV UR16, UR17 ;  /* 0x0000001100107c82 */ /* 0x000fe20008000000 */
[----:B------:R-:W-:Y:S01]  /*2270*/  UMOV UR18, UR19 ;  /* 0x0000001300127c82 */ /* 0x000fe20008000000 */
[----:B------:R-:W-:Y:S02]  /*2280*/  USHF.R.U32.HI UR29, URZ, UR29, UR16 ;  /* 0x0000001dff1d7299 */ /* 0x000fe40008011610 */
[----:B------:R-:W-:Y:S02]  /*2290*/  USEL UR6, UR37, UR6, !UP0 ;  /* 0x0000000625067287 */ /* 0x000fe4000c000000 */
[----:B------:R-:W-:-:S02]  /*22a0*/  @UP3 USHF.R.U32.HI UR9, URZ, UR11, UR18 ;  /* 0x0000000bff093299 */ /* 0x000fc40008011612 */
[----:B------:R-:W-:Y:S02]  /*22b0*/  UIMAD UR12, UR15, UR8, URZ ;  /* 0x000000080f0c72a4 */ /* 0x000fe4000f8e02ff */
[----:B------:R-:W-:Y:S02]  /*22c0*/  USEL UR8, UR38, UR29, !UP2 ;  /* 0x0000001d26087287 */ /* 0x000fe4000d000000 */
[----:B------:R-:W-:Y:S02]  /*22d0*/  UIMAD UR14, UR15, UR9, URZ ;  /* 0x000000090f0e72a4 */ /* 0x000fe4000f8e02ff */
[----:B------:R-:W-:Y:S02]  /*22e0*/  UISETP.GE.AND UP0, UPT, UR6, UR12, UPT ;  /* 0x0000000c0600728c */ /* 0x000fe4000bf06270 */
[----:B------:R-:W-:Y:S02]  /*22f0*/  UIMAD.WIDE.U32 UR12, UR6, UR10, URZ ;  /* 0x0000000a060c72a5 */ /* 0x000fe4000f8e00ff */
[----:B------:R-:W-:-:S02]  /*2300*/  UISETP.GE.OR UP0, UPT, UR8, UR14, UP0 ;  /* 0x0000000e0800728c */ /* 0x000fc40008706670 */
        /* <DEDUP_REMOVED lines=19> */
.L_x_34:
[----:B------:R-:W2:Y:S02]  /*2440*/  LDCU UR6, c[0x0][0xb30] ;  /* 0x00016600ff0677ac */ /* 0x000ea40008000800 */
[----:B--2---:R-:W-:-:S09]  /*2450*/  UISETP.NE.AND UP0, UPT, UR6, 0x1, UPT ;  /* 0x000000010600788c */ /* 0x004fd2000bf05270 */
[----:B------:R-:W-:Y:S05]  /*2460*/  BRA.U UP0, `(.L_x_35) ;  /* 0x0000000100447547 */ /* 0x000fea000b800000 */
        /* <DEDUP_REMOVED lines=17> */
.L_x_35:
[----:B------:R-:W2:Y:S04]  /*2580*/  LDL R2, [R1+0x108] ;  /* 0x0001080001027983 */ /* 0x000ea80000100800 */
[----:B-1----:R-:W3:Y:S01]  /*2590*/  LDL R0, [R1+0x104] ;  /* 0x0001040001007983 */ /* 0x002ee20000100800 */
[----:B------:R-:W-:Y:S01]  /*25a0*/  VIADD R11, R11, 0x1 ;  /* 0x000000010b0b7836 */ /* 0x000fe20000000000 */
[----:B------:R-:W-:-:S04]  /*25b0*/  PLOP3.LUT P1, PT, PT, PT, PT, 0x80, 0x8 ;  /* 0x000000000008781c */ /* 0x000fc80003f2f070 */
[----:B------:R-:W-:-:S04]  /*25c0*/  ISETP.NE.AND P0, PT, R11, 0x2, PT ;  /* 0x000000020b00780c */ /* 0x000fc80003f05270 */
[----:B------:R-:W-:Y:S02]  /*25d0*/  SEL R3, RZ, 0x1, P0 ;  /* 0x00000001ff037807 */ /* 0x000fe40000000000 */
[----:B------:R-:W-:Y:S02]  /*25e0*/  SEL R11, R11, RZ, P0 ;  /* 0x000000ff0b0b7207 */ /* 0x000fe40000000000 */
[----:B------:R-:W-:Y:S02]  /*25f0*/  LOP3.LUT R10, R10, R3, RZ, 0x3c, !PT ;  /* 0x000000030a0a7212 */ /* 0x000fe400078e3cff */
[----:B--2---:R-:W-:Y:S02]  /*2600*/  R2UR UR8, R2 ;  /* 0x00000000020872ca */ /* 0x004fe400000e0000 */
[----:B---3--:R-:W-:-:S11]  /*2610*/  R2UR UR6, R0 ;  /* 0x00000000000672ca */ /* 0x008fd600000e0000 */
[----:B------:R-:W-:Y:S02]  /*2620*/  UIADD3 UR46, UPT, UPT, UR38, UR8, URZ ;  /* 0x00000008262e7290 */ /* 0x000fe4000fffe0ff */
[----:B------:R-:W-:Y:S01]  /*2630*/  UIADD3 UR47, UPT, UPT, UR37, UR6, URZ ;  /* 0x00000006252f7290 */ /* 0x000fe2000fffe0ff */
[----:B------:R-:W-:Y:S11]  /*2640*/  BRA.U UP1, `(.L_x_36) ;  /* 0xfffffff1015c7547 */ /* 0x000ff6000b83ffff */
[----:B------:R-:W-:Y:S01]  /*2650*/  UIADD3 UR8, UPT, UPT, UR4, 0x70, URZ ;  /* 0x0000007004087890 */ /* 0x000fe2000fffe0ff */
[----:B------:R-:W-:-:S03]  /*2660*/  SHF.L.U32 R3, R12, 0x1f, RZ ;  /* 0x0000001f0c037819 */ /* 0x000fc600000006ff */
[----:B------:R-:W-:-:S09]  /*2670*/  ULEA UR4, UR7, UR8, 0x3 ;  /* 0x0000000807047291 */ /* 0x000fd2000f8e18ff */
[----:B------:R-:W1:Y:S02]  /*2680*/  SYNCS.PHASECHK.TRANS64.TRYWAIT P0, [UR4], R3 ;  /* 0x00000003ff0075a7 */ /* 0x000e640008001104 */
[----:B-1----:R-:W-:Y:S05]  /*2690*/  @!P0 BRA `(.L_x_37) ;  /* 0x000000c4001c8947 */ /* 0x002fea0003800000 */
.L_x_118:
[----:B------:R-:W-:-:S04]  /*26a0*/  UIADD3 UR4, UPT, UPT, UR7, 0x1, URZ ;  /* 0x0000000107047890 */ /* 0x000fc8000fffe0ff */
[----:B------:R-:W-:-:S04]  /*26b0*/  UISETP.NE.AND UP0, UPT, UR4, 0xe, UPT ;  /* 0x0000000e0400788c */ /* 0x000fc8000bf05270 */
[----:B------:R-:W-:Y:S02]  /*26c0*/  USEL UR6, URZ, 0x1, UP0 ;  /* 0x00000001ff067887 */ /* 0x000fe40008000000 */
[----:B------:R-:W-:-:S04]  /*26d0*/  USEL UR4, UR4, URZ, UP0 ;  /* 0x000000ff04047287 */ /* 0x000fc80008000000 */
[----:B------:R-:W-:Y:S01]  /*26e0*/  ULEA UR5, UR4, UR8, 0x3 ;  /* 0x0000000804057291 */ /* 0x000fe2000f8e18ff */
[----:B------:R-:W-:-:S04]  /*26f0*/  LOP3.LUT R2, R12, UR6, RZ, 0x3c, !PT ;  /* 0x000000060c027c12 */ /* 0x000fc8000f8e3cff */
[----:B-1----:R-:W-:-:S04]  /*2700*/  SHF.L.U32 R3, R2, 0x1f, RZ ;  /* 0x0000001f02037819 */ /* 0x002fc800000006ff */
[----:B------:R-:W1:Y:S02]  /*2710*/  SYNCS.PHASECHK.TRANS64.TRYWAIT P0, [UR5], R3 ;  /* 0x00000003ff0075a7 */ /* 0x000e640008001105 */
[----:B-1----:R-:W-:Y:S05]  /*2720*/  @!P0 BRA `(.L_x_38) ;  /* 0x000000c400108947 */ /* 0x002fea0003800000 */
.L_x_120:
        /* <DEDUP_REMOVED lines=9> */
.L_x_122:
        /* <DEDUP_REMOVED lines=9> */
.L_x_124:
        /* <DEDUP_REMOVED lines=9> */
.L_x_126:
        /* <DEDUP_REMOVED lines=9> */
.L_x_128:
        /* <DEDUP_REMOVED lines=9> */
.L_x_130:
        /* <DEDUP_REMOVED lines=9> */
.L_x_132:
        /* <DEDUP_REMOVED lines=9> */
.L_x_134:
        /* <DEDUP_REMOVED lines=9> */
.L_x_136:
        /* <DEDUP_REMOVED lines=9> */
.L_x_138:
        /* <DEDUP_REMOVED lines=9> */
.L_x_140:
        /* <DEDUP_REMOVED lines=9> */
.L_x_142:
[----:B------:R-:W-:-:S04]  /*2d60*/  UIADD3 UR4, UPT, UPT, UR4, 0x1, URZ ;  /* 0x0000000104047890 */ /* 0x000fc8000fffe0ff */
[----:B------:R-:W-:-:S04]  /*2d70*/  UISETP.NE.AND UP0, UPT, UR4, 0xe, UPT ;  /* 0x0000000e0400788c */ /* 0x000fc8000bf05270 */
[----:B------:R-:W-:Y:S02]  /*2d80*/  USEL UR5, URZ, 0x1, UP0 ;  /* 0x00000001ff057887 */ /* 0x000fe40008000000 */
[----:B------:R-:W-:-:S04]  /*2d90*/  USEL UR4, UR4, URZ, UP0 ;  /* 0x000000ff04047287 */ /* 0x000fc80008000000 */
[----:B------:R-:W-:Y:S01]  /*2da0*/  ULEA UR4, UR4, UR8, 0x3 ;  /* 0x0000000804047291 */ /* 0x000fe2000f8e18ff */
[----:B-1----:R-:W-:-:S04]  /*2db0*/  LOP3.LUT R3, R2, UR5, RZ, 0x3c, !PT ;  /* 0x0000000502037c12 */ /* 0x002fc8000f8e3cff */
[----:B------:R-:W-:Y:S01]  /*2dc0*/  SHF.L.U32 R3, R3, 0x1f, RZ ;  /* 0x0000001f03037819 */ /* 0x000fe200000006ff */
[----:B------:R-:W-:-:S07]  /*2dd0*/  IMAD.U32 R0, RZ, RZ, UR4 ;  /* 0x00000004ff007e24 */ /* 0x000fce000f8e00ff */
.L_x_50:
[----:B-1----:R1:W2:Y:S02]  /*2de0*/  SYNCS.PHASECHK.TRANS64.TRYWAIT P0, [R0+URZ], R3 ;  /* 0x00000003000075a7 */ /* 0x0022a400080011ff */
[----:B--2---:R-:W-:Y:S05]  /*2df0*/  @!P0 NANOSLEEP.SYNCS 0x989680 ;  /* 0x009896800000895d */ /* 0x004fea0003900000 */
[----:B------:R-:W2:Y:S02]  /*2e00*/  @!P0 SYNCS.PHASECHK.TRANS64 P0, [R0+URZ], R3 ;  /* 0x00000003000085a7 */ /* 0x000ea400080010ff */
[----:B--2---:R-:W-:Y:S05]  /*2e10*/  @P0 EXIT ;  /* 0x000000000000094d */ /* 0x004fea0003800000 */
[----:B------:R-:W-:Y:S05]  /*2e20*/  BRA `(.L_x_50) ;  /* 0xfffffffc00ec7947 */ /* 0x000fea000383ffff */
.L_x_18:
[----:B------:R-:W-:-:S04]  /*2e30*/  UISETP.NE.AND UP0, UPT, UR5, URZ, UPT ;  /* 0x000000ff0500728c */ /* 0x000fc8000bf05270 */
[----:B------:R-:W-:-:S09]  /*2e40*/  UISETP.NE.OR UP0, UPT, UR22, 0x1, UP0 ;  /* 0x000000011600788c */ /* 0x000fd20008705670 */
[----:B------:R-:W-:Y:S05]  /*2e50*/  BRA.U UP0, `(.L_x_51) ;  /* 0x0000000500487547 */ /* 0x000fea000b800000 */
[----:B------:R-:W-:Y:S01]  /*2e60*/  UMOV UR6, 0x400 ;  /* 0x0000040000067882 */ /* 0x000fe20000000000 */
[----:B------:R-:W-:Y:S01]  /*2e70*/  ISETP.NE.AND P2, PT, R0, RZ, PT ;  /* 0x000000ff0000720c */ /* 0x000fe20003f45270 */
[----:B------:R-:W-:Y:S01]  /*2e80*/  IMAD.MOV.U32 R12, RZ, RZ, 0x1 ;  /* 0x00000001ff0c7424 */ /* 0x000fe200078e00ff */
[----:B------:R-:W-:Y:S02]  /*2e90*/  CS2R R10, SRZ ;  /* 0x00000000000a7805 */ /* 0x000fe4000001ff00 */
[----:B------:R-:W-:Y:S01]  /*2ea0*/  CS2R R8, SRZ ;  /* 0x0000000000087805 */ /* 0x000fe2000001ff00 */
[----:B------:R-:W-:-:S03]  /*2eb0*/  ULEA UR6, UR5, UR6, 0x18 ;  /* 0x0000000605067291 */ /* 0x000fc6000f8ec0ff */
[----:B------:R-:W-:-:S09]  /*2ec0*/  UMOV UR5, URZ ;  /* 0x000000ff00057c82 */ /* 0x000fd20008000000 */
.L_x_55:
[----:B------:R-:W-:Y:S02]  /*2ed0*/  LEA R2, R8, UR6, 0x3 ;  /* 0x0000000608027c11 */ /* 0x000fe4000f8e18ff */
[----:B------:R-:W-:-:S03]  /*2ee0*/  SHF.L.U32 R5, R9, 0x1f, RZ ;  /* 0x0000001f09057819 */ /* 0x000fc600000006ff */
[----:B-1----:R-:W-:Y:S01]  /*2ef0*/  VIADD R4, R2, 0x150 ;  /* 0x0000015002047836 */ /* 0x002fe20000000000 */
[----:B------:R-:W1:Y:S02]  /*2f00*/  SYNCS.PHASECHK.TRANS64.TRYWAIT P0, [R2+URZ+0x140], R5 ;  /* 0x00014005020075a7 */ /* 0x000e6400080011ff */
[----:B-1----:R-:W-:Y:S05]  /*2f10*/  @!P0 BRA `(.L_x_52) ;  /* 0x000000c000348947 */ /* 0x002fea0003800000 */
.L_x_143:
[----:B------:R-:W-:Y:S01]  /*2f20*/  ULEA UR4, UR5, UR6, 0x3 ;  /* 0x0000000605047291 */ /* 0x000fe2000f8e18ff */
[----:B------:R-:W-:Y:S02]  /*2f30*/  PRMT R4, RZ, 0x654, R4 ;  /* 0x00000654ff047816 */ /* 0x000fe40000000004 */
[----:B-1----:R-:W-:Y:S01]  /*2f40*/  SHF.L.U32 R5, R12, 0x1f, RZ ;  /* 0x0000001f0c057819 */ /* 0x002fe200000006ff */
[----:B------:R-:W-:Y:S01]  /*2f50*/  UIADD3 UR7, UPT, UPT, UR4, 0x100, URZ ;  /* 0x0000010004077890 */ /* 0x000fe2000fffe0ff */
[----:B------:R1:W-:Y:S05]  /*2f60*/  SYNCS.ARRIVE.TRANS64.RED.A1T0 RZ, [R4+URZ], RZ ;  /* 0x000000ff04ff79a7 */ /* 0x0003ea00081004ff */
[----:B------:R-:W-:Y:S01]  /*2f70*/  IMAD.U32 R7, RZ, RZ, UR7 ;  /* 0x00000007ff077e24 */ /* 0x000fe2000f8e00ff */
[----:B------:R-:W3:Y:S04]  /*2f80*/  SYNCS.PHASECHK.TRANS64.TRYWAIT P0, [UR4+0x110], R5 ;  /* 0x00011005ff0075a7 */ /* 0x000ee80008001104 */
[----:B------:R-:W-:Y:S01]  /*2f90*/  PRMT R6, R0, 0x654, R7 ;  /* 0x0000065400067816 */ /* 0x000fe20000000007 */
[----:B-1----:R-:W-:Y:S01]  /*2fa0*/  @!P2 IMAD.MOV.U32 R4, RZ, RZ, 0x10 ;  /* 0x00000010ff04a424 */ /* 0x002fe200078e00ff */
[----:B---3--:R-:W-:Y:S06]  /*2fb0*/  @!P0 BRA `(.L_x_53) ;  /* 0x000000c000208947 */ /* 0x008fec0003800000 */
.L_x_145:
[----:B------:R-:W-:Y:S01]  /*2fc0*/  ULEA UR8, UR5, UR6, 0x4 ;  /* 0x0000000605087291 */ /* 0x000fe2000f8e20ff */
[----:B------:R-:W-:Y:S01]  /*2fd0*/  SEL R3, R6, R3, !P2 ;  /* 0x0000000306037207 */ /* 0x000fe20005000000 */
[----:B------:R-:W-:Y:S01]  /*2fe0*/  UIADD3 UR9, UPT, UPT, UR4, 0x100, URZ ;  /* 0x0000010004097890 */ /* 0x000fe2000fffe0ff */
[----:B-1----:R-:W-:Y:S01]  /*2ff0*/  LEA R2, R11, UR6, 0x3 ;  /* 0x000000060b027c11 */ /* 0x002fe2000f8e18ff */
[----:B------:R-:W-:Y:S01]  /*3000*/  UIADD3 UR8, UPT, UPT, UR8, 0x170, URZ ;  /* 0x0000017008087890 */ /* 0x000fe2000fffe0ff */
[----:B------:R-:W-:Y:S01]  /*3010*/  SHF.L.U32 R5, R10, 0x1f, RZ ;  /* 0x0000001f0a057819 */ /* 0x000fe200000006ff */
[----:B------:R1:W-:Y:S01]  /*3020*/  @!P2 SYNCS.ARRIVE.TRANS64.RED RZ, [R3+URZ], R4 ;  /* 0x0000000403ffa9a7 */ /* 0x0003e200080004ff */
[----:B------:R-:W-:Y:S01]  /*3030*/  UIADD3 UR4, UPT, UPT, UR5, 0x1, URZ ;  /* 0x0000000105047890 */ /* 0x000fe2000fffe0ff */
[----:B------:R-:W-:-:S03]  /*3040*/  VIADD R8, R8, 0x1 ;  /* 0x0000000108087836 */ /* 0x000fc60000000000 */
[----:B------:R-:W-:Y:S02]  /*3050*/  UISETP.NE.AND UP0, UPT, UR4, 0x2, UPT ;  /* 0x000000020400788c */ /* 0x000fe4000bf05270 */
[----:B------:R-:W-:Y:S06]  /*3060*/  UGETNEXTWORKID.BROADCAST [UR8], [UR9] ;  /* 0x00000000080073ca */ /* 0x000fec0008000100 */
[----:B------:R-:W-:Y:S01]  /*3070*/  USEL UR7, URZ, 0x1, UP0 ;  /* 0x00000001ff077887 */ /* 0x000fe20008000000 */
[----:B------:R-:W-:Y:S01]  /*3080*/  ISETP.NE.AND P0, PT, R8, 0x2, PT ;  /* 0x000000020800780c */ /* 0x000fe20003f05270 */
[----:B------:R-:W-:Y:S01]  /*3090*/  USEL UR5, UR4, URZ, UP0 ;  /* 0x000000ff04057287 */ /* 0x000fe20008000000 */
[----:B------:R-:W3:Y:S03]  /*30a0*/  SYNCS.PHASECHK.TRANS64.TRYWAIT P1, [R2+URZ+0x100], R5 ;  /* 0x00010005020075a7 */ /* 0x000ee600080211ff */
[----:B------:R-:W-:Y:S01]  /*30b0*/  LOP3.LUT R12, R12, UR7, RZ, 0x3c, !PT ;  /* 0x000000070c0c7c12 */ /* 0x000fe2000f8e3cff */
[----:B-1-3--:R-:W-:Y:S07]  /*30c0*/  @!P1 BRA `(.L_x_54) ;  /* 0x000000bc00f49947 */ /* 0x00afee0003800000 */
.L_x_146:
[C---:B------:R-:W-:Y:S01]  /*30d0*/  LEA R4, R11.reuse, UR6, 0x4 ;  /* 0x000000060b047c11 */ /* 0x040fe2000f8e20ff */
[----:B-1----:R-:W-:Y:S01]  /*30e0*/  VIADD R2, R2, 0x110 ;  /* 0x0000011002027836 */ /* 0x002fe20000000000 */
[----:B------:R-:W-:Y:S01]  /*30f0*/  SEL R8, R8, RZ, P0 ;  /* 0x000000ff08087207 */ /* 0x000fe20000000000 */
[----:B------:R-:W-:-:S03]  /*3100*/  VIADD R11, R11, 0x1 ;  /* 0x000000010b0b7836 */ /* 0x000fc60000000000 */
[----:B------:R-:W1:Y:S01]  /*3110*/  LDS.128 R4, [R4+0x170] ;  /* 0x0001700004047984 */ /* 0x000e620000000c00 */
[----:B------:R-:W-:Y:S02]  /*3120*/  PRMT R2, RZ, 0x654, R2 ;  /* 0x00000654ff027816 */ /* 0x000fe40000000002 */
[C---:B------:R-:W-:Y:S01]  /*3130*/  ISETP.NE.AND P1, PT, R11.reuse, 0x2, PT ;  /* 0x000000020b00780c */ /* 0x040fe20003f25270 */
[----:B------:R-:W-:Y:S01]  /*3140*/  @!PT LDS RZ, [RZ] ;  /* 0x00000000fffff984 */ /* 0x000fe20000000800 */
[----:B------:R-:W-:Y:S01]  /*3150*/  @!PT LDS RZ, [RZ] ;  /* 0x00000000fffff984 */ /* 0x000fe20000000800 */
[----:B------:R-:W-:Y:S01]  /*3160*/  @!PT LDS RZ, [RZ] ;  /* 0x00000000fffff984 */ /* 0x000fe20000000800 */
[----:B------:R-:W-:Y:S01]  /*3170*/  @!PT LDS RZ, [RZ] ;  /* 0x00000000fffff984 */ /* 0x000fe20000000800 */
[----:B------:R3:W-:Y:S06]  /*3180*/  MEMBAR.ALL.CTA ;  /* 0x0000000000007992 */ /* 0x0007ec0000008000 */
[----:B---3--:R-:W3:Y:S01]  /*3190*/  FENCE.VIEW.ASYNC.S ;  /* 0x00000000000073c6 */ /* 0x008ee20000000000 */
[----:B------:R-:W-:Y:S01]  /*31a0*/  SEL R11, R11, RZ, P1 ;  /* 0x000000ff0b0b7207 */ /* 0x000fe20000800000 */
[----:B---3--:R3:W-:Y:S01]  /*31b0*/  SYNCS.ARRIVE.TRANS64.RED.A1T0 RZ, [R2+URZ], RZ ;  /* 0x000000ff02ff79a7 */ /* 0x0087e200081004ff */
[----:B-1----:R-:W-:-:S02]  /*31c0*/  LOP3.LUT P3, RZ, R6, 0x1, RZ, 0xc0, !PT ;  /* 0x0000000106ff7812 */ /* 0x002fc4000786c0ff */
[----:B------:R-:W-:-:S04]  /*31d0*/  SEL R5, RZ, 0x1, P1 ;  /* 0x00000001ff057807 */ /* 0x000fc80000800000 */
[----:B------:R-:W-:Y:S02]  /*31e0*/  LOP3.LUT R10, R10, R5, RZ, 0x3c, !PT ;  /* 0x000000050a0a7212 */ /* 0x000fe400078e3cff */
[----:B---3--:R-:W-:-:S04]  /*31f0*/  SEL R2, RZ, 0x1, P0 ;  /* 0x00000001ff027807 */ /* 0x008fc80000000000 */
[----:B------:R-:W-:Y:S01]  /*3200*/  LOP3.LUT R9, R9, R2, RZ, 0x3c, !PT ;  /* 0x0000000209097212 */ /* 0x000fe200078e3cff */
[----:B------:R-:W-:Y:S06]  /*3210*/  @P3 BRA `(.L_x_55) ;  /* 0xfffffffc002c3947 */ /* 0x000fec000383ffff */
[----:B------:R-:W-:Y:S01]  /*3220*/  ULEA UR4, UR5, UR6, 0x3 ;  /* 0x0000000605047291 */ /* 0x000fe2000f8e18ff */
[----:B------:R-:W-:-:S08]  /*3230*/  SHF.L.U32 R3, R12, 0x1f, RZ ;  /* 0x0000001f0c037819 */ /* 0x000fd000000006ff */
[----:B------:R-:W1:Y:S02]  /*3240*/  SYNCS.PHASECHK.TRANS64 P0, [UR4+0x110], R3 ;  /* 0x00011003ff0075a7 */ /* 0x000e640008001004 */
[----:B-1----:R-:W-:Y:S05]  /*3250*/  @P0 BRA `(.L_x_56) ;  /* 0x0000000000080947 */ /* 0x002fea0003800000 */
[----:B------:R-:W1:Y:S02]  /*3260*/  SYNCS.PHASECHK.TRANS64.TRYWAIT P0, [UR4+0x110], R3 ;  /* 0x00011003ff0075a7 */ /* 0x000e640008001104 */
[----:B-1----:R-:W-:Y:S05]  /*3270*/  @!P0 BRA `(.L_x_57) ;  /* 0x000000bc009c8947 */ /* 0x002fea0003800000 */
.L_x_56:
[----:B------:R-:W-:-:S04]  /*3280*/  UIADD3 UR7, UPT, UPT, UR5, 0x1, URZ ;  /* 0x0000000105077890 */ /* 0x000fc8000fffe0ff */
[----:B------:R-:W-:-:S04]  /*3290*/  UISETP.NE.AND UP0, UPT, UR7, 0x2, UPT ;  /* 0x000000020700788c */ /* 0x000fc8000bf05270 */
[----:B------:R-:W-:Y:S02]  /*32a0*/  USEL UR8, URZ, 0x1, UP0 ;  /* 0x00000001ff087887 */ /* 0x000fe40008000000 */
[----:B------:R-:W-:-:S04]  /*32b0*/  USEL UR7, UR7, URZ, UP0 ;  /* 0x000000ff07077287 */ /* 0x000fc80008000000 */
[----:B------:R-:W-:Y:S01]  /*32c0*/  ULEA UR7, UR7, UR6, 0x3 ;  /* 0x0000000607077291 */ /* 0x000fe2000f8e18ff */
[----:B-1----:R-:W-:-:S04]  /*32d0*/  LOP3.LUT R3, R12, UR8, RZ, 0x3c, !PT ;  /* 0x000000080c037c12 */ /* 0x002fc8000f8e3cff */
[----:B------:R-:W-:-:S04]  /*32e0*/  SHF.L.U32 R0, R3, 0x1f, RZ ;  /* 0x0000001f03007819 */ /* 0x000fc800000006ff */
[----:B------:R-:W1:Y:S02]  /*32f0*/  SYNCS.PHASECHK.TRANS64 P0, [UR7+0x110], R0 ;  /* 0x00011000ff0075a7 */ /* 0x000e640008001007 */
[----:B-12---:R-:W-:Y:S05]  /*3300*/  @P0 EXIT ;  /* 0x000000000000094d */ /* 0x006fea0003800000 */
[----:B------:R-:W-:Y:S02]  /*3310*/  SHF.L.U32 R3, R3, 0x1f, RZ ;  /* 0x0000001f03037819 */ /* 0x000fe400000006ff */
[----:B------:R-:W-:-:S07]  /*3320*/  MOV R0, UR7 ;  /* 0x0000000700007c02 */ /* 0x000fce0008000f00 */
.L_x_58:
[----:B-1----:R1:W2:Y:S02]  /*3330*/  SYNCS.PHASECHK.TRANS64.TRYWAIT P0, [R0+URZ+0x110], R3 ;  /* 0x00011003000075a7 */ /* 0x0022a400080011ff */
[----:B--2---:R-:W-:Y:S05]  /*3340*/  @!P0 NANOSLEEP.SYNCS 0x989680 ;  /* 0x009896800000895d */ /* 0x004fea0003900000 */
[----:B------:R-:W2:Y:S02]  /*3350*/  @!P0 SYNCS.PHASECHK.TRANS64 P0, [R0+URZ+0x110], R3 ;  /* 0x00011003000085a7 */ /* 0x000ea400080010ff */
[----:B--2---:R-:W-:Y:S05]  /*3360*/  @P0 EXIT ;  /* 0x000000000000094d */ /* 0x004fea0003800000 */
[----:B------:R-:W-:Y:S05]  /*3370*/  BRA `(.L_x_58) ;  /* 0xfffffffc00ec7947 */ /* 0x000fea000383ffff */
.L_x_51:
[----:B------:R-:W-:-:S09]  /*3380*/  UISETP.NE.AND UP0, UPT, UR22, URZ, UPT ;  /* 0x000000ff1600728c */ /* 0x000fd2000bf05270 */
[----:B------:R-:W-:Y:S05]  /*3390*/  BRA.U UP0, `(.L_x_59) ;  /* 0x0000000d00187547 */ /* 0x000fea000b800000 */
[----:B------:R-:W-:Y:S01]  /*33a0*/  UMOV UR4, 0x40 ;  /* 0x0000004000047882 */ /* 0x000fe20000000000 */
[----:B------:R-:W-:Y:S01]  /*33b0*/  NOP ;  /* 0x0000000000007918 */ /* 0x000fe20000000000 */
[----:B------:R-:W-:-:S03]  /*33c0*/  ULEA UR6, UR5, UR4, 0x18 ;  /* 0x0000000405067291 */ /* 0x000fc6000f8ec0ff */
[----:B------:R-:W-:Y:S02]  /*33d0*/  UMOV UR4, 0x400 ;  /* 0x0000040000047882 */ /* 0x000fe40000000000 */
[----:B------:R-:W-:-:S04]  /*33e0*/  ULEA UR5, UR5, UR4, 0x18 ;  /* 0x0000000405057291 */ /* 0x000fc8000f8ec0ff */
[----:B------:R-:W3:Y:S02]  /*33f0*/  LDS.U8 R0, [UR6+0x1c] ;  /* 0x00001c06ff007984 */ /* 0x000ee40008000000 */
[----:B---3--:R-:W-:-:S13]  /*3400*/  ISETP.NE.AND P0, PT, R0, RZ, PT ;  /* 0x000000ff0000720c */ /* 0x008fda0003f05270 */
[----:B------:R-:W-:Y:S05]  /*3410*/  @P0 BRA `(.L_x_60) ;  /* 0x0000000000580947 */ /* 0x000fea0003800000 */
[----:B------:R-:W-:-:S13]  /*3420*/  ELECT P0, URZ, PT ;  /* 0x0000000000ff782f */ /* 0x000fda0003800000 */
[----:B------:R-:W-:Y:S05]  /*3430*/  @!P0 BRA `(.L_x_61) ;  /* 0x0000000000608947 */ /* 0x000fea0003800000 */
[----:B------:R-:W-:Y:S01]  /*3440*/  UMOV UR4, 0x10 ;  /* 0x0000001000047882 */ /* 0x000fe20000000000 */
[----:B------:R-:W-:Y:S01]  /*3450*/  HFMA2 R0, -RZ, RZ, 0, 5.9604644775390625e-08 ;  /* 0x00000001ff007431 */ /* 0x000fe200000001ff */
[----:B------:R-:W-:-:S03]  /*3460*/  MOV R2, 0xffff ;  /* 0x0000ffff00027802 */ /* 0x000fc60000000f00 */
[----:B------:R-:W-:Y:S04]  /*3470*/  DEPBAR.LE SB1, 0x36 ;  /* 0x00009d800000791a */ /* 0x000fe80000000000 */
[----:B------:R-:W1:Y:S02]  /*3480*/  UTCATOMSWS.FIND_AND_SET.ALIGN UP0, UR4, UR4 ;  /* 0x00000004000475e3 */ /* 0x000e640008000800 */
[----:B-1----:R-:W-:Y:S01]  /*3490*/  MOV R3, UR4 ;  /* 0x0000000400037c02 */ /* 0x002fe20008000f00 */
[----:B------:R-:W-:Y:S06]  /*34a0*/  BRA.U UP0, `(.L_x_62) ;  /* 0x0000000100187547 */ /* 0x000fec000b800000 */
.L_x_63:
[----:B------:R-:W-:Y:S05]  /*34b0*/  NANOSLEEP 0x64 ;  /* 0x000000640000795d */ /* 0x000fea0003800000 */
[----:B------:R-:W-:-:S05]  /*34c0*/  UMOV UR4, 0x10 ;  /* 0x0000001000047882 */ /* 0x000fca0000000000 */
[----:B------:R-:W-:Y:S04]  /*34d0*/  DEPBAR.LE SB1, 0x36 ;  /* 0x00009d800000791a */ /* 0x000fe80000000000 */
[----:B------:R-:W1:Y:S02]  /*34e0*/  UTCATOMSWS.FIND_AND_SET.ALIGN UP0, UR4, UR4 ;  /* 0x00000004000475e3 */ /* 0x000e640008000800 */
[----:B-1----:R-:W-:Y:S01]  /*34f0*/  MOV R3, UR4 ;  /* 0x0000000400037c02 */ /* 0x002fe20008000f00 */
[----:B------:R-:W-:Y:S05]  /*3500*/  BRA.U !UP0, `(.L_x_63) ;  /* 0xfffffffd08e87547 */ /* 0x000fea000b83ffff */
.L_x_62:
[-C--:B------:R-:W-:Y:S02]  /*3510*/  SHF.L.U32 R2, R2, R3.reuse, RZ ;  /* 0x0000000302027219 */ /* 0x080fe400000006ff */
[----:B------:R-:W-:Y:S01]  /*3520*/  SHF.L.U32 R0, R0, R3, RZ ;  /* 0x0000000300007219 */ /* 0x000fe200000006ff */
[----:B------:R-:W-:Y:S02]  /*3530*/  IMAD.SHL.U32 R3, R3, 0x20, RZ ;  /* 0x0000002003037824 */ /* 0x000fe400078e00ff */
[----:B------:R3:W-:Y:S04]  /*3540*/  ATOMS.OR RZ, [UR6+0x14], R2 ;  /* 0x00001402ffff798c */ /* 0x0007e8000b000006 */
[----:B------:R3:W-:Y:S04]  /*3550*/  ATOMS.OR RZ, [UR6+0x18], R0 ;  /* 0x00001800ffff798c */ /* 0x0007e8000b000006 */
[----:B------:R3:W-:Y:S01]  /*3560*/  STS [UR5+0x190], R3 ;  /* 0x00019003ff007988 */ /* 0x0007e20008000805 */
[----:B------:R-:W-:Y:S05]  /*3570*/  BRA `(.L_x_61) ;  /* 0x0000000000107947 */ /* 0x000fea0003800000 */
.L_x_60:
[----:B------:R-:W-:Y:S02]  /*3580*/  MOV R0, 0xffffffff ;  /* 0xffffffff00007802 */ /* 0x000fe40000000f00 */
[----:B------:R-:W-:-:S03]  /*3590*/  MOV R2, 0x35c0 ;  /* 0x000035c000027802 */ /* 0x000fc60000000f00 */
[----:B------:R3:W-:Y:S04]  /*35a0*/  STS [UR5+0x190], R0 ;  /* 0x00019000ff007988 */ /* 0x0007e80008000805 */
[----:B-123--:R-:W-:Y:S05]  /*35b0*/  CALL.REL.NOINC `($__internal_1_$__cuda_sm10x_tcgen05_guardrail_trap_phase_invalid_during_alloc) ;  /* 0x000000bc00f07944 */ /* 0x00efea0003c00000 */
.L_x_61:
[----:B------:R-:W-:Y:S05]  /*35c0*/  WARPSYNC.ALL ;  /* 0x0000000000007948 */ /* 0x000fea0003800000 */
[----:B------:R-:W4:Y:S01]  /*35d0*/  S2UR UR4, SR_CgaCtaId ;  /* 0x00000000000479c3 */ /* 0x000f220000008800 */
[----:B------:R-:W-:Y:S01]  /*35e0*/  UMOV UR14, 0x400 ;  /* 0x00000400000e7882 */ /* 0x000fe20000000000 */
[----:B------:R-:W-:-:S06]  /*35f0*/  NOP ;  /* 0x0000000000007918 */ /* 0x000fcc0000000000 */
[----:B------:R-:W-:Y:S06]  /*3600*/  BAR.ARV 0x6, 0xa0 ;  /* 0x0182800000007b1d */ /* 0x000fec0000002000 */
[----:B------:R-:W5:Y:S01]  /*3610*/  LDCU UR5, c[0x0][0x38c] ;  /* 0x00007180ff0577ac */ /* 0x000f620008000800 */
[----:B------:R-:W-:Y:S01]  /*3620*/  IMAD.MOV.U32 R11, RZ, RZ, 0x1 ;  /* 0x00000001ff0b7424 */ /* 0x000fe200078e00ff */
[----:B------:R-:W-:Y:S01]  /*3630*/  CS2R R8, SRZ ;  /* 0x0000000000087805 */ /* 0x000fe2000001ff00 */
[----:B------:R-:W-:Y:S01]  /*3640*/  IMAD.MOV.U32 R10, RZ, RZ, RZ ;  /* 0x000000ffff0a7224 */ /* 0x000fe200078e00ff */
[----:B------:R-:W1:Y:S01]  /*3650*/  LDCU UR7, c[0x0][0x38c] ;  /* 0x00007180ff0777ac */ /* 0x000e620008000800 */
[----:B------:R-:W-:Y:S01]  /*3660*/  UMOV UR18, URZ ;  /* 0x000000ff00127c82 */ /* 0x000fe20008000000 */
[----:B------:R-:W-:Y:S01]  /*3670*/  UMOV UR11, URZ ;  /* 0x000000ff000b7c82 */ /* 0x000fe20008000000 */
[----:B----4-:R-:W-:Y:S01]  /*3680*/  ULEA UR14, UR4, UR14, 0x18 ;  /* 0x0000000e040e7291 */ /* 0x010fe2000f8ec0ff */
[----:B------:R-:W-:Y:S01]  /*3690*/  UMOV UR20, 0x0 ;  /* 0x0000000000147882 */ /* 0x000fe20000000000 */
[----:B------:R-:W-:-:S02]  /*36a0*/  UMOV UR21, 0x83c0010 ;  /* 0x083c001000157882 */ /* 0x000fc40000000000 */
[----:B------:R-:W-:Y:S02]  /*36b0*/  UIADD3 UR6, UPT, UPT, UR14, 0x1d280, URZ ;  /* 0x0001d2800e067890 */ /* 0x000fe4000fffe0ff */
[----:B-----5:R-:W-:-:S03]  /*36c0*/  UIADD3 UR5, UPT, UPT, UR5, 0x1f, URZ ;  /* 0x0000001f05057890 */ /* 0x020fc6000fffe0ff */
[----:B---3--:R-:W3:Y:S01]  /*36d0*/  LDS R0, [UR14+0x190] ;  /* 0x0001900eff007984 */ /* 0x008ee20008000800 */
[----:B------:R-:W-:Y:S02]  /*36e0*/  USHF.R.S32.HI UR4, URZ, 0x1f, UR5 ;  /* 0x0000001fff047899 */ /* 0x000fe40008011405 */
[----:B-1----:R-:W-:Y:S02]  /*36f0*/  UISETP.GE.AND UP4, UPT, UR7, 0x1, UPT ;  /* 0x000000010700788c */ /* 0x002fe4000bf86270 */
[----:B------:R-:W-:Y:S02]  /*3700*/  ULEA.HI UR4, UR4, UR5, URZ, 0x5 ;  /* 0x0000000504047291 */ /* 0x000fe4000f8f28ff */
[----:B------:R-:W-:Y:S02]  /*3710*/  UIADD3 UR5, UPT, UPT, UR14, 0xf280, URZ ;  /* 0x0000f2800e057890 */ /* 0x000fe4000fffe0ff */
[----:B------:R-:W-:Y:S02]  /*3720*/  USHF.R.S32.HI UR19, URZ, 0x5, UR4 ;  /* 0x00000005ff137899 */ /* 0x000fe40008011404 */
[----:B------:R-:W-:-:S02]  /*3730*/  USHF.R.U32.HI UR5, URZ, 0x4, UR5 ;  /* 0x00000004ff057899 */ /* 0x000fc40008011605 */
[----:B------:R-:W-:Y:S02]  /*3740*/  USHF.R.U32.HI UR4, URZ, 0x4, UR6 ;  /* 0x00000004ff047899 */ /* 0x000fe40008011606 */
[----:B------:R-:W-:Y:S02]  /*3750*/  UISETP.LT.AND UP0, UPT, UR19, 0x1, UPT ;  /* 0x000000011300788c */ /* 0x000fe4000bf01270 */
[----:B------:R-:W-:Y:S02]  /*3760*/  ULOP3.LUT UR5, UR5, 0x3fff, URZ, 0xc0, !UPT ;  /* 0x00003fff05057892 */ /* 0x000fe4000f8ec0ff */
[----:B------:R-:W-:Y:S02]  /*3770*/  ULOP3.LUT UR4, UR4, 0x3fff, URZ, 0xc0, !UPT ;  /* 0x00003fff04047892 */ /* 0x000fe4000f8ec0ff */
[----:B------:R-:W-:Y:S02]  /*3780*/  USEL UR22, UR19, 0x1, !UP0 ;  /* 0x0000000113167887 */ /* 0x000fe4000c000000 */
[----:B------:R-:W-:-:S02]  /*3790*/  ULOP3.LUT UR16, UR5, 0x10000, URZ, 0xfc, !UPT ;  /* 0x0001000005107892 */ /* 0x000fc4000f8efcff */
[----:B------:R-:W-:Y:S02]  /*37a0*/  ULOP3.LUT UR4, UR4, 0x10000, URZ, 0xfc, !UPT ;  /* 0x0001000004047892 */ /* 0x000fe4000f8efcff */
[----:B------:R-:W-:Y:S01]  /*37b0*/  UIADD3 UR22, UPT, UPT, -UR22, URZ, URZ ;  /* 0x000000ff16167290 */ /* 0x000fe2000fffe1ff */
[----:B---3--:R-:W-:-:S15]  /*37c0*/  R2UR UR23, R0 ;  /* 0x00000000001772ca */ /* 0x008fde00000e0000 */
.L_x_70:
[----:B------:R-:W-:Y:S02]  /*37d0*/  LEA R0, R10, UR14, 0x3 ;  /* 0x0000000e0a007c11 */ /* 0x000fe4000f8e18ff */
[----:B------:R-:W-:Y:S02]  /*37e0*/  SHF.L.U32 R5, R9, 0x1f, RZ ;  /* 0x0000001f09057819 */ /* 0x000fe400000006ff */
[----:B------:R-:W-:Y:S01]  /*37f0*/  PLOP3.LUT P0, PT, PT, PT, UP4, 0x80, 0x8 ;  /* 0x000000000008781c */ /* 0x000fe20003f0f048 */
[----:B------:R-:W-:Y:S01]  /*3800*/  VIADD R3, R0, 0x110 ;  /* 0x0000011000037836 */ /* 0x000fe20000000000 */
[----:B-1----:R-:W1:Y:S02]  /*3810*/  SYNCS.PHASECHK.TRANS64.TRYWAIT P1, [R0+URZ+0x100], R5 ;  /* 0x00010005000075a7 */ /* 0x002e6400080211ff */
[----:B-1----:R-:W-:Y:S09]  /*3820*/  @!P1 BRA `(.L_x_64) ;  /* 0x000000b800489947 */ /* 0x002ff20003800000 */
.L_x_148:
[----:B------:R-:W-:Y:S01]  /*3830*/  LEA R4, R10, UR14, 0x4 ;  /* 0x0000000e0a047c11 */ /* 0x000fe2000f8e20ff */
[----:B------:R-:W-:Y:S01]  /*3840*/  @UP4 ULEA UR5, UR11, UR14, 0x3 ;  /* 0x0000000e0b054291 */ /* 0x000fe2000f8e18ff */
[----:B------:R-:W-:Y:S01]  /*3850*/  PLOP3.LUT P1, PT, PT, PT, PT, 0x80, 0x8 ;  /* 0x000000000008781c */ /* 0x000fe20003f2f070 */
[----:B------:R-:W-:Y:S01]  /*3860*/  ULEA UR17, UR18, UR14, 0x3 ;  /* 0x0000000e12117291 */ /* 0x000fe2000f8e18ff */
[----:B------:R-:W-:Y:S02]  /*3870*/  PRMT R3, RZ, 0x654, R3 ;  /* 0x00000654ff037816 */ /* 0x000fe40000000003 */
[----:B-1----:R-:W1:Y:S01]  /*3880*/  LDS.128 R4, [R4+0x170] ;  /* 0x0001700004047984 */ /* 0x002e620000000c00 */
[----:B------:R-:W-:Y:S02]  /*3890*/  @P0 SHF.L.U32 R2, R8, 0x1f, RZ ;  /* 0x0000001f08020819 */ /* 0x000fe400000006ff */
[----:B------:R-:W-:Y:S01]  /*38a0*/  SHF.L.U32 R0, R11, 0x1f, RZ ;  /* 0x0000001f0b007819 */ /* 0x000fe200000006ff */
[----:B------:R-:W-:Y:S01]  /*38b0*/  @!PT LDS RZ, [RZ] ;  /* 0x00000000fffff984 */ /* 0x000fe20000000800 */
[----:B------:R-:W-:Y:S01]  /*38c0*/  @!PT LDS RZ, [RZ] ;  /* 0x00000000fffff984 */ /* 0x000fe20000000800 */
[----:B------:R-:W-:Y:S01]  /*38d0*/  @!PT LDS RZ, [RZ] ;  /* 0x00000000fffff984 */ /* 0x000fe20000000800 */
[----:B------:R-:W-:Y:S01]  /*38e0*/  @!PT LDS RZ, [RZ] ;  /* 0x00000000fffff984 */ /* 0x000fe20000000800 */
[----:B------:R3:W-:Y:S06]  /*38f0*/  MEMBAR.ALL.CTA ;  /* 0x0000000000007992 */ /* 0x0007ec0000008000 */
[----:B---3--:R-:W3:Y:S02]  /*3900*/  FENCE.VIEW.ASYNC.S ;  /* 0x00000000000073c6 */ /* 0x008ee40000000000 */
[----:B---3--:R3:W-:Y:S01]  /*3910*/  SYNCS.ARRIVE.TRANS64.RED.A1T0 RZ, [R3+URZ], RZ ;  /* 0x000000ff03ff79a7 */ /* 0x0087e200081004ff */
[----:B------:R3:W4:Y:S01]  /*3920*/  @P0 SYNCS.PHASECHK.TRANS64.TRYWAIT P1, [UR5], R2 ;  /* 0x00000002ff0005a7 */ /* 0x0007220008021105 */
[----:B------:R-:W5:Y:S02]  /*3930*/  SYNCS.PHASECHK.TRANS64.TRYWAIT P0, [UR17+0x130], R0 ;  /* 0x00013000ff0075a7 */ /* 0x000f640008001111 */
[----:B-1-345:R-:W-:Y:S05]  /*3940*/  @!P0 BRA `(.L_x_65) ;  /* 0x000000b800148947 */ /* 0x03afea0003800000 */
.L_x_150:
[----:B------:R-:W-:Y:S01]  /*3950*/  IADD3 R10, PT, PT, R10, 0x1, RZ ;  /* 0x000000010a0a7810 */ /* 0x000fe20007ffe0ff */
[----:B------:R-:W-:Y:S06]  /*3960*/  BRA.U !UP4, `(.L_x_66) ;  /* 0x000000010c887547 */ /* 0x000fec000b800000 */
[----:B--2---:R-:W-:Y:S02]  /*3970*/  UIMAD UR15, UR18, 0xf0, UR23 ;  /* 0x000000f0120f78a4 */ /* 0x004fe4000f8e0217 */
[----:B------:R-:W-:Y:S01]  /*3980*/  UPLOP3.LUT UP2, UPT, UPT, UPT, UPT, 0x40, 0x4 ;  /* 0x000000000004789c */ /* 0x000fe20003f4e870 */
[----:B------:R-:W-:Y:S01]  /*3990*/  UMOV UR13, UR22 ;  /* 0x00000016000d7c82 */ /* 0x000fe20008000000 */
[----:B------:R-:W-:Y:S01]  /*39a0*/  UMOV UR12, UR19 ;  /* 0x00000013000c7c82 */ /* 0x000fe20008000000 */
[----:B------:R-:W-:-:S08]  /*39b0*/  UMOV UR5, UR11 ;  /* 0x0000000b00057c82 */ /* 0x000fd00008000000 */
.L_x_69:
[----:B------:R-:W-:Y:S02]  /*39c0*/  UIADD3 UR13, UPT, UPT, UR13, 0x1, URZ ;  /* 0x000000010d0d7890 */ /* 0x000fe4000fffe0ff */
[----:B---3--:R-:W-:Y:S02]  /*39d0*/  ULEA UR7, UR5, UR14, 0x3 ;  /* 0x0000000e05077291 */ /* 0x008fe4000f8e18ff */
[----:B------:R-:W-:Y:S01]  /*39e0*/  UISETP.NE.AND UP3, UPT, UR13, URZ, UPT ;  /* 0x000000ff0d00728c */ /* 0x000fe2000bf65270 */
[----:B----4-:R-:W-:Y:S10]  /*39f0*/  @P1 BRA `(.L_x_67) ;  /* 0x00000000000c1947 */ /* 0x010ff40003800000 */
[----:B-1----:R-:W-:Y:S04]  /*3a00*/  SHF.L.U32 R3, R8, 0x1f, RZ ;  /* 0x0000001f08037819 */ /* 0x002fe800000006ff */
[----:B------:R-:W1:Y:S02]  /*3a10*/  SYNCS.PHASECHK.TRANS64.TRYWAIT P0, [UR7], R3 ;  /* 0x00000003ff0075a7 */ /* 0x000e640008001107 */
[----:B-1----:R-:W-:Y:S05]  /*3a20*/  @!P0 BRA `(.L_x_68) ;  /* 0x000000b400f48947 */ /* 0x002fea0003800000 */
.L_x_67:
[----:B------:R-:W-:Y:S01]  /*3a30*/  UISETP.NE.AND UP0, UPT, UR12, 0x1, UPT ;  /* 0x000000010c00788c */ /* 0x000fe2000bf05270 */
[----:B------:R-:W-:Y:S01]  /*3a40*/  PLOP3.LUT P1, PT, PT, PT, PT, 0x80, 0x8 ;  /* 0x000000000008781c */ /* 0x000fe20003f2f070 */
[----:B------:R-:W-:Y:S02]  /*3a50*/  UIADD3 UR6, UPT, UPT, UR5, 0x1, URZ ;  /* 0x0000000105067890 */ /* 0x000fe4000fffe0ff */
[----:B------:R-:W-:Y:S02]  /*3a60*/  UIADD3 UR12, UPT, UPT, UR12, -0x1, URZ ;  /* 0xffffffff0c0c7890 */ /* 0x000fe4000fffe0ff */
[----:B------:R-:W-:Y:S01]  /*3a70*/  UISETP.NE.AND UP1, UPT, UR6, 0xe, UPT ;  /* 0x0000000e0600788c */ /* 0x000fe2000bf25270 */
[----:B------:R-:W-:Y:S01]  /*3a80*/  PLOP3.LUT P0, PT, PT, PT, UP0, 0x80, 0x8 ;  /* 0x000000000008781c */ /* 0x000fe20003f0f008 */
[----:B------:R-:W-:Y:S02]  /*3a90*/  UMOV UR9, 0xc0004010 ;  /* 0xc000401000097882 */ /* 0x000fe40000000000 */
[----:B------:R-:W-:Y:S02]  /*3aa0*/  USEL UR8, URZ, 0x1, UP1 ;  /* 0x00000001ff087887 */ /* 0x000fe40008800000 */
[----:B------:R-:W-:Y:S02]  /*3ab0*/  USEL UR11, UR6, URZ, UP1 ;  /* 0x000000ff060b7287 */ /* 0x000fe40008800000 */
[----:B------:R-:W-:Y:S02]  /*3ac0*/  UIMAD UR6, UR5, 0x1e0, UR4 ;  /* 0x000001e0050678a4 */ /* 0x000fe4000f8e0204 */
[----:B------:R-:W-:Y:S01]  /*3ad0*/  @UP0 ULEA UR10, UR11, UR14, 0x3 ;  /* 0x0000000e0b0a0291 */ /* 0x000fe2000f8e18ff */
[----:B------:R-:W-:Y:S01]  /*3ae0*/  LOP3.LUT R8, R8, UR8, RZ, 0x3c, !PT ;  /* 0x0000000808087c12 */ /* 0x000fe2000f8e3cff */
[----:B------:R-:W-:Y:S03]  /*3af0*/  ULEA UR8, UR5, UR16, 0x8 ;  /* 0x0000001005087291 */ /* 0x000fe6000f8e40ff */
[----:B-1----:R-:W-:Y:S01]  /*3b00*/  @P0 SHF.L.U32 R0, R8, 0x1f, RZ ;  /* 0x0000001f08000819 */ /* 0x002fe200000006ff */
[----:B------:R-:W-:Y:S03]  /*3b10*/  UMOV UR5, UR11 ;  /* 0x0000000b00057c82 */ /* 0x000fe60008000000 */
[----:B------:R3:W4:Y:S01]  /*3b20*/  @P0 SYNCS.PHASECHK.TRANS64.TRYWAIT P1, [UR10], R0 ;  /* 0x00000000ff0005a7 */ /* 0x000722000802110a */
[----:B------:R-:W-:Y:S03]  /*3b30*/  UIADD3 UR10, UPT, UPT, UR7, 0x70, URZ ;  /* 0x00000070070a7890 */ /* 0x000fe6000fffe0ff */
[----:B------:R-:W-:Y:S02]  /*3b40*/  UMOV UR7, 0xc0004010 ;  /* 0xc000401000077882 */ /* 0x000fe40000000000 */
[----:B------:R3:W-:Y:S01]  /*3b50*/  UTCQMMA gdesc[UR8], gdesc[UR6], tmem[UR15], tmem[UR20], idesc[UR21], UP2 ;  /* 0x00ff1406080075ea */ /* 0x0007e2000900030f */
[----:B------:R-:W-:Y:S03]  /*3b60*/  UPLOP3.LUT UP2, UPT, UPT, UPT, UPT, 0x80, 0x8 ;  /* 0x000000000008789c */ /* 0x000fe60003f4f070 */
[----:B------:R3:W-:Y:S01]  /*3b70*/  UTCBAR [UR10], URZ ;  /* 0x000000ff0a0073e9 */ /* 0x0007e200080000ff */
[----:B------:R-:W-:Y:S07]  /*3b80*/  BRA.U UP3, `(.L_x_69) ;  /* 0xfffffffd038c7547 */ /* 0x000fee000b83ffff */
.L_x_66:
[----:B------:R-:W-:Y:S01]  /*3b90*/  UIADD3 UR5, UPT, UPT, UR18, 0x1, URZ ;  /* 0x0000000112057890 */ /* 0x000fe2000fffe0ff */
[----:B------:R-:W-:Y:S01]  /*3ba0*/  LOP3.LUT P0, RZ, R6, 0x1, RZ, 0xc0, !PT ;  /* 0x0000000106ff7812 */ /* 0x000fe2000780c0ff */
[----:B---3--:R-:W-:Y:S01]  /*3bb0*/  UIADD3 UR6, UPT, UPT, UR17, 0x120, URZ ;  /* 0x0000012011067890 */ /* 0x008fe2000fffe0ff */
[----:B----4-:R-:W-:Y:S01]  /*3bc0*/  ISETP.NE.AND P1, PT, R10, 0x2, PT ;  /* 0x000000020a00780c */ /* 0x010fe20003f25270 */
[----:B------:R-:W-:-:S03]  /*3bd0*/  UISETP.NE.AND UP0, UPT, UR5, 0x2, UPT ;  /* 0x000000020500788c */ /* 0x000fc6000bf05270 */
[----:B-1----:R-:W-:Y:S01]  /*3be0*/  SEL R0, RZ, 0x1, P1 ;  /* 0x00000001ff007807 */ /* 0x002fe20000800000 */
[----:B------:R-:W-:Y:S01]  /*3bf0*/  USEL UR7, URZ, 0x1, UP0 ;  /* 0x00000001ff077887 */ /* 0x000fe20008000000 */
[----:B------:R-:W-:Y:S01]  /*3c00*/  SEL R10, R10, RZ, P1 ;  /* 0x000000ff0a0a7207 */ /* 0x000fe20000800000 */
[----:B------:R-:W-:Y:S01]  /*3c10*/  USEL UR18, UR5, URZ, UP0 ;  /* 0x000000ff05127287 */ /* 0x000fe20008000000 */
[----:B------:R1:W-:Y:S01]  /*3c20*/  UTCBAR [UR6], URZ ;  /* 0x000000ff060073e9 */ /* 0x0003e200080000ff */
[----:B------:R-:W-:Y:S02]  /*3c30*/  LOP3.LUT R9, R9, R0, RZ, 0x3c, !PT ;  /* 0x0000000009097212 */ /* 0x000fe400078e3cff */
[----:B------:R-:W-:Y:S01]  /*3c40*/  LOP3.LUT R11, R11, UR7, RZ, 0x3c, !PT ;  /* 0x000000070b0b7c12 */ /* 0x000fe2000f8e3cff */
[----:B------:R-:W-:Y:S07]  /*3c50*/  @P0 BRA `(.L_x_70) ;  /* 0xfffffff800dc0947 */ /* 0x000fee000383ffff */
[----:B------:R-:W3:Y:S01]  /*3c60*/  S2UR UR7, SR_CgaCtaId ;  /* 0x00000000000779c3 */ /* 0x000ee20000008800 */
[----:B------:R-:W-:Y:S01]  /*3c70*/  ELECT P0, URZ, PT ;  /* 0x0000000000ff782f */ /* 0x000fe20003800000 */
[----:B------:R-:W-:Y:S01]  /*3c80*/  IMAD.MOV.U32 R0, RZ, RZ, 0x1 ;  /* 0x00000001ff007424 */ /* 0x000fe200078e00ff */
[----:B------:R-:W-:Y:S01]  /*3c90*/  UIADD3 UR14, UPT, UPT, UR14, 0x130, URZ ;  /* 0x000001300e0e7890 */ /* 0x000fe2000fffe0ff */
[----:B------:R-:W-:Y:S01]  /*3ca0*/  SHF.L.U32 R3, R11, 0x1f, RZ ;  /* 0x0000001f0b037819 */ /* 0x000fe200000006ff */
[----:B------:R-:W-:-:S03]  /*3cb0*/  UMOV UR4, 0x40 ;  /* 0x0000004000047882 */ /* 0x000fc60000000000 */
[----:B------:R-:W-:Y:S01]  /*3cc0*/  UVIRTCOUNT.DEALLOC.SMPOOL 0x80 ;  /* 0x000000800000784c */ /* 0x000fe20000000000 */
[----:B---3--:R-:W-:Y:S02]  /*3cd0*/  ULEA UR7, UR7, UR4, 0x18 ;  /* 0x0000000407077291 */ /* 0x008fe4000f8ec0ff */
[----:B------:R-:W-:-:S07]  /*3ce0*/  ULEA UR4, UR18, UR14, 0x3 ;  /* 0x0000000e12047291 */ /* 0x000fce000f8e18ff */
[----:B------:R3:W-:Y:S02]  /*3cf0*/  @P0 STS.U8 [UR7+0x1c], R0 ;  /* 0x00001c00ff000988 */ /* 0x0007e40008000007 */
[----:B------:R-:W4:Y:S02]  /*3d00*/  SYNCS.PHASECHK.TRANS64.TRYWAIT P0, [UR4], R3 ;  /* 0x00000003ff0075a7 */ /* 0x000f240008001104 */
[----:B---34-:R-:W-:Y:S05]  /*3d10*/  @!P0 BRA `(.L_x_71) ;  /* 0x000000b400508947 */ /* 0x018fea0003800000 */
.L_x_153:
[----:B------:R-:W-:-:S04]  /*3d20*/  UIADD3 UR4, UPT, UPT, UR18, 0x1, URZ ;  /* 0x0000000112047890 */ /* 0x000fc8000fffe0ff */
[----:B------:R-:W-:-:S04]  /*3d30*/  UISETP.NE.AND UP0, UPT, UR4, 0x2, UPT ;  /* 0x000000020400788c */ /* 0x000fc8000bf05270 */
[----:B------:R-:W-:Y:S02]  /*3d40*/  USEL UR5, URZ, 0x1, UP0 ;  /* 0x00000001ff057887 */ /* 0x000fe40008000000 */
[----:B------:R-:W-:-:S04]  /*3d50*/  USEL UR4, UR4, URZ, UP0 ;  /* 0x000000ff04047287 */ /* 0x000fc80008000000 */
[----:B------:R-:W-:Y:S01]  /*3d60*/  ULEA UR4, UR4, UR14, 0x3 ;  /* 0x0000000e04047291 */ /* 0x000fe2000f8e18ff */
[----:B---3--:R-:W-:-:S04]  /*3d70*/  LOP3.LUT R3, R11, UR5, RZ, 0x3c, !PT ;  /* 0x000000050b037c12 */ /* 0x008fc8000f8e3cff */
[----:B------:R-:W-:-:S04]  /*3d80*/  SHF.L.U32 R3, R3, 0x1f, RZ ;  /* 0x0000001f03037819 */ /* 0x000fc800000006ff */
[----:B------:R-:W3:Y:S02]  /*3d90*/  SYNCS.PHASECHK.TRANS64.TRYWAIT P0, [UR4], R3 ;  /* 0x00000003ff0075a7 */ /* 0x000ee40008001104 */
[----:B---3--:R-:W-:Y:S05]  /*3da0*/  @!P0 BRA `(.L_x_72) ;  /* 0x000000b400448947 */ /* 0x008fea0003800000 */
.L_x_155:
[----:B------:R-:W-:Y:S01]  /*3db0*/  NOP ;  /* 0x0000000000007918 */ /* 0x000fe20000000000 */
[----:B---3--:R-:W3:Y:S01]  /*3dc0*/  LDS R0, [UR7+0x14] ;  /* 0x00001407ff007984 */ /* 0x008ee20008000800 */
[----:B------:R-:W-:Y:S01]  /*3dd0*/  ULOP3.LUT UR4, UR23, 0xffff, URZ, 0xc0, !UPT ;  /* 0x0000ffff17047892 */ /* 0x000fe2000f8ec0ff */
[----:B------:R-:W-:Y:S01]  /*3de0*/  UMOV UR5, 0xffff ;  /* 0x0000ffff00057882 */ /* 0x000fe20000000000 */
[----:B-1----:R-:W-:Y:S02]  /*3df0*/  UMOV UR6, 0x1 ;  /* 0x0000000100067882 */ /* 0x002fe40000000000 */
[----:B------:R-:W-:-:S04]  /*3e00*/  USHF.R.U32.HI UR4, URZ, 0x5, UR4 ;  /* 0x00000005ff047899 */ /* 0x000fc80008011604 */
[----:B------:R-:W-:Y:S02]  /*3e10*/  USHF.L.U32 UR5, UR5, UR4, URZ ;  /* 0x0000000405057299 */ /* 0x000fe400080006ff */
[----:B------:R-:W-:-:S04]  /*3e20*/  USHF.L.U32 UR4, UR6, UR4, URZ ;  /* 0x0000000406047299 */ /* 0x000fc800080006ff */
[----:B---3--:R-:W-:-:S04]  /*3e30*/  LOP3.LUT R0, R0, UR5, RZ, 0xc0, !PT ;  /* 0x0000000500007c12 */ /* 0x008fc8000f8ec0ff */
[----:B------:R-:W-:-:S13]  /*3e40*/  ISETP.NE.AND P0, PT, R0, UR5, PT ;  /* 0x0000000500007c0c */ /* 0x000fda000bf05270 */
[----:B------:R-:W-:Y:S05]  /*3e50*/  @P0 BRA `(.L_x_73) ;  /* 0x0000000000580947 */ /* 0x000fea0003800000 */
[----:B------:R-:W1:Y:S02]  /*3e60*/  LDS R0, [UR7+0x18] ;  /* 0x00001807ff007984 */ /* 0x000e640008000800 */
[----:B-1----:R-:W-:-:S04]  /*3e70*/  LOP3.LUT R0, R0, UR4, RZ, 0xc0, !PT ;  /* 0x0000000400007c12 */ /* 0x002fc8000f8ec0ff */
[----:B------:R-:W-:-:S13]  /*3e80*/  ISETP.NE.AND P0, PT, R0, UR4, PT ;  /* 0x0000000400007c0c */ /* 0x000fda000bf05270 */
[----:B------:R-:W-:Y:S05]  /*3e90*/  @P0 BRA `(.L_x_74) ;  /* 0x00000000003c0947 */ /* 0x000fea0003800000 */
[----:B------:R-:W1:Y:S01]  /*3ea0*/  S2R R2, SR_LANEID ;  /* 0x0000000000027919 */ /* 0x000e620000000000 */
[----:B------:R-:W-:Y:S01]  /*3eb0*/  ULOP3.LUT UR5, URZ, UR5, URZ, 0x33, !UPT ;  /* 0x00000005ff057292 */ /* 0x000fe2000f8e33ff */
[----:B------:R-:W-:Y:S01]  /*3ec0*/  LOP3.LUT R4, RZ, UR4, RZ, 0x33, !PT ;  /* 0x00000004ff047c12 */ /* 0x000fe2000f8e33ff */
[----:B------:R-:W-:Y:S02]  /*3ed0*/  VOTEU.ANY UR4, UPT, PT ;  /* 0x0000000000047886 */ /* 0x000fe400038e0100 */
[----:B------:R-:W-:Y:S01]  /*3ee0*/  UFLO.U32 UR4, UR4 ;  /* 0x00000004000472bd */ /* 0x000fe200080e0000 */
[----:B------:R-:W3:Y:S01]  /*3ef0*/  REDUX UR6, R4 ;  /* 0x00000000040673c4 */ /* 0x000ee20000000000 */
[----:B------:R-:W-:-:S06]  /*3f00*/  IMAD.U32 R0, RZ, RZ, UR5 ;  /* 0x00000005ff007e24 */ /* 0x000fcc000f8e00ff */
[----:B------:R4:W-:Y:S01]  /*3f10*/  UTCATOMSWS.AND URZ, UR5 ;  /* 0x0000000500ff79e3 */ /* 0x0009e20008000000 */
[----:B------:R-:W5:Y:S01]  /*3f20*/  REDUX UR8, R0 ;  /* 0x00000000000873c4 */ /* 0x000f620000000000 */
[----:B-1----:R-:W-:Y:S01]  /*3f30*/  ISETP.EQ.U32.AND P0, PT, R2, UR4, PT ;  /* 0x0000000402007c0c */ /* 0x002fe2000bf02070 */
[----:B---3--:R-:W-:Y:S01]  /*3f40*/  IMAD.U32 R2, RZ, RZ, UR6 ;  /* 0x00000006ff027e24 */ /* 0x008fe2000f8e00ff */
[----:B-----5:R-:W-:-:S11]  /*3f50*/  MOV R3, UR8 ;  /* 0x0000000800037c02 */ /* 0x020fd60008000f00 */
[----:B------:R4:W-:Y:S04]  /*3f60*/  @P0 ATOMS.AND RZ, [UR7+0x14], R3 ;  /* 0x00001403ffff098c */ /* 0x0009e8000a800007 */
[----:B------:R4:W-:Y:S01]  /*3f70*/  @P0 ATOMS.AND RZ, [UR7+0x18], R2 ;  /* 0x00001802ffff098c */ /* 0x0009e2000a800007 */
[----:B------:R-:W-:Y:S05]  /*3f80*/  BRA `(.L_x_75) ;  /* 0x0000000000147947 */ /* 0x000fea0003800000 */
.L_x_74:
[----:B------:R-:W-:Y:S02]  /*3f90*/  MOV R2, 0x3fb0 ;  /* 0x00003fb000027802 */ /* 0x000fe40000000f00 */
[----:B--2---:R-:W-:Y:S05]  /*3fa0*/  CALL.REL.NOINC `($__internal_0_$__cuda_sm10x_tcgen05_guardrail_trap_col_being_dealloced_not_returned_by_alloc) ;  /* 0x000000b400687944 */ /* 0x004fea0003c00000 */
[----:B------:R-:W-:Y:S05]  /*3fb0*/  BRA `(.L_x_75) ;  /* 0x0000000000087947 */ /* 0x000fea0003800000 */
.L_x_73:
[----:B------:R-:W-:Y:S02]  /*3fc0*/  MOV R2, 0x3fe0 ;  /* 0x00003fe000027802 */ /* 0x000fe40000000f00 */
[----:B--2---:R-:W-:Y:S05]  /*3fd0*/  CALL.REL.NOINC `($__internal_2_$__cuda_sm10x_tcgen05_guardrail_trap_unallocated_columns_being_dealloced) ;  /* 0x000000b400747944 */ /* 0x004fea0003c00000 */
.L_x_75:
[----:B------:R-:W-:Y:S01]  /*3fe0*/  NOP ;  /* 0x0000000000007918 */ /* 0x000fe20000000000 */
[----:B--2-4-:R-:W-:Y:S05]  /*3ff0*/  EXIT ;  /* 0x000000000000794d */ /* 0x014fea0003800000 */
.L_x_59:
[----:B------:R-:W-:-:S09]  /*4000*/  UISETP.NE.OR UP0, UPT, UR22, 0x3, !UP3 ;  /* 0x000000031600788c */ /* 0x000fd2000df05670 */
[----:B------:R-:W-:Y:S05]  /*4010*/  BRA.U UP0, `(.L_x_76) ;  /* 0x0000001100387547 */ /* 0x000fea000b800000 */
[----:B------:R-:W3:Y:S01]  /*4020*/  LDCU.64 UR6, c[0x0][0x888] ;  /* 0x00011100ff0677ac */ /* 0x000ee20008000a00 */
[----:B------:R-:W-:Y:S02]  /*4030*/  HFMA2 R9, -RZ, RZ, 0, 0 ;  /* 0x00000000ff097431 */ /* 0x000fe400000001ff */
[----:B------:R-:W-:Y:S01]  /*4040*/  IMAD.MOV.U32 R11, RZ, RZ, 0x1 ;  /* 0x00000001ff0b7424 */ /* 0x000fe200078e00ff */
[----:B------:R-:W-:Y:S01]  /*4050*/  MOV R8, 0x7800 ;  /* 0x0000780000087802 */ /* 0x000fe20000000f00 */
[----:B------:R-:W4:Y:S01]  /*4060*/  LDCU UR37, c[0x0][0x370] ;  /* 0x00006e00ff2577ac */ /* 0x000f220008000800 */
[----:B------:R-:W-:Y:S01]  /*4070*/  IMAD.MOV.U32 R10, RZ, RZ, RZ ;  /* 0x000000ffff0a7224 */ /* 0x000fe200078e00ff */
[----:B------:R-:W5:Y:S01]  /*4080*/  LDCU.128 UR40, c[0x0][0xb10] ;  /* 0x00016200ff2877ac */ /* 0x000f620008000c00 */
[----:B------:R-:W5:Y:S01]  /*4090*/  LDCU UR31, c[0x0][0x374] ;  /* 0x00006e80ff1f77ac */ /* 0x000f620008000800 */
[----:B------:R-:W1:Y:S01]  /*40a0*/  LDCU.64 UR38, c[0x0][0x890] ;  /* 0x00011200ff2677ac */ /* 0x000e620008000a00 */
[----:B------:R-:W1:Y:S01]  /*40b0*/  LDCU UR21, c[0x0][0xb0c] ;  /* 0x00016180ff1577ac */ /* 0x000e620008000800 */
[----:B------:R-:W1:Y:S01]  /*40c0*/  LDCU UR51, c[0x0][0xb20] ;  /* 0x00016400ff3377ac */ /* 0x000e620008000800 */
[----:B------:R-:W1:Y:S01]  /*40d0*/  LDCU UR4, c[0x0][0xb30] ;  /* 0x00016600ff0477ac */ /* 0x000e620008000800 */
[----:B---3--:R-:W-:Y:S01]  /*40e0*/  UISETP.NE.U32.AND UP0, UPT, UR6, URZ, UPT ;  /* 0x000000ff0600728c */ /* 0x008fe2000bf05070 */
[----:B------:R-:W-:Y:S01]  /*40f0*/  UMOV UR29, 0x400 ;  /* 0x00000400001d7882 */ /* 0x000fe20000000000 */
[----:B-----5:R-:W-:-:S02]  /*4100*/  UIMAD.WIDE.U32 UR8, UR31, UR43, URZ ;  /* 0x0000002b1f0872a5 */ /* 0x020fc4000f8e00ff */
[----:B------:R-:W-:Y:S02]  /*4110*/  ULEA UR29, UR5, UR29, 0x18 ;  /* 0x0000001d051d7291 */ /* 0x000fe4000f8ec0ff */
[----:B------:R-:W-:Y:S02]  /*4120*/  UISETP.NE.AND.EX UP6, UPT, UR7, URZ, UPT, UP0 ;  /* 0x000000ff0700728c */ /* 0x000fe4000bfc5300 */
[----:B----4-:R-:W-:Y:S02]  /*4130*/  UIMAD.WIDE.U32 UR6, UR37, UR40, URZ ;  /* 0x00000028250672a5 */ /* 0x010fe4000f8e00ff */
[----:B------:R-:W-:Y:S02]  /*4140*/  UIADD3 UR49, UPT, UPT, UR29, 0xe0, URZ ;  /* 0x000000e01d317890 */ /* 0x000fe4000fffe0ff */
[----:B--2---:R-:W-:Y:S02]  /*4150*/  UISETP.NE.AND UP0, UPT, UR15, 0x1, UPT ;  /* 0x000000010f00788c */ /* 0x004fe4000bf05270 */
[----:B------:R-:W-:-:S02]  /*4160*/  UPRMT UR49, UR5, 0x654, UR49 ;  /* 0x0000065405317896 */ /* 0x000fc40008000031 */
[----:B-1----:R-:W-:Y:S01]  /*4170*/  UISETP.NE.U32.AND UP0, UPT, UR38, URZ, UPT ;  /* 0x000000ff2600728c */ /* 0x002fe2000bf05070 */
[----:B------:R-:W-:Y:S01]  /*4180*/  UMOV UR5, UR7 ;  /* 0x0000000700057c82 */ /* 0x000fe20008000000 */
[----:B------:R-:W-:Y:S02]  /*4190*/  UISETP.GE.AND UP3, UPT, UR15, 0x1, UPT ;  /* 0x000000010f00788c */ /* 0x000fe4000bf66270 */
[----:B------:R-:W-:Y:S02]  /*41a0*/  USHF.R.U32.HI UR48, URZ, UR41, UR5 ;  /* 0x00000029ff307299 */ /* 0x000fe40008011605 */
[----:B------:R-:W-:Y:S01]  /*41b0*/  UISETP.NE.AND.EX UP5, UPT, UR39, URZ, UPT, UP0 ;  /* 0x000000ff2700728c */ /* 0x000fe2000bfa5300 */
[----:B------:R-:W-:Y:S01]  /*41c0*/  UMOV UR5, UR9 ;  /* 0x0000000900057c82 */ /* 0x000fe20008000000 */
[----:B------:R-:W1:Y:S01]  /*41d0*/  LDCU.64 UR52, c[0x0][0x348] ;  /* 0x00006900ff3477ac */ /* 0x000e620008000a00 */
[----:B------:R-:W-:Y:S01]  /*41e0*/  UPLOP3.LUT UP1, UPT, UPT, UPT, UPT, 0x40, 0x4 ;  /* 0x000000000004789c */ /* 0x000fe20003f2e870 */
[----:B------:R-:W2:Y:S01]  /*41f0*/  LDCU.64 UR22, c[0x0][0xb28] ;  /* 0x00016500ff1677ac */ /* 0x000ea20008000a00 */
[----:B------:R-:W-:-:S02]  /*4200*/  UISETP.NE.AND UP3, UPT, UR21, 0x1, UPT ;  /* 0x000000011500788c */ /* 0x000fc4000bf65270 */
[----:B------:R-:W-:Y:S02]  /*4210*/  USHF.R.U32.HI UR45, URZ, UR51, UR5 ;  /* 0x00000033ff2d7299 */ /* 0x000fe40008011605 */
[----:B------:R-:W-:Y:S02]  /*4220*/  UISETP.NE.AND UP0, UPT, UR42, 0x1, UPT ;  /* 0x000000012a00788c */ /* 0x000fe4000bf05270 */
[----:B------:R-:W-:-:S11]  /*4230*/  UISETP.NE.AND UP4, UPT, UR4, 0x1, UPT ;  /* 0x000000010400788c */ /* 0x000fd6000bf85270 */
.L_x_84:
[C---:B------:R-:W-:Y:S02]  /*4240*/  LEA R3, R10.reuse, UR29, 0x3 ;  /* 0x0000001d0a037c11 */ /* 0x040fe4000f8e18ff */
[----:B------:R-:W-:Y:S02]  /*4250*/  SHF.L.U32 R0, R9, 0x1f, RZ ;  /* 0x0000001f09007819 */ /* 0x000fe400000006ff */
[----:B------:R-:W-:Y:S02]  /*4260*/  LEA R5, R10, UR29, 0x4 ;  /* 0x0000001d0a057c11 */ /* 0x000fe4000f8e20ff */
[----:B------:R-:W3:Y:S02]  /*4270*/  SYNCS.PHASECHK.TRANS64.TRYWAIT P0, [R3+URZ+0x100], R0 ;  /* 0x00010000030075a7 */ /* 0x000ee400080011ff */
[----:B---3--:R-:W-:Y:S05]  /*4280*/  @!P0 BRA `(.L_x_77) ;  /* 0x000000b000248947 */ /* 0x008fea0003800000 */
.L_x_156:
[----:B------:R-:W4:Y:S01]  /*4290*/  LDS.128 R4, [R5+0x170] ;  /* 0x0001700005047984 */ /* 0x000f220000000c00 */
[----:B------:R-:W-:Y:S01]  /*42a0*/  UISETP.GE.AND UP0, UPT, UR15, 0x1, UPT ;  /* 0x000000010f00788c */ /* 0x000fe2000bf06270 */
[----:B------:R-:W-:Y:S01]  /*42b0*/  @!PT LDS RZ, [RZ] ;  /* 0x00000000fffff984 */ /* 0x000fe20000000800 */
[----:B------:R-:W-:Y:S01]  /*42c0*/  @!PT LDS RZ, [RZ] ;  /* 0x00000000fffff984 */ /* 0x000fe20000000800 */
[----:B------:R-:W-:Y:S01]  /*42d0*/  @!PT LDS RZ, [RZ] ;  /* 0x00000000fffff984 */ /* 0x000fe20000000800 */
[----:B------:R-:W-:Y:S01]  /*42e0*/  @!PT LDS RZ, [RZ] ;  /* 0x00000000fffff984 */ /* 0x000fe20000000800 */
[----:B------:R5:W-:Y:S06]  /*42f0*/  MEMBAR.ALL.CTA ;  /* 0x0000000000007992 */ /* 0x000bec0000008000 */
[----:B-----5:R-:W5:Y:S01]  /*4300*/  FENCE.VIEW.ASYNC.S ;  /* 0x00000000000073c6 */ /* 0x020f620000000000 */
[----:B----4-:R-:W-:Y:S11]  /*4310*/  LOP3.LUT P0, RZ, R6, 0x1, RZ, 0xc0, !PT ;  /* 0x0000000106ff7812 */ /* 0x010ff6000780c0ff */
[----:B------:R-:W-:Y:S02]  /*4320*/  @!UPT UIADD3 URZ, UPT, UPT, URZ, URZ, URZ ;  /* 0x000000fffffff290 */ /* 0x000fe4000fffe0ff */
[----:B-----5:R-:W-:Y:S01]  /*4330*/  VOTEU.ANY UP3, P0 ;  /* 0x0000000000ff7886 */ /* 0x020fe20000060100 */
[----:B------:R-:W-:Y:S11]  /*4340*/  PLOP3.LUT P0, PT, PT, PT, UP3, 0x80, 0x8 ;  /* 0x000000000008781c */ /* 0x000ff60003f0f038 */
[----:B------:R-:W-:Y:S02]  /*4350*/  @!UPT UIADD3 URZ, UPT, UPT, URZ, URZ, URZ ;  /* 0x000000fffffff290 */ /* 0x000fe4000fffe0ff */
[----:B---3--:R-:W-:Y:S02]  /*4360*/  @P0 SHF.R.U32.HI R0, RZ, 0x10, R5 ;  /* 0x00000010ff000819 */ /* 0x008fe40000011605 */
[----:B------:R-:W-:Y:S02]  /*4370*/  @P0 MOV R2, R4 ;  /* 0x0000000400020202 */ /* 0x000fe40000000f00 */
[----:B------:R-:W-:Y:S01]  /*4380*/  @P0 R2UR UR4, R0 ;  /* 0x00000000000402ca */ /* 0x000fe200000e0000 */
[----:B------:R-:W-:Y:S01]  /*4390*/  VIADD R0, R3, 0x110 ;  /* 0x0000011003007836 */ /* 0x000fe20000000000 */
[----:B------:R-:W-:Y:S02]  /*43a0*/  @P0 LOP3.LUT R4, R5, 0xffff, RZ, 0xc0, !PT ;  /* 0x0000ffff05040812 */ /* 0x000fe400078ec0ff */
[----:B------:R-:W-:Y:S02]  /*43b0*/  @P0 R2UR UR6, R2 ;  /* 0x00000000020602ca */ /* 0x000fe400000e0000 */
[----:B------:R-:W-:Y:S02]  /*43c0*/  PRMT R0, RZ, 0x654, R0 ;  /* 0x00000654ff007816 */ /* 0x000fe40000000000 */
[----:B------:R-:W-:Y:S02]  /*43d0*/  @P0 R2UR UR5, R4 ;  /* 0x00000000040502ca */ /* 0x000fe400000e0000 */
[----:B------:R3:W-:Y:S03]  /*43e0*/  SYNCS.ARRIVE.TRANS64.RED.A1T0 RZ, [R0+URZ], RZ ;  /* 0x000000ff00ff79a7 */ /* 0x0007e600081004ff */
[----:B------:R-:W-:Y:S04]  /*43f0*/  @UP3 UMOV UR30, UR4 ;  /* 0x00000004001e3c82 */ /* 0x000fe80008000000 */
[----:B------:R-:W-:Y:S04]  /*4400*/  @UP3 UMOV UR14, UR6 ;  /* 0x00000006000e3c82 */ /* 0x000fe80008000000 */
[----:B------:R-:W-:Y:S01]  /*4410*/  @UP3 UMOV UR13, UR5 ;  /* 0x00000005000d3c82 */ /* 0x000fe20008000000 */
[----:B------:R-:W-:Y:S05]  /*4420*/  BRA.U !UP0, `(.L_x_78) ;  /* 0x0000000108c07547 */ /* 0x000fea000b800000 */
[----:B------:R-:W-:Y:S02]  /*4430*/  UIMAD.WIDE.U32 UR8, UR13, UR43, URZ ;  /* 0x0000002b0d0872a5 */ /* 0x000fe4000f8e00ff */
[----:B------:R-:W-:Y:S02]  /*4440*/  UP2UR UR12, UPR, URZ, 0x4 ;  /* 0x00000004ff0c7883 */ /* 0x000fe40008000000 */
[----:B------:R-:W-:Y:S02]  /*4450*/  UISETP.NE.AND UP2, UPT, UR42, 0x1, UPT ;  /* 0x000000012a00788c */ /* 0x000fe4000bf45270 */
[----:B------:R-:W-:Y:S02]  /*4460*/  UIMAD.WIDE.U32 UR10, UR14, UR40, URZ ;  /* 0x000000280e0a72a5 */ /* 0x000fe4000f8e00ff */
[----:B------:R-:W-:Y:S02]  /*4470*/  USEL UR4, UR31, UR45, !UP2 ;  /* 0x0000002d1f047287 */ /* 0x000fe4000d000000 */
[----:B------:R-:W-:Y:S02]  /*4480*/  UISETP.NE.AND UP0, UPT, UR21, 0x1, UPT ;  /* 0x000000011500788c */ /* 0x000fe4000bf05270 */
[----:B------:R-:W-:Y:S02]  /*4490*/  UP2UR UR20, UPR, URZ, 0x2 ;  /* 0x00000002ff147883 */ /* 0x000fe40008000000 */
[----:B------:R-:W-:Y:S02]  /*44a0*/  UISETP.NE.AND UP1, UPT, UR15, 0x1, UPT ;  /* 0x000000010f00788c */ /* 0x000fe4000bf25270 */
[----:B--2---:R-:W-:Y:S02]  /*44b0*/  UIMAD.WIDE.U32 UR16, UR4, UR22, URZ ;  /* 0x00000016041072a5 */ /* 0x004fe4000f8e00ff */
[----:B------:R-:W-:Y:S01]  /*44c0*/  USEL UR7, UR37, UR48, !UP0 ;  /* 0x0000003025077287 */ /* 0x000fe2000c000000 */
[----:B------:R-:W-:Y:S02]  /*44d0*/  UMOV UR5, UR9 ;  /* 0x0000000900057c82 */ /* 0x000fe40008000000 */
[----:B------:R-:W-:Y:S02]  /*44e0*/  USHF.R.U32.HI UR6, URZ, UR51, UR5 ;  /* 0x00000033ff067299 */ /* 0x000fe40008011605 */
[----:B------:R-:W-:Y:S02]  /*44f0*/  UIMAD.WIDE.U32 UR18, UR7, UR22, URZ ;  /* 0x00000016071272a5 */ /* 0x000fe4000f8e00ff */
[----:B------:R-:W-:Y:S02]  /*4500*/  USEL UR6, UR13, UR6, !UP2 ;  /* 0x000000060d067287 */ /* 0x000fe4000d000000 */
[----:B------:R-:W-:Y:S01]  /*4510*/  UISETP.NE.AND UP2, UPT, UR12, URZ, UPT ;  /* 0x000000ff0c00728c */ /* 0x000fe2000bf45270 */
[----:B------:R-:W-:Y:S01]  /*4520*/  UMOV UR5, UR11 ;  /* 0x0000000b00057c82 */ /* 0x000fe20008000000 */
[----:B------:R-:W-:Y:S02]  /*4530*/  UIMAD.WIDE.U32 UR10, UR6, UR22, URZ ;  /* 0x00000016060a72a5 */ /* 0x000fe4000f8e00ff */
[----:B------:R-:W-:Y:S03]  /*4540*/  USHF.R.U32.HI UR8, URZ, UR41, UR5 ;  /* 0x00000029ff087299 */ /* 0x000fe60008011605 */
[----:B------:R-:W-:Y:S02]  /*4550*/  UMOV UR5, UR17 ;  /* 0x0000001100057c82 */ /* 0x000fe40008000000 */
[----:B------:R-:W-:Y:S03]  /*4560*/  @UP1 USHF.R.U32.HI UR4, URZ, UR23, UR5 ;  /* 0x00000017ff041299 */ /* 0x000fe60008011605 */
[----:B------:R-:W-:Y:S01]  /*4570*/  UMOV UR5, UR19 ;  /* 0x0000001300057c82 */ /* 0x000fe20008000000 */
[----:B------:R-:W-:Y:S02]  /*4580*/  UIMAD UR4, UR15, UR4, URZ ;  /* 0x000000040f0472a4 */ /* 0x000fe4000f8e02ff */
[----:B------:R-:W-:Y:S02]  /*4590*/  @UP1 USHF.R.U32.HI UR7, URZ, UR23, UR5 ;  /* 0x00000017ff071299 */ /* 0x000fe40008011605 */
[----:B------:R-:W-:Y:S02]  /*45a0*/  USEL UR5, UR14, UR8, !UP0 ;  /* 0x000000080e057287 */ /* 0x000fe4000c000000 */
[----:B------:R-:W-:Y:S02]  /*45b0*/  UIMAD UR8, UR15, UR7, URZ ;  /* 0x000000070f0872a4 */ /* 0x000fe4000f8e02ff */
[----:B------:R-:W-:Y:S03]  /*45c0*/  UISETP.GE.AND UP0, UPT, UR6, UR4, UPT ;  /* 0x000000040600728c */ /* 0x000fe6000bf06270 */
[----:B------:R-:W-:Y:S01]  /*45d0*/  UMOV UR4, UR11 ;  /* 0x0000000b00047c82 */ /* 0x000fe20008000000 */
[----:B------:R-:W-:Y:S02]  /*45e0*/  UISETP.GE.OR UP0, UPT, UR5, UR8, UP0 ;  /* 0x000000080500728c */ /* 0x000fe40008706670 */
[----:B------:R-:W-:Y:S02]  /*45f0*/  USHF.R.U32.HI UR4, URZ, UR23, UR4 ;  /* 0x00000017ff047299 */ /* 0x000fe40008011604 */
[----:B------:R-:W-:Y:S02]  /*4600*/  UIMAD.WIDE.U32 UR8, UR5, UR22, URZ ;  /* 0x00000016050872a5 */ /* 0x000fe4000f8e00ff */
[----:B------:R-:W-:Y:S04]  /*4610*/  USEL UR10, UR6, UR4, !UP1 ;  /* 0x00000004060a7287 */ /* 0x000fe8000c800000 */
[----:B------:R-:W-:Y:S01]  /*4620*/  UIADD3 UR11, UPT, UPT, -UR10, URZ, URZ ;  /* 0x000000ff0a0b7290 */ /* 0x000fe2000fffe1ff */
[----:B------:R-:W-:Y:S02]  /*4630*/  @!UP0 UMOV UR4, UR9 ;  /* 0x0000000900048c82 */ /* 0x000fe40008000000 */
[----:B------:R-:W-:Y:S02]  /*4640*/  @!UP0 USHF.R.U32.HI UR4, URZ, UR23, UR4 ;  /* 0x00000017ff048299 */ /* 0x000fe40008011604 */
[----:B------:R-:W-:Y:S02]  /*4650*/  UIMAD UR8, UR15, UR11, UR6 ;  /* 0x0000000b0f0872a4 */ /* 0x000fe4000f8e0206 */
[----:B------:R-:W-:Y:S02]  /*4660*/  @!UP0 USEL UR4, UR5, UR4, !UP1 ;  /* 0x0000000405048287 */ /* 0x000fe4000c800000 */
[----:B------:R-:W-:Y:S02]  /*4670*/  UISETP.NE.AND UP1, UPT, UR20, URZ, UPT ;  /* 0x000000ff1400728c */ /* 0x000fe4000bf25270 */
[----:B------:R-:W-:Y:S02]  /*4680*/  @!UP0 UIMAD UR7, UR7, UR8, UR4 ;  /* 0x00000008070782a4 */ /* 0x000fe4000f8e0204 */
[----:B------:R-:W-:Y:S02]  /*4690*/  @!UP0 UIADD3 UR9, UPT, UPT, UR10, -UR4, URZ ;  /* 0x800000040a098290 */ /* 0x000fe4000fffe0ff */
[----:B------:R-:W-:Y:S02]  /*46a0*/  UIADD3 UR8, UPT, UPT, -UR6, URZ, URZ ;  /* 0x000000ff06087290 */ /* 0x000fe4000fffe1ff */
[----:B------:R-:W-:Y:S02]  /*46b0*/  UIADD3 UR4, UPT, UPT, -UR5, URZ, URZ ;  /* 0x000000ff05047290 */ /* 0x000fe4000fffe1ff */
[----:B------:R-:W-:Y:S03]  /*46c0*/  @!UP0 UIMAD UR6, UR9, UR15, UR5 ;  /* 0x0000000f090682a4 */ /* 0x000fe6000f8e0205 */
[----:B------:R-:W-:Y:S01]  /*46d0*/  @!UP0 UMOV UR5, UR7 ;  /* 0x0000000700058c82 */ /* 0x000fe20008000000 */
[----:B------:R-:W-:Y:S02]  /*46e0*/  UIMAD UR7, UR21, UR4, UR14 ;  /* 0x00000004150772a4 */ /* 0x000fe4000f8e020e */
[----:B------:R-:W-:Y:S02]  /*46f0*/  UIMAD UR4, UR42, UR8, UR13 ;  /* 0x000000082a0472a4 */ /* 0x000fe4000f8e020d */
[----:B------:R-:W-:Y:S02]  /*4700*/  UIMAD UR14, UR5, UR21, UR7 ;  /* 0x00000015050e72a4 */ /* 0x000fe4000f8e0207 */
[----:B------:R-:W-:Y:S11]  /*4710*/  UIMAD UR13, UR6, UR42, UR4 ;  /* 0x0000002a060d72a4 */ /* 0x000ff6000f8e0204 */
[----:B------:R-:W-:Y:S01]  /*4720*/  @!UPT UIADD3 URZ, UPT, UPT, URZ, URZ, URZ ;  /* 0x000000fffffff290 */ /* 0x000fe2000fffe0ff */
.L_x_78:
[----:B------:R-:W4:Y:S01]  /*4730*/  @!UP4 LDCU.128 UR8, c[0x0][0xb10] ;  /* 0x00016200ff08c7ac */ /* 0x000f220008000c00 */
[----:B------:R-:W-:Y:S02]  /*4740*/  ISETP.NE.U32.AND P0, PT, RZ, UR38, PT ;  /* 0x00000026ff007c0c */ /* 0x000fe4000bf05070 */
[----:B------:R-:W-:Y:S02]  /*4750*/  SHF.L.U32 R2, R11, 0x1f, RZ ;  /* 0x0000001f0b027819 */ /* 0x000fe400000006ff */
[----:B------:R-:W-:Y:S01]  /*4760*/  ISETP.NE.AND.EX P0, PT, RZ, UR39, PT, P0 ;  /* 0x00000027ff007c0c */ /* 0x000fe2000bf05300 */
[----:B------:R-:W5:Y:S01]  /*4770*/  @!UP4 LDCU UR5, c[0x0][0xb0c] ;  /* 0x00016180ff05c7ac */ /* 0x000f620008000800 */
[----:B----4-:R-:W-:Y:S07]  /*4780*/  UIMAD.WIDE.U32 UR6, UR14, UR8, URZ ;  /* 0x000000080e0672a5 */ /* 0x010fee000f8e00ff */
[----:B------:R-:W-:Y:S01]  /*4790*/  @!UP4 UMOV UR4, UR7 ;  /* 0x000000070004cc82 */ /* 0x000fe20008000000 */
[----:B-----5:R-:W-:Y:S02]  /*47a0*/  @!UP4 UISETP.NE.AND UP0, UPT, UR5, 0x1, UPT ;  /* 0x000000010500c88c */ /* 0x020fe4000bf05270 */
[----:B------:R-:W-:Y:S02]  /*47b0*/  @!UP4 USHF.R.U32.HI UR4, URZ, UR9, UR4 ;  /* 0x00000009ff04c299 */ /* 0x000fe40008011604 */
[----:B------:R-:W-:Y:S02]  /*47c0*/  UIMAD.WIDE.U32 UR6, UR13, UR11, URZ ;  /* 0x0000000b0d0672a5 */ /* 0x000fe4000f8e00ff */
[----:B------:R-:W-:Y:S02]  /*47d0*/  @!UP4 USEL UR8, UR14, UR4, !UP0 ;  /* 0x000000040e08c287 */ /* 0x000fe4000c000000 */
[----:B------:R-:W-:Y:S03]  /*47e0*/  @!UP4 UISETP.NE.AND UP0, UPT, UR10, 0x1, UPT ;  /* 0x000000010a00c88c */ /* 0x000fe6000bf05270 */
[----:B------:R-:W-:Y:S02]  /*47f0*/  @!UP4 UMOV UR6, UR7 ;  /* 0x000000070006cc82 */ /* 0x000fe40008000000 */
[----:B------:R-:W4:Y:S02]  /*4800*/  @!UP4 LDCU UR4, c[0x0][0xb20] ;  /* 0x00016400ff04c7ac */ /* 0x000f240008000800 */
[----:B----4-:R-:W-:Y:S04]  /*4810*/  @!UP4 USHF.R.U32.HI UR6, URZ, UR4, UR6 ;  /* 0x00000004ff06c299 */ /* 0x010fe80008011606 */
[----:B------:R-:W-:Y:S04]  /*4820*/  @!UP4 USEL UR6, UR13, UR6, !UP0 ;  /* 0x000000060d06c287 */ /* 0x000fe8000c000000 */
[----:B------:R-:W-:Y:S02]  /*4830*/  @!UP4 UIADD3 UR4, UPT, UPT, -UR8, UR6, URZ ;  /* 0x000000060804c290 */ /* 0x000fe4000fffe1ff */
[----:B------:R-:W-:Y:S02]  /*4840*/  @!UP4 UIADD3 UR6, UPT, UPT, UR8, -UR6, URZ ;  /* 0x800000060806c290 */ /* 0x000fe4000fffe0ff */
[----:B------:R-:W-:Y:S02]  /*4850*/  @!UP4 UIMAD UR14, UR4, UR5, UR14 ;  /* 0x00000005040ec2a4 */ /* 0x000fe4000f8e020e */
[----:B------:R-:W-:Y:S01]  /*4860*/  @!UP4 UIMAD UR13, UR6, UR10, UR13 ;  /* 0x0000000a060dc2a4 */ /* 0x000fe2000f8e020d */
[----:B------:R-:W-:Y:S11]  /*4870*/  BRA.U UP1, `(.L_x_79) ;  /* 0x0000000101107547 */ /* 0x000ff6000b800000 */
[----:B---3--:R-:W-:Y:S04]  /*4880*/  MOV R0, UR50 ;  /* 0x0000003200007c02 */ /* 0x008fe80008000f00 */
[----:B------:R-:W-:Y:S04]  /*4890*/  SHF.L.U32 R3, R0, 0x1f, RZ ;  /* 0x0000001f00037819 */ /* 0x000fe800000006ff */
[----:B------:R-:W3:Y:S02]  /*48a0*/  SYNCS.PHASECHK.TRANS64.TRYWAIT P1, [UR29+0xf8], R3 ;  /* 0x0000f803ff0075a7 */ /* 0x000ee4000802111d */
[----:B---3--:R-:W-:Y:S05]  /*48b0*/  @!P1 BRA `(.L_x_80) ;  /* 0x000000a800ac9947 */ /* 0x008fea0003800000 */
.L_x_79:
[----:B------:R-:W-:Y:S05]  /*48c0*/  BRA.U !UP5, `(.L_x_81) ;  /* 0x000000010d447547 */ /* 0x000fea000b800000 */
[----:B------:R-:W-:Y:S01]  /*48d0*/  UPLOP3.LUT UP2, UPT, UPT, UPT, UP6, 0x80, 0x8 ;  /* 0x000000000008789c */ /* 0x000fe20003f4f060 */
[----:B---3--:R-:W-:Y:S01]  /*48e0*/  IMAD.MOV.U32 R3, RZ, RZ, 0x1 ;  /* 0x00000001ff037424 */ /* 0x008fe200078e00ff */
[----:B------:R-:W3:Y:S01]  /*48f0*/  LDCU.64 UR8, c[0x0][0x358] ;  /* 0x00006b00ff0877ac */ /* 0x000ee20008000a00 */
[----:B------:R-:W-:Y:S03]  /*4900*/  IMAD.MOV.U32 R0, RZ, RZ, 0x1 ;  /* 0x00000001ff007424 */ /* 0x000fe600078e00ff */
[----:B------:R-:W-:Y:S05]  /*4910*/  PLOP3.LUT P1, PT, PT, PT, UP2, 0x80, 0x8 ;  /* 0x000000000008781c */ /* 0x000fea0003f2f028 */
[----:B------:R-:W4:Y:S01]  /*4920*/  @UP2 LDCU.64 UR4, c[0x0][0x888] ;  /* 0x00011100ff0427ac */ /* 0x000f220008000a00 */
[----:B------:R-:W-:Y:S07]  /*4930*/  @UP2 UIMAD UR6, UR36, UR38, URZ ;  /* 0x00000026240622a4 */ /* 0x000fee000f8e02ff */
[----:B------:R-:W-:Y:S04]  /*4940*/  @P1 PRMT R6, R3, 0x7610, R6 ;  /* 0x0000761003061816 */ /* 0x000fe80000000006 */
[----:B------:R-:W-:Y:S05]  /*4950*/  @!P1 PRMT R6, R0, 0x7610, R6 ;  /* 0x0000761000069816 */ /* 0x000fea0000000006 */
[----:B------:R1:W-:Y:S01]  /*4960*/  STL.S16 [R1+0xe0], R6 ;  /* 0x0000e00601007387 */ /* 0x0003e20000100600 */
[----:B----4-:R-:W-:Y:S06]  /*4970*/  @UP2 UIMAD.WIDE UR4, UR6, 0x4, UR4 ;  /* 0x00000004060428a5 */ /* 0x010fec000f8e0204 */
[----:B------:R-:W-:Y:S02]  /*4980*/  IMAD.U32 R4, RZ, RZ, UR4 ;  /* 0x00000004ff047e24 */ /* 0x000fe4000f8e00ff */
[----:B------:R-:W-:Y:S05]  /*4990*/  IMAD.U32 R5, RZ, RZ, UR5 ;  /* 0x00000005ff057e24 */ /* 0x000fea000f8e00ff */
[----:B---3--:R-:W3:Y:S02]  /*49a0*/  @P1 LDG.E R4, desc[UR8][R4.64] ;  /* 0x0000000804041981 */ /* 0x008ee4000c1e1900 */
[----:B---3--:R-:W-:Y:S11]  /*49b0*/  @P1 R2UR UR44, R4 ;  /* 0x00000000042c12ca */ /* 0x008ff600000e0000 */
[----:B------:R-:W-:Y:S03]  /*49c0*/  @!UPT UIADD3 URZ, UPT, UPT, URZ, URZ, URZ ;  /* 0x000000fffffff290 */ /* 0x000fe6000fffe0ff */
[----:B-1----:R-:W4:Y:S02]  /*49d0*/  @!UP2 LDCU UR44, c[0x0][0x880] ;  /* 0x00011000ff2ca7ac */ /* 0x002f240008000800 */
.L_x_81:
[----:B----4-:R-:W-:Y:S01]  /*49e0*/  @!P0 FSETP.EQ.AND P2, PT, RZ, UR44, PT ;  /* 0x0000002cff008c0b */ /* 0x010fe2000bf42000 */
[----:B------:R-:W-:Y:S01]  /*49f0*/  @!UPT UIADD3 URZ, UPT, UPT, URZ, URZ, URZ ;  /* 0x000000fffffff290 */ /* 0x000fe2000fffe0ff */
[----:B------:R-:W-:Y:S11]  /*4a00*/  @!P0 BRA `(.L_x_82) ;  /* 0x00000000001c8947 */ /* 0x000ff60003800000 */
[----:B------:R-:W-:Y:S01]  /*4a10*/  PLOP3.LUT P2, PT, PT, PT, UP2, 0x80, 0x8 ;  /* 0x000000000008781c */ /* 0x000fe20003f4f028 */
[----:B---3--:R-:W3:Y:S03]  /*4a20*/  LDL R0, [R1+0xe0] ;  /* 0x0000e00001007983 */ /* 0x008ee60000100800 */
[----:B------:R-:W-:Y:S02]  /*4a30*/  PLOP3.LUT P2, PT, P2, PT, PT, 0x8, 0x80 ;  /* 0x000000000080781c */ /* 0x000fe4000174e170 */
[----:B---3--:R-:W-:Y:S11]  /*4a40*/  LOP3.LUT P0, RZ, R0, 0xff, RZ, 0xc0, !PT ;  /* 0x000000ff00ff7812 */ /* 0x008ff6000780c0ff */
[----:B------:R-:W-:Y:S02]  /*4a50*/  @!UPT UIADD3 URZ, UPT, UPT, URZ, URZ, URZ ;  /* 0x000000fffffff290 */ /* 0x000fe4000fffe0ff */
[----:B------:R-:W-:Y:S11]  /*4a60*/  @P0 FSETP.EQ.AND P2, PT, RZ, UR44, PT ;  /* 0x0000002cff000c0b */ /* 0x000ff6000bf42000 */
[----:B------:R-:W-:Y:S02]  /*4a70*/  @!UPT UIADD3 URZ, UPT, UPT, URZ, URZ, URZ ;  /* 0x000000fffffff290 */ /* 0x000fe4000fffe0ff */
.L_x_82:
[----:B------:R-:W4:Y:S01]  /*4a80*/  SYNCS.PHASECHK.TRANS64.TRYWAIT P0, [UR29+0xe8], R2 ;  /* 0x0000e802ff0075a7 */ /* 0x000f22000800111d */
[----:B------:R-:W-:Y:S02]  /*4a90*/  ELECT P1, URZ, PT ;  /* 0x0000000000ff782f */ /* 0x000fe40003820000 */
[----:B------:R-:W-:Y:S01]  /*4aa0*/  IADD3 R10, PT, PT, R10, 0x1, RZ ;  /* 0x000000010a0a7810 */ /* 0x000fe20007ffe0ff */
[----:B----4-:R-:W-:Y:S10]  /*4ab0*/  @!P0 BRA `(.L_x_83) ;  /* 0x000000a800448947 */ /* 0x010ff40003800000 */
.L_x_159:
[----:B------:R-:W4:Y:S01]  /*4ac0*/  LDL R4, [R1+0x104] ;  /* 0x0001040001047983 */ /* 0x000f220000100800 */
[----:B------:R-:W-:Y:S01]  /*4ad0*/  PLOP3.LUT P1, PT, P2, P1, PT, 0xf2, 0x2f ;  /* 0x00000000002f781c */ /* 0x000fe20001723e72 */
[----:B------:R-:W-:Y:S01]  /*4ae0*/  UMOV UR6, 0x0 ;  /* 0x0000000000067882 */ /* 0x000fe20000000000 */
[----:B------:R-:W-:Y:S01]  /*4af0*/  UMOV UR7, 0x10000000 ;  /* 0x1000000000077882 */ /* 0x000fe20000000000 */
[----:B---3--:R-:W3:Y:S01]  /*4b00*/  LDL R0, [R1+0x108] ;  /* 0x0001080001007983 */ /* 0x008ee20000100800 */
[----:B------:R-:W-:Y:S01]  /*4b10*/  UMOV UR20, UR36 ;  /* 0x0000002400147c82 */ /* 0x000fe20008000000 */
[----:B------:R-:W-:Y:S01]  /*4b20*/  UMOV UR28, UR36 ;  /* 0x00000024001c7c82 */ /* 0x000fe20008000000 */
[----:B------:R-:W-:Y:S01]  /*4b30*/  UMOV UR12, UR36 ;  /* 0x00000024000c7c82 */ /* 0x000fe20008000000 */
[C---:B------:R-:W-:Y:S02]  /*4b40*/  ISETP.NE.AND P0, PT, R10.reuse, 0x2, PT ;  /* 0x000000020a00780c */ /* 0x040fe40003f05270 */
[----:B------:R-:W-:Y:S02]  /*4b50*/  LOP3.LUT R11, R11, 0x1, RZ, 0x3c, !PT ;  /* 0x000000010b0b7812 */ /* 0x000fe400078e3cff */
[----:B------:R-:W-:Y:S02]  /*4b60*/  SEL R10, R10, RZ, P0 ;  /* 0x000000ff0a0a7207 */ /* 0x000fe40000000000 */
[----:B------:R-:W-:Y:S05]  /*4b70*/  VOTEU.ALL UP0, P1 ;  /* 0x0000000000ff7886 */ /* 0x000fea0000800000 */
[----:B-1----:R-:W-:Y:S02]  /*4b80*/  @!UP0 UIADD3 UR4, UP1, UPT, UR52, 0x580, URZ ;  /* 0x0000058034048890 */ /* 0x002fe4000ff3e0ff */
[----:B------:R-:W-:Y:S02]  /*4b90*/  @!UP0 USHF.L.U32 UR35, UR46, 0x7, URZ ;  /* 0x000000072e238899 */ /* 0x000fe400080006ff */
[----:B------:R-:W-:Y:S02]  /*4ba0*/  @!UP0 UIADD3.X UR5, UPT, UPT, URZ, UR53, URZ, UP1, !UPT ;  /* 0x00000035ff058290 */ /* 0x000fe40008ffe4ff */
[----:B------:R-:W-:Y:S02]  /*4bb0*/  @!UP0 UIMAD UR34, UR47, 0xf0, URZ ;  /* 0x000000f02f2288a4 */ /* 0x000fe4000f8e02ff */
[----:B------:R-:W-:Y:S02]  /*4bc0*/  @!UP0 UIADD3 UR32, UPT, UPT, UR29, 0x200, URZ ;  /* 0x000002001d208890 */ /* 0x000fe4000fffe0ff */
[----:B------:R-:W-:Y:S01]  /*4bd0*/  @!UP0 UIADD3 UR33, UPT, UPT, UR29, 0xe0, URZ ;  /* 0x000000e01d218890 */ /* 0x000fe2000fffe0ff */
[----:B------:R-:W-:Y:S01]  /*4be0*/  VOTEU.ALL UP1, P1 ;  /* 0x0000000000ff7886 */ /* 0x000fe20000820000 */
[----:B------:R-:W-:Y:S02]  /*4bf0*/  @!UP0 UIADD3 UR16, UPT, UPT, UR29, 0xa00, URZ ;  /* 0x00000a001d108890 */ /* 0x000fe4000fffe0ff */
[----:B------:R-:W-:Y:S03]  /*4c00*/  @!UP0 UIADD3 UR18, UPT, UPT, UR34, 0x10, URZ ;  /* 0x0000001022128890 */ /* 0x000fe6000fffe0ff */
[----:B------:R-:W-:Y:S01]  /*4c10*/  UMOV UR17, UR33 ;  /* 0x0000002100117c82 */ /* 0x000fe20008000000 */
[----:B------:R-:W-:Y:S01]  /*4c20*/  UMOV UR19, UR35 ;  /* 0x0000002300137c82 */ /* 0x000fe20008000000 */
[----:B------:R1:W-:Y:S01]  /*4c30*/  @!UP1 UTMALDG.3D [UR32], [UR4], desc[UR6] ;  /* 0x00000620040095b4 */ /* 0x0003e20008011000 */
[----:B------:R-:W-:Y:S01]  /*4c40*/  VOTEU.ALL UP1, P1 ;  /* 0x0000000000ff7886 */ /* 0x000fe20000820000 */
[----:B------:R-:W-:Y:S02]  /*4c50*/  @!UP0 UIADD3 UR24, UPT, UPT, UR29, 0x1200, URZ ;  /* 0x000012001d188890 */ /* 0x000fe4000fffe0ff */
[----:B------:R-:W-:Y:S01]  /*4c60*/  @!UP0 UIADD3 UR26, UPT, UPT, UR34, 0x20, URZ ;  /* 0x00000020221a8890 */ /* 0x000fe2000fffe0ff */
        /* <DEDUP_REMOVED lines=9> */
[----:B------:R-:W-:Y:S05]  /*4d00*/  VOTEU.ALL UP1, P1 ;  /* 0x0000000000ff7886 */ /* 0x000fea0000820000 */
[----:B------:R2:W-:Y:S01]  /*4d10*/  @!UP1 UTMALDG.3D [UR8], [UR4], desc[UR6] ;  /* 0x00000608040095b4 */ /* 0x0005e20008011000 */
[----:B------:R-:W-:Y:S01]  /*4d20*/  VOTEU.ALL UP1, P1 ;  /* 0x0000000000ff7886 */ /* 0x000fe20000820000 */
[----:B-1----:R-:W-:Y:S01]  /*4d30*/  UMOV UR36, UR30 ;  /* 0x0000001e00247c82 */ /* 0x002fe20008000000 */
[----:B-----5:R-:W-:Y:S02]  /*4d40*/  @!UP0 UIADD3 UR16, UPT, UPT, UR29, 0x2200, URZ ;  /* 0x000022001d108890 */ /* 0x020fe4000fffe0ff */
[----:B------:R-:W-:Y:S02]  /*4d50*/  @!UP0 UIADD3 UR18, UPT, UPT, UR34, 0x40, URZ ;  /* 0x0000004022128890 */ /* 0x000fe4000fffe0ff */
[----:B--2---:R-:W-:Y:S02]  /*4d60*/  @!UP0 UIADD3 UR24, UPT, UPT, UR29, 0x2a00, URZ ;  /* 0x00002a001d188890 */ /* 0x004fe4000fffe0ff */
[----:B------:R-:W-:Y:S05]  /*4d70*/  @!UP0 UIADD3 UR26, UPT, UPT, UR34, 0x50, URZ ;  /* 0x00000050221a8890 */ /* 0x000fea000fffe0ff */
[----:B------:R1:W-:Y:S01]  /*4d80*/  @!UP1 UTMALDG.3D [UR16], [UR4], desc[UR6] ;  /* 0x00000610040095b4 */ /* 0x0003e20008011000 */
[----:B------:R-:W-:Y:S01]  /*4d90*/  VOTEU.ALL UP1, P1 ;  /* 0x0000000000ff7886 */ /* 0x000fe20000820000 */
[----:B------:R-:W-:Y:S02]  /*4da0*/  @!UP0 UIADD3 UR8, UPT, UPT, UR29, 0x3200, URZ ;  /* 0x000032001d088890 */ /* 0x000fe4000fffe0ff */
[----:B------:R-:W-:Y:S02]  /*4db0*/  @!UP0 UIADD3 UR10, UPT, UPT, UR34, 0x60, URZ ;  /* 0x00000060220a8890 */ /* 0x000fe4000fffe0ff */
[----:B------:R2:W-:Y:S01]  /*4dc0*/  @!UP1 UTMALDG.3D [UR24], [UR4], desc[UR6] ;  /* 0x00000618040095b4 */ /* 0x0005e20008011000 */
[----:B------:R-:W-:Y:S06]  /*4dd0*/  VOTEU.ALL UP1, P1 ;  /* 0x0000000000ff7886 */ /* 0x000fec0000820000 */
[----:B------:R5:W-:Y:S01]  /*4de0*/  @!UP1 UTMALDG.3D [UR8], [UR4], desc[UR6] ;  /* 0x00000608040095b4 */ /* 0x000be20008011000 */
[----:B------:R-:W-:Y:S01]  /*4df0*/  VOTEU.ALL UP1, P1 ;  /* 0x0000000000ff7886 */ /* 0x000fe20000820000 */
[----:B-1----:R-:W-:Y:S02]  /*4e00*/  @!UP0 UIADD3 UR16, UPT, UPT, UR29, 0x3a00, URZ ;  /* 0x00003a001d108890 */ /* 0x002fe4000fffe0ff */
[----:B------:R-:W-:Y:S02]  /*4e10*/  @!UP0 UIADD3 UR18, UPT, UPT, UR34, 0x70, URZ ;  /* 0x0000007022128890 */ /* 0x000fe4000fffe0ff */
[----:B--2---:R-:W-:Y:S02]  /*4e20*/  @!UP0 UIADD3 UR24, UPT, UPT, UR29, 0x4200, URZ ;  /* 0x000042001d188890 */ /* 0x004fe4000fffe0ff */
[----:B------:R-:W-:Y:S05]  /*4e30*/  @!UP0 UIADD3 UR26, UPT, UPT, UR34, 0x80, URZ ;  /* 0x00000080221a8890 */ /* 0x000fea000fffe0ff */
[----:B------:R1:W-:Y:S01]  /*4e40*/  @!UP1 UTMALDG.3D [UR16], [UR4], desc[UR6] ;  /* 0x00000610040095b4 */ /* 0x0003e20008011000 */
[----:B------:R-:W-:Y:S01]  /*4e50*/  VOTEU.ALL UP1, P1 ;  /* 0x0000000000ff7886 */ /* 0x000fe20000820000 */
[----:B-----5:R-:W-:Y:S02]  /*4e60*/  @!UP0 UIADD3 UR8, UPT, UPT, UR29, 0x4a00, URZ ;  /* 0x00004a001d088890 */ /* 0x020fe4000fffe0ff */
        /* <DEDUP_REMOVED lines=13> */
[----:B------:R-:W-:Y:S01]  /*4f40*/  @!UP1 UTMALDG.3D [UR24], [UR4], desc[UR6] ;  /* 0x00000618040095b4 */ /* 0x000fe20008011000 */
[----:B------:R-:W-:Y:S06]  /*4f50*/  VOTEU.ALL UP1, P1 ;  /* 0x0000000000ff7886 */ /* 0x000fec0000820000 */
[----:B------:R2:W-:Y:S01]  /*4f60*/  @!UP1 UTMALDG.3D [UR8], [UR4], desc[UR6] ;  /* 0x00000608040095b4 */ /* 0x0005e20008011000 */
[----:B------:R-:W-:Y:S02]  /*4f70*/  UPLOP3.LUT UP1, UPT, UPT, UPT, UPT, 0x80, 0x8 ;  /* 0x000000000008789c */ /* 0x000fe40003f2f070 */
[----:B-1----:R-:W-:Y:S02]  /*4f80*/  @!UP0 UIADD3 UR16, UPT, UPT, UR29, 0x6a00, URZ ;  /* 0x00006a001d108890 */ /* 0x002fe4000fffe0ff */
[----:B------:R-:W-:Y:S02]  /*4f90*/  @!UP0 UIADD3 UR18, UPT, UPT, UR34, 0xd0, URZ ;  /* 0x000000d022128890 */ /* 0x000fe4000fffe0ff */
[----:B--2---:R-:W-:Y:S02]  /*4fa0*/  @!UP0 UIADD3 UR8, UPT, UPT, UR29, 0x7200, URZ ;  /* 0x000072001d088890 */ /* 0x004fe4000fffe0ff */
[----:B------:R-:W-:Y:S01]  /*4fb0*/  @!UP0 UIADD3 UR10, UPT, UPT, UR34, 0xe0, URZ ;  /* 0x000000e0220a8890 */ /* 0x000fe2000fffe0ff */
[----:B------:R-:W-:Y:S05]  /*4fc0*/  VOTEU.ALL UP0, P1 ;  /* 0x0000000000ff7886 */ /* 0x000fea0000800000 */
[----:B------:R1:W-:Y:S01]  /*4fd0*/  @!UP0 UTMALDG.3D [UR16], [UR4], desc[UR6] ;  /* 0x00000610040085b4 */ /* 0x0003e20008011000 */
[----:B------:R-:W-:Y:S05]  /*4fe0*/  VOTEU.ALL UP0, P1 ;  /* 0x0000000000ff7886 */ /* 0x000fea0000800000 */
[----:B------:R1:W-:Y:S01]  /*4ff0*/  @!UP0 UTMALDG.3D [UR8], [UR4], desc[UR6] ;  /* 0x00000608040085b4 */ /* 0x0003e20008011000 */
[----:B------:R1:W-:Y:S01]  /*5000*/  @!P1 SYNCS.ARRIVE.TRANS64.RED.A0TR RZ, [UR29+0xe0], R8 ;  /* 0x0000e008ffff99a7 */ /* 0x0003e2000830041d */
[----:B------:R-:W-:Y:S01]  /*5010*/  SYNCS.ARRIVE.TRANS64.RED.A1T0 RZ, [UR49], RZ ;  /* 0x000000ffffff79a7 */ /* 0x000fe20008100431 */
[----:B----4-:R-:W-:Y:S02]  /*5020*/  R2UR UR55, R4 ;  /* 0x00000000043772ca */ /* 0x010fe400000e0000 */
[----:B---3--:R-:W-:Y:S02]  /*5030*/  R2UR UR54, R0 ;  /* 0x00000000003672ca */ /* 0x008fe400000e0000 */
[----:B------:R-:W-:Y:S04]  /*5040*/  SEL R0, RZ, 0x1, P0 ;  /* 0x00000001ff007807 */ /* 0x000fe80000000000 */
[----:B------:R-:W-:Y:S05]  /*5050*/  LOP3.LUT R9, R9, R0, RZ, 0x3c, !PT ;  /* 0x0000000009097212 */ /* 0x000fea00078e3cff */
[----:B------:R-:W-:Y:S02]  /*5060*/  UIADD3 UR47, UPT, UPT, UR13, UR55, URZ ;  /* 0x000000370d2f7290 */ /* 0x000fe4000fffe0ff */
[----:B------:R-:W-:Y:S01]  /*5070*/  UIADD3 UR46, UPT, UPT, UR14, UR54, URZ ;  /* 0x000000360e2e7290 */ /* 0x000fe2000fffe0ff */
[----:B-1----:R-:W-:Y:S11]  /*5080*/  BRA.U UP3, `(.L_x_84) ;  /* 0xfffffff1036c7547 */ /* 0x002ff6000b83ffff */
[----:B------:R-:W-:Y:S07]  /*5090*/  MOV R0, UR29 ;  /* 0x0000001d00007c02 */ /* 0x000fee0008000f00 */
.L_x_85:
[----:B-1----:R-:W-:-:S04]  /*50a0*/  SHF.L.U32 R3, R11, 0x1f, RZ ;  /* 0x0000001f0b037819 */ /* 0x002fc800000006ff */
[----:B------:R1:W2:Y:S03]  /*50b0*/  SYNCS.PHASECHK.TRANS64.TRYWAIT P0, [R0+URZ+0xe8], R3 ;  /* 0x0000e803000075a7 */ /* 0x0002a600080011ff */
[----:B--2---:R-:W-:Y:S05]  /*50c0*/  @!P0 NANOSLEEP.SYNCS 0x989680 ;  /* 0x009896800000895d */ /* 0x004fea0003900000 */
[----:B------:R-:W2:Y:S02]  /*50d0*/  @!P0 SYNCS.PHASECHK.TRANS64 P0, [R0+URZ+0xe8], R3 ;  /* 0x0000e803000085a7 */ /* 0x000ea400080010ff */
[----:B--2---:R-:W-:Y:S05]  /*50e0*/  @P0 EXIT ;  /* 0x000000000000094d */ /* 0x004fea0003800000 */
[----:B------:R-:W-:Y:S05]  /*50f0*/  BRA `(.L_x_85) ;  /* 0xfffffffc00e87947 */ /* 0x000fea000383ffff */
.L_x_76:
[----:B------:R-:W-:-:S06]  /*5100*/  UISETP.GE.AND UP0, UPT, UR22, 0x4, UPT ;  /* 0x000000041600788c */ /* 0x000fcc000bf06270 */
[----:B------:R-:W-:-:S13]  /*5110*/  PLOP3.LUT P0, PT, PT, PT, UP0, 0x80, 0x8 ;  /* 0x000000000008781c */ /* 0x000fda0003f0f008 */
[----:B--2---:R-:W-:Y:S05]  /*5120*/  @!P0 EXIT ;  /* 0x000000000000894d */ /* 0x004fea0003800000 */
[----:B------:R-:W-:Y:S01]  /*5130*/  BAR.SYNC.DEFER_BLOCKING 0x6, 0xa0 ;  /* 0x0182800000007b1d */ /* 0x000fe20000010000 */
[----:B------:R-:W-:-:S04]  /*5140*/  SHF.L.U32 R2, R2, 0x10, RZ ;  /* 0x0000001002027819 */ /* 0x000fc800000006ff */
[----:B------:R-:W-:Y:S01]  /*5150*/  LOP3.LUT R2, R2, 0x600000, RZ, 0xc0, !PT ;  /* 0x0060000002027812 */ /* 0x000fe200078ec0ff */
[----:B------:R-:W2:Y:S01]  /*5160*/  LDCU.64 UR8, c[0x0][0x888] ;  /* 0x00011100ff0877ac */ /* 0x000ea20008000a00 */
[----:B------:R-:W-:Y:S01]  /*5170*/  UMOV UR4, 0x400 ;  /* 0x0000040000047882 */ /* 0x000fe20000000000 */
[----:B------:R-:W3:Y:S01]  /*5180*/  LDCU.64 UR6, c[0x0][0x890] ;  /* 0x00011200ff0677ac */ /* 0x000ee20008000a00 */
[----:B------:R-:W-:Y:S01]  /*5190*/  ULEA UR4, UR5, UR4, 0x18 ;  /* 0x0000000405047291 */ /* 0x000fe2000f8ec0ff */
[----:B------:R-:W4:Y:S02]  /*51a0*/  LDCU UR41, c[0x0][0xb0c] ;  /* 0x00016180ff2977ac */ /* 0x000f240008000800 */
[----:B------:R-:W-:Y:S01]  /*51b0*/  UMOV UR5, URZ ;  /* 0x000000ff00057c82 */ /* 0x000fe20008000000 */
[----:B------:R-:W3:Y:S05]  /*51c0*/  LDCU UR40, c[0x0][0xb30] ;  /* 0x00016600ff2877ac */ /* 0x000eea0008000800 */
[----:B-1----:R-:W1:Y:S01]  /*51d0*/  LDS R3, [UR4+0x190] ;  /* 0x00019004ff037984 */ /* 0x002e620008000800 */
[----:B--2---:R-:W-:Y:S01]  /*51e0*/  IMAD.U32 R5, RZ, RZ, UR8 ;  /* 0x00000008ff057e24 */ /* 0x004fe2000f8e00ff */
[----:B------:R-:W-:Y:S01]  /*51f0*/  UMOV UR4, URZ ;  /* 0x000000ff00047c82 */ /* 0x000fe20008000000 */
[----:B------:R-:W-:Y:S01]  /*5200*/  IMAD.U32 R4, RZ, RZ, UR9 ;  /* 0x00000009ff047e24 */ /* 0x000fe2000f8e00ff */
[----:B------:R-:W2:Y:S01]  /*5210*/  LDCU.64 UR8, c[0x0][0x8b0] ;  /* 0x00011600ff0877ac */ /* 0x000ea20008000a00 */
[----:B------:R-:W-:Y:S01]  /*5220*/  MOV R0, UR4 ;  /* 0x0000000400007c02 */ /* 0x000fe20008000f00 */
[----:B------:R3:W-:Y:S01]  /*5230*/  STL [R1+0xe8], R5 ;  /* 0x0000e80501007387 */ /* 0x0007e20000100800 */
[----:B------:R-:W1:Y:S03]  /*5240*/  LDCU.64 UR42, c[0x0][0xb28] ;  /* 0x00016500ff2a77ac */ /* 0x000e660008000a00 */
[----:B------:R5:W-:Y:S01]  /*5250*/  STL [R1+0xe4], R4 ;  /* 0x0000e40401007387 */ /* 0x000be20000100800 */
[----:B------:R-:W-:Y:S01]  /*5260*/  UMOV UR45, URZ ;  /* 0x000000ff002d7c82 */ /* 0x000fe20008000000 */
[----:B------:R-:W-:Y:S01]  /*5270*/  UMOV UR17, URZ ;  /* 0x000000ff00117c82 */ /* 0x000fe20008000000 */
[----:B---3--:R-:W-:Y:S01]  /*5280*/  IMAD.U32 R5, RZ, RZ, UR6 ;  /* 0x00000006ff057e24 */ /* 0x008fe2000f8e00ff */
[----:B-----5:R-:W-:-:S04]  /*5290*/  MOV R4, UR7 ;  /* 0x0000000700047c02 */ /* 0x020fc80008000f00 */
[----:B------:R2:W-:Y:S01]  /*52a0*/  STL [R1+0x100], R5 ;  /* 0x0001000501007387 */ /* 0x0005e20000100800 */
[----:B------:R-:W3:Y:S03]  /*52b0*/  LDCU.64 UR6, c[0x0][0x8a8] ;  /* 0x00011500ff0677ac */ /* 0x000ee60008000a00 */
[----:B------:R5:W-:Y:S01]  /*52c0*/  STL [R1+0xfc], R4 ;  /* 0x0000fc0401007387 */ /* 0x000be20000100800 */
[----:B-1----:R-:W-:Y:S02]  /*52d0*/  IMAD.IADD R2, R3, 0x1, R2 ;  /* 0x0000000103027824 */ /* 0x002fe400078e0202 */
[----:B--2---:R-:W-:Y:S01]  /*52e0*/  IMAD.U32 R5, RZ, RZ, UR8 ;  /* 0x00000008ff057e24 */ /* 0x004fe2000f8e00ff */
[----:B-----5:R-:W-:Y:S01]  /*52f0*/  MOV R4, UR9 ;  /* 0x0000000900047c02 */ /* 0x020fe20008000f00 */
[----:B------:R-:W1:Y:S03]  /*5300*/  LDCU.128 UR8, c[0x0][0xb10] ;  /* 0x00016200ff0877ac */ /* 0x000e660008000c00 */
[----:B------:R3:W-:Y:S04]  /*5310*/  STL [R1+0xf8], R5 ;  /* 0x0000f80501007387 */ /* 0x0007e80000100800 */
[----:B------:R2:W-:Y:S01]  /*5320*/  STL [R1+0xf4], R4 ;  /* 0x0000f40401007387 */ /* 0x0005e20000100800 */
[----:B-1----:R-:W-:-:S02]  /*5330*/  MOV R3, UR8 ;  /* 0x0000000800037c02 */ /* 0x002fc40008000f00 */
[----:B------:R-:W-:Y:S01]  /*5340*/  MOV R248, UR10 ;  /* 0x0000000a00f87c02 */ /* 0x000fe20008000f00 */
[----:B---3--:R-:W-:Y:S01]  /*5350*/  IMAD.U32 R5, RZ, RZ, UR6 ;  /* 0x00000006ff057e24 */ /* 0x008fe2000f8e00ff */
[----:B--2---:R-:W-:-:S04]  /*5360*/  MOV R4, UR7 ;  /* 0x0000000700047c02 */ /* 0x004fc80008000f00 */
[----:B------:R-:W-:Y:S04]  /*5370*/  STL [R1+0xf0], R5 ;  /* 0x0000f00501007387 */ /* 0x000fe80000100800 */
[----:B------:R1:W-:Y:S04]  /*5380*/  STL [R1+0xec], R4 ;  /* 0x0000ec0401007387 */ /* 0x0003e80000100800 */
[----:B------:R2:W-:Y:S01]  /*5390*/  STL [R1+0x118], R3 ;  /* 0x0001180301007387 */ /* 0x0005e20000100800 */
[----:B-1----:R-:W-:Y:S02]  /*53a0*/  IMAD.U32 R4, RZ, RZ, UR9 ;  /* 0x00000009ff047e24 */ /* 0x002fe4000f8e00ff */
[----:B--2---:R-:W-:-:S03]  /*53b0*/  IMAD.U32 R3, RZ, RZ, UR11 ;  /* 0x0000000bff037e24 */ /* 0x004fc6000f8e00ff */
[----:B------:R-:W-:Y:S04]  /*53c0*/  STL [R1+0x114], R4 ;  /* 0x0001140401007387 */ /* 0x000fe80000100800 */
[----:B------:R1:W-:Y:S04]  /*53d0*/  STL [R1+0x110], R3 ;  /* 0x0001100301007387 */ /* 0x0003e80000100800 */
[----:B------:R2:W-:Y:S01]  /*53e0*/  STL [R1+0x12c], R0 ;  /* 0x00012c0001007387 */ /* 0x0005e20000100800 */
[----:B-1----:R-:W-:-:S05]  /*53f0*/  MOV R3, UR5 ;  /* 0x0000000500037c02 */ /* 0x002fca0008000f00 */
[----:B------:R2:W-:Y:S04]  /*5400*/  STL [R1+0x128], R3 ;  /* 0x0001280301007387 */ /* 0x0005e80000100800 */
[----:B----4-:R2:W-:Y:S02]  /*5410*/  STL [R1+0x124], R0 ;  /* 0x0001240001007387 */ /* 0x0105e40000100800 */
.L_x_112:
[----:B-1----:R-:W1:Y:S01]  /*5420*/  S2UR UR20, SR_CgaCtaId ;  /* 0x00000000001479c3 */ /* 0x002e620000008800 */
[----:B--2---:R-:W2:Y:S01]  /*5430*/  LDL R0, [R1+0x128] ;  /* 0x0001280001007983 */ /* 0x004ea20000100800 */
[----:B------:R-:W-:Y:S01]  /*5440*/  UMOV UR16, 0x400 ;  /* 0x0000040000107882 */ /* 0x000fe20000000000 */
[----:B--2---:R-:W-:Y:S01]  /*5450*/  R2UR UR5, R0 ;  /* 0x00000000000572ca */ /* 0x004fe200000e0000 */
[----:B-1----:R-:W-:Y:S04]  /*5460*/  ULEA UR16, UR20, UR16, 0x18 ;  /* 0x0000001014107291 */ /* 0x002fe8000f8ec0ff */
[----:B------:R-:W-:Y:S08]  /*5470*/  ULEA UR4, UR17, UR16, 0x3 ;  /* 0x0000001011047291 */ /* 0x000ff0000f8e18ff */
[----:B------:R-:W-:Y:S05]  /*5480*/  IMAD.U32 R0, RZ, RZ, UR5 ;  /* 0x00000005ff007e24 */ /* 0x000fea000f8e00ff */
[----:B---3--:R-:W-:Y:S04]  /*5490*/  SHF.L.U32 R3, R0, 0x1f, RZ ;  /* 0x0000001f00037819 */ /* 0x008fe800000006ff */
[----:B------:R-:W1:Y:S02]  /*54a0*/  SYNCS.PHASECHK.TRANS64.TRYWAIT P0, [UR4+0x100], R3 ;  /* 0x00010003ff0075a7 */ /* 0x000e640008001104 */
[----:B-1---5:R-:W-:Y:S05]  /*54b0*/  @!P0 BRA `(.L_x_86) ;  /* 0x0000009c00dc8947 */ /* 0x022fea0003800000 */
.L_x_161:
[----:B------:R-:W-:Y:S02]  /*54c0*/  ULEA UR5, UR17, UR16, 0x4 ;  /* 0x0000001011057291 */ /* 0x000fe4000f8e20ff */
[----:B------:R-:W-:Y:S01]  /*54d0*/  UIADD3 UR4, UPT, UPT, UR4, 0x110, URZ ;  /* 0x0000011004047890 */ /* 0x000fe2000fffe0ff */
[----:B------:R-:W2:Y:S03]  /*54e0*/  LDCU UR10, c[0x0][0xb24] ;  /* 0x00016480ff0a77ac */ /* 0x000ea60008000800 */
[----:B------:R-:W-:Y:S03]  /*54f0*/  UPRMT UR4, URZ, 0x654, UR4 ;  /* 0x00000654ff047896 */ /* 0x000fe60008000004 */
[----:B------:R-:W3:Y:S01]  /*5500*/  LDS.128 R4, [UR5+0x170] ;  /* 0x00017005ff047984 */ /* 0x000ee20008000c00 */
[----:B------:R-:W-:Y:S01]  /*5510*/  @!PT LDS RZ, [RZ] ;  /* 0x00000000fffff984 */ /* 0x000fe20000000800 */
[----:B------:R-:W-:Y:S01]  /*5520*/  @!PT LDS RZ, [RZ] ;  /* 0x00000000fffff984 */ /* 0x000fe20000000800 */
[----:B------:R-:W-:Y:S01]  /*5530*/  @!PT LDS RZ, [RZ] ;  /* 0x00000000fffff984 */ /* 0x000fe20000000800 */
[----:B------:R-:W-:Y:S01]  /*5540*/  @!PT LDS RZ, [RZ] ;  /* 0x00000000fffff984 */ /* 0x000fe20000000800 */
[----:B------:R4:W-:Y:S07]  /*5550*/  MEMBAR.ALL.CTA ;  /* 0x0000000000007992 */ /* 0x0009ee0000008000 */
[----:B----4-:R-:W4:Y:S02]  /*5560*/  FENCE.VIEW.ASYNC.S ;  /* 0x00000000000073c6 */ /* 0x010f240000000000 */
[----:B----4-:R-:W-:Y:S01]  /*5570*/  SYNCS.ARRIVE.TRANS64.RED.A1T0 RZ, [UR4], RZ ;  /* 0x000000ffffff79a7 */ /* 0x010fe20008100404 */
[----:B---3--:R-:W-:Y:S11]  /*5580*/  LOP3.LUT P0, RZ, R6, 0x1, RZ, 0xc0, !PT ;  /* 0x0000000106ff7812 */ /* 0x008ff6000780c0ff */
[----:B------:R-:W-:Y:S02]  /*5590*/  @!UPT UIADD3 URZ, UPT, UPT, URZ, URZ, URZ ;  /* 0x000000fffffff290 */ /* 0x000fe4000fffe0ff */
[----:B------:R-:W-:Y:S01]  /*55a0*/  VOTEU.ANY UP0, P0 ;  /* 0x0000000000ff7886 */ /* 0x000fe20000000100 */
[----:B------:R-:W-:Y:S01]  /*55b0*/  PLOP3.LUT P3, PT, PT, PT, UP0, 0x80, 0x8 ;  /* 0x000000000008781c */ /* 0x000fe20003f6f008 */
[----:B------:R-:W-:Y:S01]  /*55c0*/  UP2UR UR5, UPR, URZ, 0x1 ;  /* 0x00000001ff057883 */ /* 0x000fe20008000000 */
[----:B------:R-:W-:Y:S02]  /*55d0*/  PLOP3.LUT P1, PT, PT, PT, UP0, 0x80, 0x8 ;  /* 0x000000000008781c */ /* 0x000fe40003f2f008 */
[----:B------:R-:W-:Y:S02]  /*55e0*/  PLOP3.LUT P2, PT, PT, PT, UP0, 0x80, 0x8 ;  /* 0x000000000008781c */ /* 0x000fe40003f4f008 */
[----:B------:R-:W-:Y:S01]  /*55f0*/  PLOP3.LUT P0, PT, PT, PT, UP0, 0x80, 0x8 ;  /* 0x000000000008781c */ /* 0x000fe20003f0f008 */
[----:B------:R-:W-:Y:S01]  /*5600*/  IMAD.U32 R11, RZ, RZ, UR5 ;  /* 0x00000005ff0b7e24 */ /* 0x000fe2000f8e00ff */
[----:B--2---:R-:W-:Y:S04]  /*5610*/  UISETP.GE.AND UP0, UPT, UR10, 0x1, UPT ;  /* 0x000000010a00788c */ /* 0x004fe8000bf06270 */
[----:B------:R2:W-:Y:S01]  /*5620*/  STL [R1+0x130], R11 ;  /* 0x0001300b01007387 */ /* 0x0005e20000100800 */
[----:B-1----:R-:W-:Y:S02]  /*5630*/  @P3 MOV R3, R4 ;  /* 0x0000000400033202 */ /* 0x002fe40000000f00 */
[----:B------:R-:W-:Y:S02]  /*5640*/  @P1 LOP3.LUT R0, R5, 0xffff, RZ, 0xc0, !PT ;  /* 0x0000ffff05001812 */ /* 0x000fe400078ec0ff */
[----:B------:R-:W-:Y:S02]  /*5650*/  @P2 R2UR UR39, R3 ;  /* 0x00000000032722ca */ /* 0x000fe400000e0000 */
[----:B------:R-:W-:Y:S01]  /*5660*/  @P0 R2UR UR38, R0 ;  /* 0x00000000002602ca */ /* 0x000fe200000e0000 */
[----:B------:R-:W-:Y:S03]  /*5670*/  @!UPT UIADD3 URZ, UPT, UPT, URZ, URZ, URZ ;  /* 0x000000fffffff290 */ /* 0x000fe6000fffe0ff */
[----:B------:R-:W-:Y:S11]  /*5680*/  BRA.U !UP0, `(.L_x_87) ;  /* 0x0000000108e87547 */ /* 0x000ff6000b800000 */
[----:B------:R-:W1:Y:S01]  /*5690*/  LDCU UR7, c[0x0][0x370] ;  /* 0x00006e00ff0777ac */ /* 0x000e620008000800 */
[----:B------:R-:W3:Y:S01]  /*56a0*/  LDL R10, [R1+0x110] ;  /* 0x00011000010a7983 */ /* 0x000ee20000100800 */
[----:B------:R-:W-:Y:S01]  /*56b0*/  R2UR UR21, R248 ;  /* 0x00000000f81572ca */ /* 0x000fe200000e0000 */
[----:B------:R-:W4:Y:S02]  /*56c0*/  LDCU UR4, c[0x0][0x374] ;  /* 0x00006e80ff0477ac */ /* 0x000f240008000800 */
[----:B------:R-:W5:Y:S01]  /*56d0*/  LDL R9, [R1+0x118] ;  /* 0x0001180001097983 */ /* 0x000f620000100800 */
[----:B------:R-:W-:Y:S03]  /*56e0*/  UISETP.NE.AND UP1, UPT, UR41, 0x1, UPT ;  /* 0x000000012900788c */ /* 0x000fe6000bf25270 */
[----:B------:R-:W2:Y:S01]  /*56f0*/  LDL R8, [R1+0x114] ;  /* 0x0001140001087983 */ /* 0x000ea20000100800 */
[----:B------:R-:W-:Y:S05]  /*5700*/  UISETP.NE.AND UP2, UPT, UR10, 0x1, UPT ;  /* 0x000000010a00788c */ /* 0x000fea000bf45270 */
[----:B------:R-:W-:Y:S01]  /*5710*/  UISETP.NE.AND UP0, UPT, UR21, 0x1, UPT ;  /* 0x000000011500788c */ /* 0x000fe2000bf05270 */
[----:B--2---:R-:W-:Y:S02]  /*5720*/  R2UR UR11, R8 ;  /* 0x00000000080b72ca */ /* 0x004fe400000e0000 */
[----:B---3--:R-:W-:Y:S02]  /*5730*/  R2UR UR6, R10 ;  /* 0x000000000a0672ca */ /* 0x008fe400000e0000 */
[----:B-----5:R-:W-:Y:S11]  /*5740*/  R2UR UR5, R9 ;  /* 0x00000000090572ca */ /* 0x020ff600000e0000 */
[----:B----4-:R-:W-:Y:S02]  /*5750*/  UIMAD.WIDE.U32 UR8, UR4, UR6, URZ ;  /* 0x00000006040872a5 */ /* 0x010fe4000f8e00ff */
[----:B------:R-:W-:Y:S01]  /*5760*/  UIMAD.WIDE.U32 UR12, UR38, UR6, URZ ;  /* 0x00000006260c72a5 */ /* 0x000fe2000f8e00ff */
[----:B------:R-:W2:Y:S01]  /*5770*/  LDCU UR6, c[0x0][0xb20] ;  /* 0x00016400ff0677ac */ /* 0x000ea20008000800 */
[----:B------:R-:W-:Y:S02]  /*5780*/  UIMAD.WIDE.U32 UR18, UR39, UR5, URZ ;  /* 0x00000005271272a5 */ /* 0x000fe4000f8e00ff */
[----:B-1----:R-:W-:Y:S03]  /*5790*/  UIMAD.WIDE.U32 UR14, UR7, UR5, URZ ;  /* 0x00000005070e72a5 */ /* 0x002fe6000f8e00ff */
[----:B------:R-:W-:Y:S02]  /*57a0*/  UMOV UR5, UR9 ;  /* 0x0000000900057c82 */ /* 0x000fe40008000000 */
[----:B--2---:R-:W-:Y:S03]  /*57b0*/  @UP0 USHF.R.U32.HI UR4, URZ, UR6, UR5 ;  /* 0x00000006ff040299 */ /* 0x004fe60008011605 */
[----:B------:R-:W-:Y:S01]  /*57c0*/  UMOV UR5, UR13 ;  /* 0x0000000d00057c82 */ /* 0x000fe20008000000 */
[----:B------:R-:W-:Y:S02]  /*57d0*/  UIMAD.WIDE.U32 UR8, UR4, UR42, URZ ;  /* 0x0000002a040872a5 */ /* 0x000fe4000f8e00ff */
[----:B------:R-:W-:Y:S03]  /*57e0*/  USHF.R.U32.HI UR6, URZ, UR6, UR5 ;  /* 0x00000006ff067299 */ /* 0x000fe60008011605 */
[----:B------:R-:W-:Y:S01]  /*57f0*/  UMOV UR5, UR15 ;  /* 0x0000000f00057c82 */ /* 0x000fe20008000000 */
[----:B------:R-:W-:Y:S02]  /*5800*/  USEL UR6, UR38, UR6, !UP0 ;  /* 0x0000000626067287 */ /* 0x000fe4000c000000 */
[----:B------:R-:W-:Y:S01]  /*5810*/  @UP1 USHF.R.U32.HI UR7, URZ, UR11, UR5 ;  /* 0x0000000bff071299 */ /* 0x000fe20008011605 */
[----:B------:R-:W-:Y:S02]  /*5820*/  UMOV UR8, UR9 ;  /* 0x0000000900087c82 */ /* 0x000fe40008000000 */
[----:B------:R-:W-:Y:S01]  /*5830*/  UMOV UR5, UR19 ;  /* 0x0000001300057c82 */ /* 0x000fe20008000000 */
[----:B------:R-:W-:Y:S02]  /*5840*/  UIMAD.WIDE.U32 UR12, UR7, UR42, URZ ;  /* 0x0000002a070c72a5 */ /* 0x000fe4000f8e00ff */
[----:B------:R-:W-:Y:S02]  /*5850*/  @UP2 USHF.R.U32.HI UR4, URZ, UR43, UR8 ;  /* 0x0000002bff042299 */ /* 0x000fe40008011608 */
[----:B------:R-:W-:Y:S02]  /*5860*/  USHF.R.U32.HI UR5, URZ, UR11, UR5 ;  /* 0x0000000bff057299 */ /* 0x000fe40008011605 */
[----:B------:R-:W-:Y:S02]  /*5870*/  UIMAD UR4, UR10, UR4, URZ ;  /* 0x000000040a0472a4 */ /* 0x000fe4000f8e02ff */
[----:B------:R-:W-:Y:S02]  /*5880*/  USEL UR5, UR39, UR5, !UP1 ;  /* 0x0000000527057287 */ /* 0x000fe4000c800000 */
[----:B------:R-:W-:Y:S01]  /*5890*/  UISETP.GE.AND UP0, UPT, UR6, UR4, UPT ;  /* 0x000000040600728c */ /* 0x000fe2000bf06270 */
[----:B------:R-:W-:Y:S01]  /*58a0*/  UMOV UR8, UR13 ;  /* 0x0000000d00087c82 */ /* 0x000fe20008000000 */
[----:B------:R-:W-:Y:S02]  /*58b0*/  UIMAD.WIDE.U32 UR12, UR6, UR42, URZ ;  /* 0x0000002a060c72a5 */ /* 0x000fe4000f8e00ff */
[----:B------:R-:W-:Y:S04]  /*58c0*/  @UP2 USHF.R.U32.HI UR7, URZ, UR43, UR8 ;  /* 0x0000002bff072299 */ /* 0x000fe80008011608 */
[----:B------:R-:W-:Y:S01]  /*58d0*/  UIMAD UR8, UR10, UR7, URZ ;  /* 0x000000070a0872a4 */ /* 0x000fe2000f8e02ff */
[----:B------:R-:W-:Y:S03]  /*58e0*/  UMOV UR4, UR13 ;  /* 0x0000000d00047c82 */ /* 0x000fe60008000000 */
[----:B------:R-:W-:Y:S02]  /*58f0*/  UISETP.GE.OR UP0, UPT, UR5, UR8, UP0 ;  /* 0x000000080500728c */ /* 0x000fe40008706670 */
[----:B------:R-:W-:Y:S02]  /*5900*/  USHF.R.U32.HI UR4, URZ, UR43, UR4 ;  /* 0x0000002bff047299 */ /* 0x000fe40008011604 */
[----:B------:R-:W-:Y:S02]  /*5910*/  UIMAD.WIDE.U32 UR8, UR5, UR42, URZ ;  /* 0x0000002a050872a5 */ /* 0x000fe4000f8e00ff */
[----:B------:R-:W-:Y:S02]  /*5920*/  USEL UR12, UR6, UR4, !UP2 ;  /* 0x00000004060c7287 */ /* 0x000fe4000d000000 */
[----:B------:R-:W-:Y:S02]  /*5930*/  UIADD3 UR8, UPT, UPT, -UR5, URZ, URZ ;  /* 0x000000ff05087290 */ /* 0x000fe4000fffe1ff */
[----:B------:R-:W-:Y:S01]  /*5940*/  UIADD3 UR11, UPT, UPT, -UR12, URZ, URZ ;  /* 0x000000ff0c0b7290 */ /* 0x000fe2000fffe1ff */
[----:B------:R-:W-:Y:S01]  /*5950*/  @!UP0 UMOV UR4, UR9 ;  /* 0x0000000900048c82 */ /* 0x000fe20008000000 */
[----:B------:R-:W-:Y:S02]  /*5960*/  UIADD3 UR9, UPT, UPT, -UR6, URZ, URZ ;  /* 0x000000ff06097290 */ /* 0x000fe4000fffe1ff */
[----:B------:R-:W-:Y:S02]  /*5970*/  @!UP0 USHF.R.U32.HI UR4, URZ, UR43, UR4 ;  /* 0x0000002bff048299 */ /* 0x000fe40008011604 */
[----:B------:R-:W-:Y:S02]  /*5980*/  UIMAD UR11, UR10, UR11, UR6 ;  /* 0x0000000b0a0b72a4 */ /* 0x000fe4000f8e0206 */
[----:B------:R-:W-:Y:S04]  /*5990*/  @!UP0 USEL UR4, UR5, UR4, !UP2 ;  /* 0x0000000405048287 */ /* 0x000fe8000d000000 */
[----:B------:R-:W-:Y:S02]  /*59a0*/  @!UP0 UIMAD UR11, UR7, UR11, UR4 ;  /* 0x0000000b070b82a4 */ /* 0x000fe4000f8e0204 */
[----:B------:R-:W-:Y:S02]  /*59b0*/  @!UP0 UIADD3 UR12, UPT, UPT, UR12, -UR4, URZ ;  /* 0x800000040c0c8290 */ /* 0x000fe4000fffe0ff */
[----:B------:R-:W-:Y:S02]  /*59c0*/  UIMAD UR7, UR41, UR8, UR39 ;  /* 0x00000008290772a4 */ /* 0x000fe4000f8e0227 */
[----:B------:R-:W-:Y:S02]  /*59d0*/  @!UP0 UIMAD UR6, UR12, UR10, UR5 ;  /* 0x0000000a0c0682a4 */ /* 0x000fe4000f8e0205 */
[----:B------:R-:W-:Y:S01]  /*59e0*/  UIMAD UR4, UR21, UR9, UR38 ;  /* 0x00000009150472a4 */ /* 0x000fe2000f8e0226 */
[----:B------:R-:W-:Y:S02]  /*59f0*/  @!UP0 UMOV UR5, UR11 ;  /* 0x0000000b00058c82 */ /* 0x000fe40008000000 */
[----:B------:R-:W-:Y:S02]  /*5a00*/  UIMAD UR39, UR5, UR41, UR7 ;  /* 0x00000029052772a4 */ /* 0x000fe4000f8e0207 */
[----:B------:R-:W-:Y:S11]  /*5a10*/  UIMAD UR38, UR6, UR21, UR4 ;  /* 0x00000015062672a4 */ /* 0x000ff6000f8e0204 */
[----:B------:R-:W-:Y:S01]  /*5a20*/  @!UPT UIADD3 URZ, UPT, UPT, URZ, URZ, URZ ;  /* 0x000000fffffff290 */ /* 0x000fe2000fffe0ff */
.L_x_87:
[----:B------:R-:W-:Y:S01]  /*5a30*/  UISETP.NE.AND UP0, UPT, UR40, 0x1, UPT ;  /* 0x000000012800788c */ /* 0x000fe2000bf05270 */
[----:B------:R-:W3:Y:S04]  /*5a40*/  LDL R0, [R1+0x100] ;  /* 0x0001000001007983 */ /* 0x000ee80000100800 */
[----:B------:R-:W4:Y:S04]  /*5a50*/  LDL R3, [R1+0xfc] ;  /* 0x0000fc0001037983 */ /* 0x000f280000100800 */
[----:B------:R1:W5:Y:S02]  /*5a60*/  LDL R10, [R1+0xe0] ;  /* 0x0000e000010a7983 */ /* 0x0003640000100800 */
[----:B------:R-:W2:Y:S01]  /*5a70*/  @!UP0 LDCU.128 UR12, c[0x0][0xb10] ;  /* 0x00016200ff0c87ac */ /* 0x000ea20008000c00 */
[----:B------:R-:W1:Y:S01]  /*5a80*/  @!UP0 LDCU UR5, c[0x0][0xb0c] ;  /* 0x00016180ff0587ac */ /* 0x000e620008000800 */
[----:B------:R-:W1:Y:S01]  /*5a90*/  @!UP0 LDCU UR10, c[0x0][0xb20] ;  /* 0x00016400ff0a87ac */ /* 0x000e620008000800 */
[----:B--2---:R-:W-:Y:S02]  /*5aa0*/  UIMAD.WIDE.U32 UR8, UR39, UR12, URZ ;  /* 0x0000000c270872a5 */ /* 0x004fe4000f8e00ff */
[----:B------:R-:W-:Y:S02]  /*5ab0*/  UIMAD.WIDE.U32 UR6, UR38, UR15, URZ ;  /* 0x0000000f260672a5 */ /* 0x000fe4000f8e00ff */
[----:B------:R-:W-:Y:S03]  /*5ac0*/  @!UP0 UISETP.NE.AND UP1, UPT, UR14, 0x1, UPT ;  /* 0x000000010e00888c */ /* 0x000fe6000bf25270 */
[----:B------:R-:W-:Y:S01]  /*5ad0*/  @!UP0 UMOV UR4, UR9 ;  /* 0x0000000900048c82 */ /* 0x000fe20008000000 */
[----:B-1----:R-:W-:Y:S02]  /*5ae0*/  @!UP0 UISETP.NE.AND UP2, UPT, UR5, 0x1, UPT ;  /* 0x000000010500888c */ /* 0x002fe4000bf45270 */
[----:B------:R-:W-:Y:S01]  /*5af0*/  @!UP0 USHF.R.U32.HI UR4, URZ, UR13, UR4 ;  /* 0x0000000dff048299 */ /* 0x000fe20008011604 */
[----:B------:R-:W-:Y:S02]  /*5b00*/  @!UP0 UMOV UR6, UR7 ;  /* 0x0000000700068c82 */ /* 0x000fe40008000000 */
[----:B------:R-:W-:Y:S02]  /*5b10*/  @!UP0 USHF.R.U32.HI UR6, URZ, UR10, UR6 ;  /* 0x0000000aff068299 */ /* 0x000fe40008011606 */
[----:B------:R-:W-:Y:S02]  /*5b20*/  @!UP0 USEL UR7, UR39, UR4, !UP2 ;  /* 0x0000000427078287 */ /* 0x000fe4000d000000 */
[----:B------:R-:W-:Y:S04]  /*5b30*/  @!UP0 USEL UR6, UR38, UR6, !UP1 ;  /* 0x0000000626068287 */ /* 0x000fe8000c800000 */
[----:B------:R-:W-:Y:S02]  /*5b40*/  @!UP0 UIADD3 UR4, UPT, UPT, -UR7, UR6, URZ ;  /* 0x0000000607048290 */ /* 0x000fe4000fffe1ff */
[----:B------:R-:W-:Y:S02]  /*5b50*/  @!UP0 UIADD3 UR6, UPT, UPT, UR7, -UR6, URZ ;  /* 0x8000000607068290 */ /* 0x000fe4000fffe0ff */
[----:B------:R-:W-:Y:S02]  /*5b60*/  UIADD3 UR7, UPT, UPT, UR17, 0x1, URZ ;  /* 0x0000000111077890 */ /* 0x000fe4000fffe0ff */
[----:B------:R-:W-:Y:S02]  /*5b70*/  @!UP0 UIMAD UR39, UR4, UR5, UR39 ;  /* 0x00000005042782a4 */ /* 0x000fe4000f8e0227 */
[----:B------:R-:W-:Y:S01]  /*5b80*/  @!UP0 UIMAD UR38, UR6, UR14, UR38 ;  /* 0x0000000e062682a4 */ /* 0x000fe2000f8e0226 */
[----:B---3--:R-:W-:Y:S02]  /*5b90*/  R2UR UR18, R0 ;  /* 0x00000000001272ca */ /* 0x008fe400000e0000 */
[----:B----4-:R-:W-:Y:S01]  /*5ba0*/  R2UR UR11, R3 ;  /* 0x00000000030b72ca */ /* 0x010fe200000e0000 */
[----:B------:R-:W-:Y:S05]  /*5bb0*/  IMAD.U32 R3, RZ, RZ, UR7 ;  /* 0x00000007ff037e24 */ /* 0x000fea000f8e00ff */
[----:B------:R1:W-:Y:S05]  /*5bc0*/  STL [R1+0x11c], R3 ;  /* 0x00011c0301007387 */ /* 0x0003ea0000100800 */
[----:B------:R-:W-:Y:S04]  /*5bd0*/  UISETP.NE.U32.AND UP3, UPT, UR18, URZ, UPT ;  /* 0x000000ff1200728c */ /* 0x000fe8000bf65070 */
[----:B------:R-:W-:Y:S09]  /*5be0*/  UISETP.NE.AND.EX UP3, UPT, UR11, URZ, UPT, UP3 ;  /* 0x000000ff0b00728c */ /* 0x000ff2000bf65330 */
[----:B------:R-:W-:Y:S05]  /*5bf0*/  BRA.U !UP3, `(.L_x_88) ;  /* 0x000000010b5c7547 */ /* 0x000fea000b800000 */
[----:B------:R-:W2:Y:S01]  /*5c00*/  LDCU.64 UR8, c[0x0][0x358] ;  /* 0x00006b00ff0877ac */ /* 0x000ea20008000a00 */
[----:B------:R-:W3:Y:S01]  /*5c10*/  LDL R8, [R1+0xe8] ;  /* 0x0000e80001087983 */ /* 0x000ee20000100800 */
[----:B------:R-:W-:Y:S03]  /*5c20*/  R2UR UR6, R0 ;  /* 0x00000000000672ca */ /* 0x000fe600000e0000 */
[----:B-1----:R-:W4:Y:S02]  /*5c30*/  LDL R3, [R1+0xe4] ;  /* 0x0000e40001037983 */ /* 0x002f240000100800 */
[----:B----4-:R-:W-:Y:S01]  /*5c40*/  R2UR UR4, R3 ;  /* 0x00000000030472ca */ /* 0x010fe200000e0000 */
[----:B------:R-:W-:Y:S01]  /*5c50*/  IMAD.MOV.U32 R3, RZ, RZ, 0x1 ;  /* 0x00000001ff037424 */ /* 0x000fe200078e00ff */
[----:B---3--:R-:W-:Y:S11]  /*5c60*/  R2UR UR5, R8 ;  /* 0x00000000080572ca */ /* 0x008ff600000e0000 */
[----:B------:R-:W-:Y:S02]  /*5c70*/  @!UPT UIADD3 URZ, UPT, UPT, URZ, URZ, URZ ;  /* 0x000000fffffff290 */ /* 0x000fe4000fffe0ff */
[----:B------:R-:W-:Y:S04]  /*5c80*/  UISETP.NE.U32.AND UP0, UPT, UR5, URZ, UPT ;  /* 0x000000ff0500728c */ /* 0x000fe8000bf05070 */
[----:B------:R-:W-:Y:S06]  /*5c90*/  UISETP.NE.AND.EX UP0, UPT, UR4, URZ, UPT, UP0 ;  /* 0x000000ff0400728c */ /* 0x000fec000bf05300 */
[----:B------:R-:W-:Y:S05]  /*5ca0*/  PLOP3.LUT P0, PT, PT, PT, UP0, 0x80, 0x8 ;  /* 0x000000000008781c */ /* 0x000fea0003f0f008 */
[----:B------:R-:W1:Y:S01]  /*5cb0*/  @UP0 LDCU.64 UR4, c[0x0][0x888] ;  /* 0x00011100ff0407ac */ /* 0x000e620008000a00 */
[----:B------:R-:W-:Y:S07]  /*5cc0*/  @UP0 UIMAD UR6, UR36, UR6, URZ ;  /* 0x00000006240602a4 */ /* 0x000fee000f8e02ff */
[----:B-----5:R-:W-:Y:S01]  /*5cd0*/  @P0 PRMT R10, R3, 0x7610, R10 ;  /* 0x00007610030a0816 */ /* 0x020fe2000000000a */
[----:B-1----:R-:W-:Y:S06]  /*5ce0*/  @UP0 UIMAD.WIDE UR4, UR6, 0x4, UR4 ;  /* 0x00000004060408a5 */ /* 0x002fec000f8e0204 */
[----:B------:R-:W-:Y:S02]  /*5cf0*/  IMAD.U32 R8, RZ, RZ, UR4 ;  /* 0x00000004ff087e24 */ /* 0x000fe4000f8e00ff */
[----:B------:R-:W-:Y:S05]  /*5d00*/  IMAD.U32 R9, RZ, RZ, UR5 ;  /* 0x00000005ff097e24 */ /* 0x000fea000f8e00ff */
[----:B--2---:R-:W2:Y:S02]  /*5d10*/  @P0 LDG.E R0, desc[UR8][R8.64] ;  /* 0x0000000808000981 */ /* 0x004ea4000c1e1900 */
[----:B--2---:R-:W-:Y:S01]  /*5d20*/  @P0 R2UR UR44, R0 ;  /* 0x00000000002c02ca */ /* 0x004fe200000e0000 */
[----:B------:R-:W-:Y:S05]  /*5d30*/  IMAD.MOV.U32 R0, RZ, RZ, 0x1 ;  /* 0x00000001ff007424 */ /* 0x000fea00078e00ff */
[----:B------:R-:W-:Y:S05]  /*5d40*/  @!P0 PRMT R10, R0, 0x7610, R10 ;  /* 0x00007610000a8816 */ /* 0x000fea000000000a */
[----:B------:R2:W-:Y:S03]  /*5d50*/  STL.S16 [R1+0xe0], R10 ;  /* 0x0000e00a01007387 */ /* 0x0005e60000100600 */
[----:B------:R-:W3:Y:S02]  /*5d60*/  @!UP0 LDCU UR44, c[0x0][0x880] ;  /* 0x00011000ff2c87ac */ /* 0x000ee40008000800 */
.L_x_88:
[----:B------:R-:W4:Y:S04]  /*5d70*/  LDL R0, [R1+0xf8] ;  /* 0x0000f80001007983 */ /* 0x000f280000100800 */
[----:B-1----:R-:W3:Y:S04]  /*5d80*/  LDL R3, [R1+0xf4] ;  /* 0x0000f40001037983 */ /* 0x002ee80000100800 */
[----:B------:R-:W2:Y:S01]  /*5d90*/  LDL R12, [R1+0x10c] ;  /* 0x00010c00010c7983 */ /* 0x000ea20000100800 */
[----:B----4-:R-:W-:Y:S02]  /*5da0*/  R2UR UR5, R0 ;  /* 0x00000000000572ca */ /* 0x010fe400000e0000 */
[----:B---3--:R-:W-:Y:S02]  /*5db0*/  R2UR UR4, R3 ;  /* 0x00000000030472ca */ /* 0x008fe400000e0000 */
[----:B--2---:R-:W-:Y:S09]  /*5dc0*/  R2UR UR6, R12 ;  /* 0x000000000c0672ca */ /* 0x004ff200000e0000 */
[----:B------:R-:W-:Y:S04]  /*5dd0*/  UISETP.NE.U32.AND UP0, UPT, UR5, URZ, UPT ;  /* 0x000000ff0500728c */ /* 0x000fe8000bf05070 */
[----:B------:R-:W-:Y:S02]  /*5de0*/  UISETP.NE.AND.EX UP0, UPT, UR4, URZ, UPT, UP0 ;  /* 0x000000ff0400728c */ /* 0x000fe4000bf05300 */
[----:B------:R-:W-:Y:S06]  /*5df0*/  UISETP.NE.AND UP1, UPT, UR6, URZ, UPT ;  /* 0x000000ff0600728c */ /* 0x000fec000bf25270 */
[----:B------:R-:W-:Y:S01]  /*5e00*/  PLOP3.LUT P2, PT, PT, PT, UP1, 0x80, 0x8 ;  /* 0x000000000008781c */ /* 0x000fe20003f4f018 */
[----:B------:R-:W-:Y:S01]  /*5e10*/  @!UPT UIADD3 URZ, UPT, UPT, URZ, URZ, URZ ;  /* 0x000000fffffff290 */ /* 0x000fe2000fffe0ff */
[----:B------:R-:W-:Y:S11]  /*5e20*/  BRA.U !UP0, `(.L_x_89) ;  /* 0x00000001084c7547 */ /* 0x000ff6000b800000 */
[----:B------:R-:W1:Y:S01]  /*5e30*/  LDCU.64 UR8, c[0x0][0x358] ;  /* 0x00006b00ff0877ac */ /* 0x000e620008000a00 */
[----:B------:R-:W2:Y:S01]  /*5e40*/  LDL R8, [R1+0xf0] ;  /* 0x0000f00001087983 */ /* 0x000ea20000100800 */
[----:B------:R-:W-:Y:S03]  /*5e50*/  R2UR UR6, R0 ;  /* 0x00000000000672ca */ /* 0x000fe600000e0000 */
[----:B------:R-:W3:Y:S02]  /*5e60*/  LDL R3, [R1+0xec] ;  /* 0x0000ec0001037983 */ /* 0x000ee40000100800 */
[----:B---3--:R-:W-:Y:S02]  /*5e70*/  R2UR UR4, R3 ;  /* 0x00000000030472ca */ /* 0x008fe400000e0000 */
[----:B--2---:R-:W-:Y:S11]  /*5e80*/  R2UR UR5, R8 ;  /* 0x00000000080572ca */ /* 0x004ff600000e0000 */
[----:B------:R-:W-:Y:S02]  /*5e90*/  @!UPT UIADD3 URZ, UPT, UPT, URZ, URZ, URZ ;  /* 0x000000fffffff290 */ /* 0x000fe4000fffe0ff */
[----:B------:R-:W-:Y:S04]  /*5ea0*/  UISETP.NE.U32.AND UP0, UPT, UR5, URZ, UPT ;  /* 0x000000ff0500728c */ /* 0x000fe8000bf05070 */
[----:B------:R-:W-:Y:S06]  /*5eb0*/  UISETP.NE.AND.EX UP0, UPT, UR4, URZ, UPT, UP0 ;  /* 0x000000ff0400728c */ /* 0x000fec000bf05300 */
[----:B------:R-:W-:Y:S05]  /*5ec0*/  PLOP3.LUT P0, PT, PT, PT, UP0, 0x80, 0x8 ;  /* 0x000000000008781c */ /* 0x000fea0003f0f008 */
[----:B------:R-:W2:Y:S01]  /*5ed0*/  @UP0 LDCU.64 UR4, c[0x0][0x8a8] ;  /* 0x00011500ff0407ac */ /* 0x000ea20008000a00 */
[----:B------:R-:W-:Y:S04]  /*5ee0*/  @UP0 UIMAD UR6, UR36, UR6, URZ ;  /* 0x00000006240602a4 */ /* 0x000fe8000f8e02ff */
[----:B--2---:R-:W-:Y:S06]  /*5ef0*/  @UP0 UIMAD.WIDE UR4, UR6, 0x4, UR4 ;  /* 0x00000004060408a5 */ /* 0x004fec000f8e0204 */
[----:B------:R-:W-:Y:S02]  /*5f00*/  IMAD.U32 R8, RZ, RZ, UR4 ;  /* 0x00000004ff087e24 */ /* 0x000fe4000f8e00ff */
[----:B------:R-:W-:Y:S05]  /*5f10*/  IMAD.U32 R9, RZ, RZ, UR5 ;  /* 0x00000005ff097e24 */ /* 0x000fea000f8e00ff */
[----:B-1----:R-:W2:Y:S02]  /*5f20*/  @P0 LDG.E R0, desc[UR8][R8.64] ;  /* 0x0000000808000981 */ /* 0x002ea4000c1e1900 */
[----:B--2---:R-:W-:Y:S11]  /*5f30*/  @P0 R2UR UR37, R0 ;  /* 0x00000000002502ca */ /* 0x004ff600000e0000 */
[----:B------:R-:W-:Y:S03]  /*5f40*/  @!UPT UIADD3 URZ, UPT, UPT, URZ, URZ, URZ ;  /* 0x000000fffffff290 */ /* 0x000fe6000fffe0ff */
[----:B------:R-:W1:Y:S02]  /*5f50*/  @!UP0 LDCU UR37, c[0x0][0x8a0] ;  /* 0x00011400ff2587ac */ /* 0x000e640008000800 */
.L_x_89:
[----:B------:R-:W2:Y:S01]  /*5f60*/  LDL R3, [R1+0x12c] ;  /* 0x00012c0001037983 */ /* 0x000ea20000100800 */
[----:B------:R-:W-:Y:S01]  /*5f70*/  R2UR UR5, R12 ;  /* 0x000000000c0572ca */ /* 0x000fe200000e0000 */
[----:B------:R-:W-:Y:S01]  /*5f80*/  UPLOP3.LUT UP2, UPT, UPT, UPT, UPT, 0x40, 0x4 ;  /* 0x000000000004789c */ /* 0x000fe20003f4e870 */
[----:B------:R-:W-:Y:S01]  /*5f90*/  R2UR UR4, R11 ;  /* 0x000000000b0472ca */ /* 0x000fe200000e0000 */
[----:B------:R-:W3:Y:S01]  /*5fa0*/  LDL.LU R0, [R1+0x120] ;  /* 0x0001200001007983 */ /* 0x000ee20000300800 */
[----:B------:R-:W-:Y:S02]  /*5fb0*/  @P2 FSETP.NEU.AND P1, PT, RZ, UR44, PT ;  /* 0x0000002cff002c0b */ /* 0x000fe4000bf2d000 */
[----:B------:R-:W-:Y:S02]  /*5fc0*/  CS2R R18, SRZ ;  /* 0x0000000000127805 */ /* 0x000fe4000001ff00 */
[----:B-----5:R-:W-:Y:S01]  /*5fd0*/  @P2 LOP3.LUT P0, RZ, R10, 0xff, RZ, 0xc0, !PT ;  /* 0x000000ff0aff2812 */ /* 0x020fe2000780c0ff */
[----:B------:R-:W4:Y:S01]  /*5fe0*/  LDL R9, [R1+0x124] ;  /* 0x0001240001097983 */ /* 0x000f220000100800 */
[----:B------:R-:W-:Y:S03]  /*5ff0*/  CS2R R16, SRZ ;  /* 0x0000000000107805 */ /* 0x000fe6000001ff00 */
[----:B------:R1:W-:Y:S01]  /*6000*/  STL [R1+0x18], RZ ;  /* 0x000018ff01007387 */ /* 0x0003e20000100800 */
[----:B------:R-:W-:Y:S03]  /*6010*/  UISETP.NE.AND UP5, UPT, UR5, URZ, UPT ;  /* 0x000000ff0500728c */ /* 0x000fe6000bfa5270 */
[----:B------:R1:W-:Y:S01]  /*6020*/  STL [R1+0x1c], RZ ;  /* 0x00001cff01007387 */ /* 0x0003e20000100800 */
[----:B------:R-:W-:Y:S03]  /*6030*/  UISETP.NE.AND UP4, UPT, UR4, URZ, UPT ;  /* 0x000000ff0400728c */ /* 0x000fe6000bf85270 */
[----:B------:R1:W-:Y:S04]  /*6040*/  STL [R1+0x10], RZ ;  /* 0x000010ff01007387 */ /* 0x0003e80000100800 */
[----:B------:R1:W-:Y:S01]  /*6050*/  STL [R1+0x14], RZ ;  /* 0x000014ff01007387 */ /* 0x0003e20000100800 */
[----:B------:R-:W4:Y:S01]  /*6060*/  @UP5 LDCU.64 UR4, c[0x0][0x888] ;  /* 0x00011100ff0457ac */ /* 0x000f220008000a00 */
[----:B------:R-:W-:Y:S01]  /*6070*/  @UP5 UPLOP3.LUT UP2, UPT, UPT, UPT, UP3, 0x80, 0x8 ;  /* 0x000000000008589c */ /* 0x000fe20003f4f030 */
[----:B----4-:R-:W-:Y:S01]  /*6080*/  R2UR UR8, R9 ;  /* 0x00000000090872ca */ /* 0x010fe200000e0000 */
[----:B------:R-:W-:Y:S01]  /*6090*/  @UP5 UISETP.NE.U32.AND UP0, UPT, UR4, URZ, UPT ;  /* 0x000000ff0400528c */ /* 0x000fe2000bf05070 */
[----:B--2---:R-:W-:Y:S02]  /*60a0*/  R2UR UR7, R3 ;  /* 0x00000000030772ca */ /* 0x004fe400000e0000 */
[----:B---3--:R-:W-:Y:S01]  /*60b0*/  R2UR UR6, R0 ;  /* 0x00000000000672ca */ /* 0x008fe200000e0000 */
[----:B------:R-:W-:Y:S03]  /*60c0*/  @UP5 UISETP.NE.AND.EX UP1, UPT, UR5, URZ, UPT, UP0 ;  /* 0x000000ff0500528c */ /* 0x000fe6000bf25300 */
[----:B------:R-:W-:Y:S01]  /*60d0*/  @P2 VOTEU.ANY UP0, P1 ;  /* 0x0000000000ff2886 */ /* 0x000fe20000800100 */
[----:B------:R-:W-:Y:S01]  /*60e0*/  @UP5 USEL UR5, URZ, 0xffffffff, UP1 ;  /* 0xffffffffff055887 */ /* 0x000fe20008800000 */
[----:B------:R-:W-:Y:S01]  /*60f0*/  PLOP3.LUT P1, PT, PT, PT, UP4, 0x80, 0x8 ;  /* 0x000000000008781c */ /* 0x000fe20003f2f048 */
[----:B------:R-:W-:Y:S02]  /*6100*/  @UP5 USEL UR4, URZ, 0xffffffff, UP0 ;  /* 0xffffffffff045887 */ /* 0x000fe40008000000 */
[----:B------:R-:W-:Y:S01]  /*6110*/  @P2 VOTEU.ANY UP0, P0 ;  /* 0x0000000000ff2886 */ /* 0x000fe20000000100 */
[----:B------:R-:W-:Y:S01]  /*6120*/  PLOP3.LUT P0, PT, PT, PT, UP4, 0x80, 0x8 ;  /* 0x000000000008781c */ /* 0x000fe20003f0f048 */
[----:B------:R-:W-:Y:S01]  /*6130*/  @UP2 USEL UR4, UR5, UR4, !UP0 ;  /* 0x0000000405042287 */ /* 0x000fe2000c000000 */
[----:B------:R-:W-:Y:S01]  /*6140*/  IMAD.U32 R3, RZ, RZ, UR8 ;  /* 0x00000008ff037e24 */ /* 0x000fe2000f8e00ff */
[----:B------:R-:W-:Y:S02]  /*6150*/  ULEA UR5, UR45, UR16, 0x3 ;  /* 0x000000102d057291 */ /* 0x000fe4000f8e18ff */
[----:B------:R-:W-:Y:S04]  /*6160*/  @UP5 ULOP3.LUT UR4, UR4, 0x1, URZ, 0xc0, !UPT ;  /* 0x0000000104045892 */ /* 0x000fe8000f8ec0ff */
[----:B------:R-:W-:Y:S01]  /*6170*/  UISETP.NE.U32.OR UP0, UPT, UR4, 0x1, !UP5 ;  /* 0x000000010400788c */ /* 0x000fe2000ef05470 */
[----:B------:R-:W-:Y:S02]  /*6180*/  @P1 SHF.R.U32.HI R4, RZ, 0x10, R5 ;  /* 0x00000010ff041819 */ /* 0x000fe40000011605 */
[----:B------:R-:W-:Y:S02]  /*6190*/  PLOP3.LUT P1, PT, PT, PT, PT, 0x8, 0x80 ;  /* 0x000000000080781c */ /* 0x000fe40003f2e170 */
[----:B------:R-:W-:Y:S02]  /*61a0*/  @P0 R2UR UR6, R4 ;  /* 0x00000000040602ca */ /* 0x000fe400000e0000 */
[----:B------:R-:W-:Y:S11]  /*61b0*/  PLOP3.LUT P2, PT, PT, PT, UP0, 0x80, 0x8 ;  /* 0x000000000008781c */ /* 0x000ff60003f4f008 */
[----:B------:R-:W-:Y:S02]  /*61c0*/  @!UPT UIADD3 URZ, UPT, UPT, URZ, URZ, URZ ;  /* 0x000000fffffff290 */ /* 0x000fe4000fffe0ff */
[----:B------:R-:W-:Y:S01]  /*61d0*/  @P2 SHF.L.U32 R8, R3, 0x1f, RZ ;  /* 0x0000001f03082819 */ /* 0x000fe200000006ff */
[----:B------:R-:W-:Y:S03]  /*61e0*/  IMAD.U32 R3, RZ, RZ, UR7 ;  /* 0x00000007ff037e24 */ /* 0x000fe6000f8e00ff */
[----:B------:R-:W2:Y:S02]  /*61f0*/  @P2 SYNCS.PHASECHK.TRANS64.TRYWAIT P4, [UR16+0xe0], R8 ;  /* 0x0000e008ff0025a7 */ /* 0x000ea40008081110 */
[----:B------:R-:W-:Y:S01]  /*6200*/  SHF.L.U32 R0, R3, 0x1f, RZ ;  /* 0x0000001f03007819 */ /* 0x000fe200000006ff */
[----:B------:R-:W-:Y:S05]  /*6210*/  IMAD.U32 R3, RZ, RZ, UR6 ;  /* 0x00000006ff037e24 */ /* 0x000fea000f8e00ff */
[----:B------:R3:W-:Y:S04]  /*6220*/  STL [R1+0x120], R3 ;  /* 0x0001200301007387 */ /* 0x0007e80000100800 */
[----:B------:R3:W-:Y:S04]  /*6230*/  STL [R1+0x8], RZ ;  /* 0x000008ff01007387 */ /* 0x0007e80000100800 */
[----:B------:R3:W-:Y:S01]  /*6240*/  STL [R1+0xc], RZ ;  /* 0x00000cff01007387 */ /* 0x0007e20000100800 */
[----:B------:R3:W4:Y:S03]  /*6250*/  SYNCS.PHASECHK.TRANS64.TRYWAIT P3, [UR5+0x120], R0 ;  /* 0x00012000ff0075a7 */ /* 0x0007260008061105 */
[----:B------:R3:W-:Y:S04]  /*6260*/  STL [R1], RZ ;  /* 0x000000ff01007387 */ /* 0x0007e80000100800 */
[----:B------:R3:W-:Y:S04]  /*6270*/  STL [R1+0x4], RZ ;  /* 0x000004ff01007387 */ /* 0x0007e80000100800 */
        /* <DEDUP_REMOVED lines=15> */
[----:B------:R3:W-:Y:S01]  /*6370*/  STL [R1+0x54], RZ ;  /* 0x000054ff01007387 */ /* 0x0007e20000100800 */
[----:B--2---:R-:W-:Y:S03]  /*6380*/  @P2 PLOP3.LUT P1, PT, P4, PT, PT, 0x8, 0x80 ;  /* 0x000000000080281c */ /* 0x004fe6000272e170 */
        /* <DEDUP_REMOVED lines=32> */
[----:B-1--4-:R-:W-:Y:S05]  /*6590*/  BRA.U !UP0, `(.L_x_90) ;  /* 0x0000000508cc7547 */ /* 0x012fea000b800000 */
[----:B------:R-:W-:Y:S02]  /*65a0*/  FSETP.NEU.AND P2, PT, RZ, UR44, PT ;  /* 0x0000002cff007c0b */ /* 0x000fe4000bf4d000 */
[----:B------:R-:W-:Y:S01]  /*65b0*/  LOP3.LUT P0, RZ, R10, 0xff, RZ, 0xc0, !PT ;  /* 0x000000ff0aff7812 */ /* 0x000fe2000780c0ff */
[----:B------:R-:W-:Y:S01]  /*65c0*/  @!UPT UIADD3 URZ, UPT, UPT, URZ, URZ, URZ ;  /* 0x000000fffffff290 */ /* 0x000fe2000fffe0ff */
[----:B------:R-:W-:Y:S11]  /*65d0*/  @!P1 BRA `(.L_x_91) ;  /* 0x0000000000189947 */ /* 0x000ff60003800000 */
[----:B------:R-:W-:Y:S11]  /*65e0*/  R2UR UR4, R9 ;  /* 0x00000000090472ca */ /* 0x000ff600000e0000 */
[----:B------:R-:W-:Y:S02]  /*65f0*/  @!UPT UIADD3 URZ, UPT, UPT, URZ, URZ, URZ ;  /* 0x000000fffffff290 */ /* 0x000fe4000fffe0ff */
[----:B---3--:R-:W-:Y:S05]  /*6600*/  IMAD.U32 R3, RZ, RZ, UR4 ;  /* 0x00000004ff037e24 */ /* 0x008fea000f8e00ff */
[----:B------:R-:W-:Y:S04]  /*6610*/  SHF.L.U32 R4, R3, 0x1f, RZ ;  /* 0x0000001f03047819 */ /* 0x000fe800000006ff */
[----:B------:R-:W1:Y:S02]  /*6620*/  SYNCS.PHASECHK.TRANS64.TRYWAIT P1, [UR16+0xe0], R4 ;  /* 0x0000e004ff0075a7 */ /* 0x000e640008021110 */
[----:B-1----:R-:W-:Y:S05]  /*6630*/  @!P1 BRA `(.L_x_92) ;  /* 0x0000008c00949947 */ /* 0x002fea0003800000 */
.L_x_91:
[----:B------:R-:W2:Y:S01]  /*6640*/  LDL R7, [R1+0xe8] ;  /* 0x0000e80001077983 */ /* 0x000ea20000100800 */
[----:B------:R-:W-:Y:S02]  /*6650*/  CS2R R66, SRZ ;  /* 0x0000000000427805 */ /* 0x000fe4000001ff00 */
[----:B------:R-:W-:Y:S02]  /*6660*/  CS2R R64, SRZ ;  /* 0x0000000000407805 */ /* 0x000fe4000001ff00 */
[----:B------:R-:W-:Y:S01]  /*6670*/  CS2R R62, SRZ ;  /* 0x00000000003e7805 */ /* 0x000fe2000001ff00 */
[----:B------:R-:W4:Y:S01]  /*6680*/  LDL R6, [R1+0xe4] ;  /* 0x0000e40001067983 */ /* 0x000f220000100800 */
[----:B------:R-:W-:Y:S02]  /*6690*/  CS2R R60, SRZ ;  /* 0x00000000003c7805 */ /* 0x000fe4000001ff00 */
[----:B------:R-:W-:Y:S02]  /*66a0*/  CS2R R58, SRZ ;  /* 0x00000000003a7805 */ /* 0x000fe4000001ff00 */
[----:B------:R-:W-:Y:S01]  /*66b0*/  CS2R R56, SRZ ;  /* 0x0000000000387805 */ /* 0x000fe2000001ff00 */
[----:B------:R-:W5:Y:S01]  /*66c0*/  LDL.LU R5, [R1+0x124] ;  /* 0x0001240001057983 */ /* 0x000f620000300800 */
[----:B------:R-:W-:Y:S01]  /*66d0*/  VOTEU.ANY UP1, P2 ;  /* 0x0000000000ff7886 */ /* 0x000fe20001020100 */
[----:B------:R-:W-:Y:S02]  /*66e0*/  CS2R R54, SRZ ;  /* 0x0000000000367805 */ /* 0x000fe4000001ff00 */
        /* <DEDUP_REMOVED lines=23> */
[----:B-----5:R-:W-:Y:S02]  /*6860*/  R2UR UR7, R5 ;  /* 0x00000000050772ca */ /* 0x020fe400000e0000 */
[----:B--2---:R-:W-:Y:S02]  /*6870*/  R2UR UR6, R7 ;  /* 0x00000000070672ca */ /* 0x004fe400000e0000 */
[----:B----4-:R-:W-:Y:S09]  /*6880*/  R2UR UR4, R6 ;  /* 0x00000000060472ca */ /* 0x010ff200000e0000 */
[----:B------:R-:W-:Y:S02]  /*6890*/  ULOP3.LUT UR7, UR7, 0x1, URZ, 0x3c, !UPT ;  /* 0x0000000107077892 */ /* 0x000fe4000f8e3cff */
[----:B------:R-:W-:Y:S04]  /*68a0*/  UISETP.NE.U32.AND UP0, UPT, UR6, URZ, UPT ;  /* 0x000000ff0600728c */ /* 0x000fe8000bf05070 */
[----:B------:R-:W-:Y:S02]  /*68b0*/  UISETP.NE.AND.EX UP0, UPT, UR4, URZ, UPT, UP0 ;  /* 0x000000ff0400728c */ /* 0x000fe4000bf05300 */
[----:B------:R-:W-:Y:S02]  /*68c0*/  USEL UR4, URZ, 0xffffffff, UP1 ;  /* 0xffffffffff047887 */ /* 0x000fe40008800000 */
[----:B------:R-:W-:Y:S03]  /*68d0*/  USEL UR6, URZ, 0xffffffff, UP0 ;  /* 0xffffffffff067887 */ /* 0x000fe60008000000 */
[----:B------:R-:W-:Y:S01]  /*68e0*/  VOTEU.ANY UP0, P0 ;  /* 0x0000000000ff7886 */ /* 0x000fe20000000100 */
[----:B------:R-:W-:Y:S04]  /*68f0*/  @UP3 USEL UR4, UR6, UR4, !UP0 ;  /* 0x0000000406043287 */ /* 0x000fe8000c000000 */
[----:B------:R-:W-:Y:S04]  /*6900*/  ULOP3.LUT UR4, UR4, 0x1, URZ, 0xc0, !UPT ;  /* 0x0000000104047892 */ /* 0x000fe8000f8ec0ff */
[----:B------:R-:W-:Y:S02]  /*6910*/  UISETP.NE.U32.AND UP0, UPT, UR4, 0x1, UPT ;  /* 0x000000010400788c */ /* 0x000fe4000bf05070 */
[----:B------:R-:W-:Y:S04]  /*6920*/  UIADD3 UR4, UPT, UPT, UR16, 0xe8, URZ ;  /* 0x000000e810047890 */ /* 0x000fe8000fffe0ff */
[----:B------:R-:W-:Y:S01]  /*6930*/  PLOP3.LUT P0, PT, PT, PT, UP0, 0x80, 0x8 ;  /* 0x000000000008781c */ /* 0x000fe20003f0f008 */
[----:B------:R-:W-:Y:S11]  /*6940*/  UPRMT UR4, UR20, 0x654, UR4 ;  /* 0x0000065414047896 */ /* 0x000ff60008000004 */
[----:B------:R-:W-:Y:S01]  /*6950*/  @!UPT UIADD3 URZ, UPT, UPT, URZ, URZ, URZ ;  /* 0x000000fffffff290 */ /* 0x000fe2000fffe0ff */
[----:B-1----:R-:W1:Y:S02]  /*6960*/  @P0 S2R R4, SR_TID.X ;  /* 0x0000000000040919 */ /* 0x002e640000002100 */
[----:B-1----:R-:W-:Y:S05]  /*6970*/  @P0 IMAD.SHL.U32 R4, R4, 0x10, RZ ;  /* 0x0000001004040824 */ /* 0x002fea00078e00ff */
[----:B---3--:R-:W-:Y:S05]  /*6980*/  @P0 LOP3.LUT R3, R4, 0x7f0, RZ, 0xc0, !PT ;  /* 0x000007f004030812 */ /* 0x008fea00078ec0ff */
[----:B------:R-:W1:Y:S04]  /*6990*/  @P0 LDS.128 R64, [R3+UR16+0xa00] ;  /* 0x000a001003400984 */ /* 0x000e680008000c00 */
[----:B------:R-:W2:Y:S04]  /*69a0*/  @P0 LDS.128 R60, [R3+UR16+0x1200] ;  /* 0x00120010033c0984 */ /* 0x000ea80008000c00 */
[----:B------:R-:W3:Y:S04]  /*69b0*/  @P0 LDS.128 R56, [R3+UR16+0x1a00] ;  /* 0x001a001003380984 */ /* 0x000ee80008000c00 */
[----:B------:R-:W4:Y:S04]  /*69c0*/  @P0 LDS.128 R52, [R3+UR16+0x2200] ;  /* 0x0022001003340984 */ /* 0x000f280008000c00 */
[----:B------:R-:W5:Y:S04]  /*69d0*/  @P0 LDS.128 R48, [R3+UR16+0x2a00] ;  /* 0x002a001003300984 */ /* 0x000f680008000c00 */
        /* <DEDUP_REMOVED lines=9> */
[----:B-1----:R-:W-:Y:S04]  /*6a70*/  STL.64 [R1+0xd0], R64 ;  /* 0x0000d04001007387 */ /* 0x002fe80000100a00 */
[----:B------:R1:W5:Y:S04]  /*6a80*/  @P0 LDS.128 R16, [R3+UR16+0x200] ;  /* 0x0002001003100984 */ /* 0x0003680008000c00 */
[----:B------:R5:W-:Y:S04]  /*6a90*/  STL.64 [R1+0xd8], R66 ;  /* 0x0000d84201007387 */ /* 0x000be80000100a00 */
[----:B--2---:R2:W-:Y:S04]  /*6aa0*/  STL.64 [R1+0xc0], R60 ;  /* 0x0000c03c01007387 */ /* 0x0045e80000100a00 */
[----:B------:R2:W-:Y:S04]  /*6ab0*/  STL.64 [R1+0xc8], R62 ;  /* 0x0000c83e01007387 */ /* 0x0005e80000100a00 */
[----:B---3--:R2:W-:Y:S04]  /*6ac0*/  STL.64 [R1+0xb0], R56 ;  /* 0x0000b03801007387 */ /* 0x0085e80000100a00 */
[----:B------:R2:W-:Y:S01]  /*6ad0*/  STL.64 [R1+0xb8], R58 ;  /* 0x0000b83a01007387 */ /* 0x0005e20000100a00 */
[----:B-1----:R-:W-:Y:S03]  /*6ae0*/  IMAD.U32 R3, RZ, RZ, UR7 ;  /* 0x00000007ff037e24 */ /* 0x002fe6000f8e00ff */
[----:B----4-:R2:W-:Y:S04]  /*6af0*/  STL.64 [R1+0xa0], R52 ;  /* 0x0000a03401007387 */ /* 0x0105e80000100a00 */
[----:B------:R2:W-:Y:S04]  /*6b00*/  STL.64 [R1+0xa8], R54 ;  /* 0x0000a83601007387 */ /* 0x0005e80000100a00 */
[----:B-----5:R2:W-:Y:S04]  /*6b10*/  STL.64 [R1+0x90], R48 ;  /* 0x0000903001007387 */ /* 0x0205e80000100a00 */
[----:B------:R2:W-:Y:S04]  /*6b20*/  STL.64 [R1+0x98], R50 ;  /* 0x0000983201007387 */ /* 0x0005e80000100a00 */
        /* <DEDUP_REMOVED lines=12> */
[----:B------:R2:W-:Y:S01]  /*6bf0*/  STL.64 [R1+0x20], R20 ;  /* 0x0000201401007387 */ /* 0x0005e20000100a00 */
[----:B------:R-:W-:Y:S01]  /*6c00*/  @!PT LDS RZ, [RZ] ;  /* 0x00000000fffff984 */ /* 0x000fe20000000800 */
[----:B------:R-:W-:Y:S01]  /*6c10*/  @!PT LDS RZ, [RZ] ;  /* 0x00000000fffff984 */ /* 0x000fe20000000800 */
[----:B------:R-:W-:Y:S01]  /*6c20*/  @!PT LDS RZ, [RZ] ;  /* 0x00000000fffff984 */ /* 0x000fe20000000800 */
[----:B------:R-:W-:Y:S01]  /*6c30*/  @!PT LDS RZ, [RZ] ;  /* 0x00000000fffff984 */ /* 0x000fe20000000800 */
[----:B------:R1:W-:Y:S06]  /*6c40*/  MEMBAR.ALL.CTA ;  /* 0x0000000000007992 */ /* 0x0003ec0000008000 */
[----:B-1----:R-:W1:Y:S04]  /*6c50*/  FENCE.VIEW.ASYNC.S ;  /* 0x00000000000073c6 */ /* 0x002e680000000000 */
[----:B------:R2:W-:Y:S04]  /*6c60*/  STL.64 [R1+0x28], R22 ;  /* 0x0000281601007387 */ /* 0x0005e80000100a00 */
[----:B------:R2:W-:Y:S04]  /*6c70*/  STL.64 [R1], R12 ;  /* 0x0000000c01007387 */ /* 0x0005e80000100a00 */
[----:B------:R2:W-:Y:S04]  /*6c80*/  STL.64 [R1+0x8], R14 ;  /* 0x0000080e01007387 */ /* 0x0005e80000100a00 */
[----:B------:R2:W-:Y:S04]  /*6c90*/  STL.64 [R1+0x10], R8 ;  /* 0x0000100801007387 */ /* 0x0005e80000100a00 */
[----:B------:R2:W-:Y:S01]  /*6ca0*/  STL.64 [R1+0x18], R10 ;  /* 0x0000180a01007387 */ /* 0x0005e20000100a00 */
[----:B-1----:R-:W-:Y:S03]  /*6cb0*/  SYNCS.ARRIVE.TRANS64.RED.A1T0 RZ, [UR4], RZ ;  /* 0x000000ffffff79a7 */ /* 0x002fe60008100404 */
[----:B------:R2:W-:Y:S02]  /*6cc0*/  STL [R1+0x124], R3 ;  /* 0x0001240301007387 */ /* 0x0005e40000100800 */
.L_x_90:
[----:B--2---:R-:W1:Y:S01]  /*6cd0*/  S2R R22, SR_TID.X ;  /* 0x0000000000167919 */ /* 0x004e620000002100 */
[----:B---3--:R-:W-:Y:S04]  /*6ce0*/  IMAD.U32 R3, RZ, RZ, UR45 ;  /* 0x0000002dff037e24 */ /* 0x008fe8000f8e00ff */
[----:B------:R-:W-:Y:S05]  /*6cf0*/  IMAD R249, R3, 0xf0, R2 ;  /* 0x000000f003f97824 */ /* 0x000fea00078e0202 */
[----:B------:R-:W-:Y:S02]  /*6d00*/  SHF.R.U32.HI R5, RZ, 0x15, R249 ;  /* 0x00000015ff057819 */ /* 0x000fe400000116f9 */
[----:B-1----:R-:W-:Y:S04]  /*6d10*/  SHF.R.U32.HI R22, RZ, 0x5, R22 ;  /* 0x00000005ff167819 */ /* 0x002fe80000011616 */
[----:B------:R-:W-:Y:S01]  /*6d20*/  LOP3.LUT P0, RZ, R5, 0x3, R22, 0x48, !PT ;  /* 0x0000000305ff7812 */ /* 0x000fe20007804816 */
[----:B------:R-:W-:Y:S01]  /*6d30*/  @!UPT UIADD3 URZ, UPT, UPT, URZ, URZ, URZ ;  /* 0x000000fffffff290 */ /* 0x000fe2000fffe0ff */
[----:B------:R-:W-:Y:S11]  /*6d40*/  @P3 BRA `(.L_x_93) ;  /* 0x0000000000083947 */ /* 0x000ff60003800000 */
[----:B------:R-:W1:Y:S02]  /*6d50*/  SYNCS.PHASECHK.TRANS64.TRYWAIT P1, [UR5+0x120], R0 ;  /* 0x00012000ff0075a7 */ /* 0x000e640008021105 */
[----:B-1----:R-:W-:Y:S05]  /*6d60*/  @!P1 BRA `(.L_x_94) ;  /* 0x0000008400e09947 */ /* 0x002fea0003800000 */
.L_x_93:
[----:B------:R-:W-:Y:S05]  /*6d70*/  @!P0 BRA `(.L_x_95) ;  /* 0x0000000000408947 */ /* 0x000fea0003800000 */
[----:B------:R-:W2:Y:S01]  /*6d80*/  LDCU.64 UR8, c[0x4][0x68] ;  /* 0x01000d00ff0877ac */ /* 0x000ea20008000a00 */
[----:B------:R-:W-:Y:S01]  /*6d90*/  MOV R15, 0x0 ;  /* 0x00000000000f7802 */ /* 0x000fe20000000f00 */
[----:B------:R-:W-:Y:S02]  /*6da0*/  HFMA2 R12, -RZ, RZ, 0, 5.9604644775390625e-08 ;  /* 0x00000001ff0c7431 */ /* 0x000fe400000001ff */
[----:B------:R-:W-:Y:S02]  /*6db0*/  IMAD.MOV.U32 R8, RZ, RZ, 0x192 ;  /* 0x00000192ff087424 */ /* 0x000fe400078e00ff */
[----:B------:R-:W-:Y:S01]  /*6dc0*/  IMAD.MOV.U32 R13, RZ, RZ, RZ ;  /* 0x000000ffff0d7224 */ /* 0x000fe200078e00ff */
[----:B------:R-:W3:Y:S01]  /*6dd0*/  LDCU.64 UR6, c[0x4][0x70] ;  /* 0x01000e00ff0677ac */ /* 0x000ee20008000a00 */
[----:B------:R-:W4:Y:S01]  /*6de0*/  LDC.64 R14, c[0x4][R15] ;  /* 0x010000000f0e7b82 */ /* 0x000f220000000a00 */
[----:B------:R-:W5:Y:S01]  /*6df0*/  LDCU.64 UR4, c[0x4][0x8] ;  /* 0x01000100ff0477ac */ /* 0x000f620008000a00 */
[----:B--2---:R-:W-:Y:S01]  /*6e00*/  MOV R5, UR9 ;  /* 0x0000000900057c02 */ /* 0x004fe20008000f00 */
[----:B------:R-:W-:Y:S01]  /*6e10*/  IMAD.U32 R4, RZ, RZ, UR8 ;  /* 0x00000008ff047e24 */ /* 0x000fe2000f8e00ff */
[----:B---3--:R-:W-:Y:S01]  /*6e20*/  MOV R7, UR7 ;  /* 0x0000000700077c02 */ /* 0x008fe20008000f00 */
[----:B------:R-:W-:Y:S01]  /*6e30*/  IMAD.U32 R6, RZ, RZ, UR6 ;  /* 0x00000006ff067e24 */ /* 0x000fe2000f8e00ff */
[----:B-----5:R-:W-:Y:S01]  /*6e40*/  MOV R11, UR5 ;  /* 0x00000005000b7c02 */ /* 0x020fe20008000f00 */
[----:B------:R-:W-:Y:S02]  /*6e50*/  IMAD.U32 R10, RZ, RZ, UR4 ;  /* 0x00000004ff0a7e24 */ /* 0x000fe4000f8e00ff */
[----:B------:R-:W-:Y:S07]  /*6e60*/  LEPC R20, `(.L_x_95) ;  /* 0x000000001014794e */ /* 0x000fee0000000000 */
[----:B-1--4-:R-:W-:Y:S05]  /*6e70*/  CALL.ABS.NOINC R14 ;  /* 0x000000000e007343 */ /* 0x012fea0003c00000 */
.L_x_95:
[----:B------:R-:W-:Y:S05]  /*6e80*/  WARPSYNC.ALL ;  /* 0x0000000000007948 */ /* 0x000fea0003800000 */
[C---:B------:R-:W-:Y:S01]  /*6e90*/  R2UR UR4, R249.reuse ;  /* 0x00000000f90472ca */ /* 0x040fe200000e0000 */
[----:B-1----:R-:W-:Y:S05]  /*6ea0*/  VIADD R3, R249, 0x10 ;  /* 0x00000010f9037836 */ /* 0x002fea0000000000 */
[----:B------:R-:W-:Y:S04]  /*6eb0*/  SHF.R.U32.HI R3, RZ, 0x15, R3 ;  /* 0x00000015ff037819 */ /* 0x000fe80000011603 */
[----:B------:R-:W-:Y:S03]  /*6ec0*/  LOP3.LUT P0, RZ, R3, 0x3, R22, 0x48, !PT ;  /* 0x0000000303ff7812 */ /* 0x000fe60007804816 */
[----:B------:R-:W1:Y:S10]  /*6ed0*/  LDTM.x16 R232, tmem[UR4] ;  /* 0x0000000400e879ee */ /* 0x000e740008240000 */
[----:B-1----:R-:W-:Y:S05]  /*6ee0*/  @!P0 BRA `(.L_x_96) ;  /* 0x0000000000408947 */ /* 0x002fea0003800000 */
[----:B------:R-:W1:Y:S01]  /*6ef0*/  LDCU.64 UR8, c[0x4][0x68] ;  /* 0x01000d00ff0877ac */ /* 0x000e620008000a00 */
[----:B------:R-:W-:Y:S01]  /*6f00*/  MOV R15, 0x0 ;  /* 0x00000000000f7802 */ /* 0x000fe20000000f00 */
[----:B------:R-:W-:Y:S02]  /*6f10*/  HFMA2 R12, -RZ, RZ, 0, 5.9604644775390625e-08 ;  /* 0x00000001ff0c7431 */ /* 0x000fe400000001ff */
[----:B------:R-:W-:Y:S02]  /*6f20*/  IMAD.MOV.U32 R8, RZ, RZ, 0x192 ;  /* 0x00000192ff087424 */ /* 0x000fe400078e00ff */
[----:B------:R-:W-:Y:S01]  /*6f30*/  IMAD.MOV.U32 R13, RZ, RZ, RZ ;  /* 0x000000ffff0d7224 */ /* 0x000fe200078e00ff */
[----:B------:R-:W2:Y:S01]  /*6f40*/  LDCU.64 UR6, c[0x4][0x70] ;  /* 0x01000e00ff0677ac */ /* 0x000ea20008000a00 */
[----:B------:R-:W3:Y:S01]  /*6f50*/  LDC.64 R14, c[0x4][R15] ;  /* 0x010000000f0e7b82 */ /* 0x000ee20000000a00 */
[----:B------:R-:W4:Y:S01]  /*6f60*/  LDCU.64 UR4, c[0x4][0x8] ;  /* 0x01000100ff0477ac */ /* 0x000f220008000a00 */
[----:B-1----:R-:W-:Y:S01]  /*6f70*/  MOV R5, UR9 ;  /* 0x0000000900057c02 */ /* 0x002fe20008000f00 */
[----:B------:R-:W-:Y:S01]  /*6f80*/  IMAD.U32 R4, RZ, RZ, UR8 ;  /* 0x00000008ff047e24 */ /* 0x000fe2000f8e00ff */
[----:B--2---:R-:W-:Y:S01]  /*6f90*/  MOV R7, UR7 ;  /* 0x0000000700077c02 */ /* 0x004fe20008000f00 */
[----:B------:R-:W-:Y:S01]  /*6fa0*/  IMAD.U32 R6, RZ, RZ, UR6 ;  /* 0x00000006ff067e24 */ /* 0x000fe2000f8e00ff */
[----:B----4-:R-:W-:Y:S01]  /*6fb0*/  MOV R11, UR5 ;  /* 0x00000005000b7c02 */ /* 0x010fe20008000f00 */
[----:B------:R-:W-:Y:S02]  /*6fc0*/  IMAD.U32 R10, RZ, RZ, UR4 ;  /* 0x00000004ff0a7e24 */ /* 0x000fe4000f8e00ff */
[----:B------:R-:W-:Y:S07]  /*6fd0*/  LEPC R20, `(.L_x_96) ;  /* 0x000000001014794e */ /* 0x000fee0000000000 */
[----:B---3--:R-:W-:Y:S05]  /*6fe0*/  CALL.ABS.NOINC R14 ;  /* 0x000000000e007343 */ /* 0x008fea0003c00000 */
.L_x_96:
[----:B------:R-:W-:Y:S05]  /*6ff0*/  WARPSYNC.ALL ;  /* 0x0000000000007948 */ /* 0x000fea0003800000 */
[C---:B------:R-:W-:Y:S01]  /*7000*/  R2UR UR4, R249.reuse ;  /* 0x00000000f90472ca */ /* 0x040fe200000e0000 */
[----:B------:R-:W-:Y:S05]  /*7010*/  VIADD R3, R249, 0x20 ;  /* 0x00000020f9037836 */ /* 0x000fea0000000000 */
[----:B------:R-:W-:Y:S04]  /*7020*/  SHF.R.U32.HI R3, RZ, 0x15, R3 ;  /* 0x00000015ff037819 */ /* 0x000fe80000011603 */
[----:B------:R-:W-:Y:S03]  /*7030*/  LOP3.LUT P0, RZ, R3, 0x3, R22, 0x48, !PT ;  /* 0x0000000303ff7812 */ /* 0x000fe60007804816 */
[----:B------:R-:W1:Y:S10]  /*7040*/  LDTM.x16 R216, tmem[UR4+0x10] ;  /* 0x0000100400d879ee */ /* 0x000e740008240000 */
        /* <DEDUP_REMOVED lines=17> */
.L_x_97:
        /* <DEDUP_REMOVED lines=23> */
.L_x_98:
        /* <DEDUP_REMOVED lines=23> */
.L_x_99:
        /* <DEDUP_REMOVED lines=23> */
.L_x_100:
        /* <DEDUP_REMOVED lines=23> */
.L_x_101:
        /* <DEDUP_REMOVED lines=23> */
.L_x_102:
        /* <DEDUP_REMOVED lines=23> */
.L_x_103:
        /* <DEDUP_REMOVED lines=23> */
.L_x_104:
        /* <DEDUP_REMOVED lines=23> */
.L_x_105:
        /* <DEDUP_REMOVED lines=23> */
.L_x_106:
[----:B------:R-:W1:Y:S01]  /*7e50*/  S2R R0, SR_TID.X ;  /* 0x0000000000007919 */ /* 0x000e620000002100 */
[----:B------:R-:W-:Y:S05]  /*7e60*/  WARPSYNC.ALL ;  /* 0x0000000000007948 */ /* 0x000fea0003800000 */
[C---:B------:R-:W-:Y:S01]  /*7e70*/  R2UR UR4, R249.reuse ;  /* 0x00000000f90472ca */ /* 0x040fe200000e0000 */
[----:B------:R-:W-:Y:S05]  /*7e80*/  VIADD R3, R249, 0xc0 ;  /* 0x000000c0f9037836 */ /* 0x000fea0000000000 */
[----:B------:R-:W-:Y:S07]  /*7e90*/  SHF.R.U32.HI R3, RZ, 0x15, R3 ;  /* 0x00000015ff037819 */ /* 0x000fee0000011603 */
[----:B------:R-:W2:Y:S01]  /*7ea0*/  LDTM.x16 R56, tmem[UR4+0xb0] ;  /* 0x0000b004003879ee */ /* 0x000ea20008240000 */
[----:B-1----:R-:W-:Y:S04]  /*7eb0*/  SHF.R.U32.HI R0, RZ, 0x5, R0 ;  /* 0x00000005ff007819 */ /* 0x002fe80000011600 */
[----:B------:R-:W-:Y:S11]  /*7ec0*/  LOP3.LUT P0, RZ, R3, 0x3, R0, 0x48, !PT ;  /* 0x0000000303ff7812 */ /* 0x000ff60007804800 */
[----:B------:R-:W-:Y:S02]  /*7ed0*/  @!UPT UIADD3 URZ, UPT, UPT, URZ, URZ, URZ ;  /* 0x000000fffffff290 */ /* 0x000fe4000fffe0ff */
[----:B--2---:R-:W-:Y:S05]  /*7ee0*/  @!P0 BRA `(.L_x_107) ;  /* 0x0000000000408947 */ /* 0x004fea0003800000 */
        /* <DEDUP_REMOVED lines=16> */
.L_x_107:
        /* <DEDUP_REMOVED lines=26> */
.L_x_108:
        /* <DEDUP_REMOVED lines=26> */
.L_x_109:
[----:B------:R-:W1:Y:S01]  /*8330*/  S2R R0, SR_TID.X ;  /* 0x0000000000007919 */ /* 0x000e620000002100 */
[----:B------:R-:W-:Y:S05]  /*8340*/  WARPSYNC.ALL ;  /* 0x0000000000007948 */ /* 0x000fea0003800000 */
[----:B-1----:R-:W-:Y:S01]  /*8350*/  LOP3.LUT P0, RZ, R0, 0x60, RZ, 0xc0, !PT ;  /* 0x0000006000ff7812 */ /* 0x002fe2000780c0ff */
[----:B------:R-:W2:Y:S01]  /*8360*/  LDL.LU R21, [R1+0xd0] ;  /* 0x0000d00001157983 */ /* 0x000ea20000300800 */
[----:B------:R-:W-:Y:S01]  /*8370*/  FMUL R134, R134, UR37 ;  /* 0x0000002586867c20 */ /* 0x000fe20008400000 */
[----:B------:R-:W-:Y:S01]  /*8380*/  FMUL R135, R135, UR37 ;  /* 0x0000002587877c20 */ /* 0x000fe20008400000 */
[----:B------:R-:W-:Y:S01]  /*8390*/  R2UR UR4, R249 ;  /* 0x00000000f90472ca */ /* 0x000fe200000e0000 */
[----:B------:R1:W-:Y:S01]  /*83a0*/  STL [R1+0x3c8], R103 ;  /* 0x0003c86701007387 */ /* 0x0003e20000100800 */
[----:B------:R-:W-:Y:S01]  /*83b0*/  FMUL R0, R232, UR37 ;  /* 0x00000025e8007c20 */ /* 0x000fe20008400000 */
        /* <DEDUP_REMOVED lines=23> */
[----:B-1----:R-:W3:Y:S01]  /*8530*/  LDL.LU R103, [R1+0xdc] ;  /* 0x0000dc0001677983 */ /* 0x002ee20000300800 */
[----:B------:R-:W-:Y:S01]  /*8540*/  FMUL R213, R213, UR37 ;  /* 0x00000025d5d57c20 */ /* 0x000fe20008400000 */
[----:B------:R-:W-:Y:S01]  /*8550*/  FMUL R214, R214, UR37 ;  /* 0x00000025d6d67c20 */ /* 0x000fe20008400000 */
[----:B------:R-:W-:Y:S01]  /*8560*/  FMUL R215, R215, UR37 ;  /* 0x00000025d7d77c20 */ /* 0x000fe20008400000 */
[----:B------:R-:W-:Y:S01]  /*8570*/  STL [R1+0x3c4], R72 ;  /* 0x0003c44801007387 */ /* 0x000fe20000100800 */
[----:B------:R-:W-:Y:S01]  /*8580*/  FMUL R184, R184, UR37 ;  /* 0x00000025b8b87c20 */ /* 0x000fe20008400000 */
[----:B------:R-:W-:Y:S01]  /*8590*/  FMUL R185, R185, UR37 ;  /* 0x00000025b9b97c20 */ /* 0x000fe20008400000 */
[----:B------:R-:W-:Y:S01]  /*85a0*/  FMUL R186, R186, UR37 ;  /* 0x00000025baba7c20 */ /* 0x000fe20008400000 */
        /* <DEDUP_REMOVED lines=25> */
[----:B-1----:R-:W4:Y:S01]  /*8740*/  LDL.LU R73, [R1+0xd8] ;  /* 0x0000d80001497983 */ /* 0x002f220000300800 */
[----:B------:R-:W-:Y:S01]  /*8750*/  FMUL R179, R179, UR37 ;  /* 0x00000025b3b37c20 */ /* 0x000fe20008400000 */
[----:B------:R-:W-:Y:S01]  /*8760*/  FMUL R180, R180, UR37 ;  /* 0x00000025b4b47c20 */ /* 0x000fe20008400000 */
[----:B------:R-:W-:Y:S01]  /*8770*/  FMUL R181, R181, UR37 ;  /* 0x00000025b5b57c20 */ /* 0x000fe20008400000 */
[----:B------:R-:W-:Y:S01]  /*8780*/  STL [R1+0x3bc], R74 ;  /* 0x0003bc4a01007387 */ /* 0x000fe20000100800 */
        /* <DEDUP_REMOVED lines=10> */
[----:B------:R-:W1:Y:S01]  /*8830*/  S2UR UR6, SR_CgaCtaId ;  /* 0x00000000000679c3 */ /* 0x000e620000008800 */
[----:B------:R1:W-:Y:S01]  /*8840*/  STL [R1+0x3b0], R77 ;  /* 0x0003b04d01007387 */ /* 0x0003e20000100800 */
[-C--:B------:R-:W-:Y:S01]  /*8850*/  F2FP.F16.E4M3.UNPACK_B R250, R16.reuse ;  /* 0x00000010fffa723e */ /* 0x080fe200020006ff */
[----:B------:R-:W-:Y:S01]  /*8860*/  FMUL R9, R239, UR37 ;  /* 0x00000025ef097c20 */ /* 0x000fe20008400000 */
[----:B------:R-:W-:Y:S01]  /*8870*/  F2FP.F16.E4M3.UNPACK_B R252, R16.H1 ;  /* 0x00000010fffc723e */ /* 0x000fe200030006ff */
[----:B------:R-:W-:Y:S01]  /*8880*/  FMUL R154, R154, UR37 ;  /* 0x000000259a9a7c20 */ /* 0x000fe20008400000 */
[----:B------:R-:W-:Y:S01]  /*8890*/  F2FP.F16.E4M3.UNPACK_B R15, R19 ;  /* 0x00000013ff0f723e */ /* 0x000fe200020006ff */
[--C-:B------:R-:W-:Y:S02]  /*88a0*/  HADD2.F32 R251, -RZ, R250.reuse.H0_H0 ;  /* 0x200000fafffb7230 */ /* 0x100fe40000004100 */
[----:B------:R-:W-:Y:S01]  /*88b0*/  FMUL R155, R155, UR37 ;  /* 0x000000259b9b7c20 */ /* 0x000fe20008400000 */
[----:B------:R-:W-:Y:S02]  /*88c0*/  HADD2.F32 R250, -RZ, R250.H1_H1 ;  /* 0x300000fafffa7230 */ /* 0x000fe40000004100 */
[----:B------:R-:W-:Y:S01]  /*88d0*/  FMUL R156, R156, UR37 ;  /* 0x000000259c9c7c20 */ /* 0x000fe20008400000 */
[--C-:B------:R-:W-:Y:S02]  /*88e0*/  HADD2.F32 R16, -RZ, R15.reuse.H1_H1 ;  /* 0x3000000fff107230 */ /* 0x100fe40000004100 */
[----:B------:R-:W-:Y:S01]  /*88f0*/  FFMA R0, R251, UR44, R0 ;  /* 0x0000002cfb007c23 */ /* 0x000fe20008000000 */
[--C-:B------:R-:W-:Y:S02]  /*8900*/  HADD2.F32 R251, -RZ, R252.reuse.H0_H0 ;  /* 0x200000fcfffb7230 */ /* 0x100fe40000004100 */
[----:B------:R-:W-:Y:S01]  /*8910*/  FFMA R3, R250, UR44, R3 ;  /* 0x0000002cfa037c23 */ /* 0x000fe20008000003 */
[----:B------:R-:W-:Y:S01]  /*8920*/  HADD2.F32 R250, -RZ, R252.H1_H1 ;  /* 0x300000fcfffa7230 */ /* 0x000fe20000004100 */
[-C--:B------:R-:W-:Y:S01]  /*8930*/  F2FP.F16.E4M3.UNPACK_B R252, R17.reuse.H1 ;  /* 0x00000011fffc723e */ /* 0x080fe200030006ff */
[----:B------:R-:W-:Y:S01]  /*8940*/  FMUL R157, R157, UR37 ;  /* 0x000000259d9d7c20 */ /* 0x000fe20008400000 */
[----:B------:R-:W-:Y:S01]  /*8950*/  FFMA R4, R251, UR44, R4 ;  /* 0x0000002cfb047c23 */ /* 0x000fe20008000004 */
[----:B------:R-:W-:Y:S01]  /*8960*/  FMUL R158, R158, UR37 ;  /* 0x000000259e9e7c20 */ /* 0x000fe20008400000 */
[----:B------:R-:W-:Y:S01]  /*8970*/  FFMA R5, R250, UR44, R5 ;  /* 0x0000002cfa057c23 */ /* 0x000fe20008000005 */
[----:B------:R-:W-:Y:S01]  /*8980*/  F2FP.F16.E4M3.UNPACK_B R250, R17 ;  /* 0x00000011fffa723e */ /* 0x000fe200020006ff */
[----:B------:R-:W-:Y:S02]  /*8990*/  HADD2.F32 R17, -RZ, R15.H0_H0 ;  /* 0x2000000fff117230 */ /* 0x000fe40000004100 */
[----:B------:R-:W-:Y:S01]  /*89a0*/  FMUL R15, R245, UR37 ;  /* 0x00000025f50f7c20 */ /* 0x000fe20008400000 */
[----:B------:R-:W-:Y:S01]  /*89b0*/  FMUL R159, R159, UR37 ;  /* 0x000000259f9f7c20 */ /* 0x000fe20008400000 */
[----:B------:R-:W-:Y:S01]  /*89c0*/  FMUL R161, R161, UR37 ;  /* 0x00000025a1a17c20 */ /* 0x000fe20008400000 */
[----:B-1----:R-:W2:Y:S01]  /*89d0*/  LDL.LU R77, [R1+0xd4] ;  /* 0x0000d400014d7983 */ /* 0x002ea20000300800 */
[--C-:B------:R-:W-:Y:S02]  /*89e0*/  HADD2.F32 R251, -RZ, R250.reuse.H0_H0 ;  /* 0x200000fafffb7230 */ /* 0x100fe40000004100 */
[----:B------:R-:W-:Y:S01]  /*89f0*/  FMUL R163, R163, UR37 ;  /* 0x00000025a3a37c20 */ /* 0x000fe20008400000 */
[----:B------:R-:W-:Y:S01]  /*8a00*/  HADD2.F32 R250, -RZ, R250.H1_H1 ;  /* 0x300000fafffa7230 */ /* 0x000fe20000004100 */
[----:B------:R-:W-:Y:S01]  /*8a10*/  STL [R1+0x3ac], R78 ;  /* 0x0003ac4e01007387 */ /* 0x000fe20000100800 */
[----:B------:R-:W-:Y:S01]  /*8a20*/  FMUL R165, R165, UR37 ;  /* 0x00000025a5a57c20 */ /* 0x000fe20008400000 */
[----:B------:R-:W-:Y:S01]  /*8a30*/  FFMA R6, R251, UR44, R6 ;  /* 0x0000002cfb067c23 */ /* 0x000fe20008000006 */
[--C-:B------:R-:W-:Y:S01]  /*8a40*/  HADD2.F32 R251, -RZ, R252.reuse.H0_H0 ;  /* 0x200000fcfffb7230 */ /* 0x100fe20000004100 */
[----:B------:R-:W-:Y:S01]  /*8a50*/  STL [R1+0x3a8], R79 ;  /* 0x0003a84f01007387 */ /* 0x000fe20000100800 */
[----:B------:R-:W-:Y:S01]  /*8a60*/  FFMA R7, R250, UR44, R7 ;  /* 0x0000002cfa077c23 */ /* 0x000fe20008000007 */
[----:B------:R-:W-:Y:S01]  /*8a70*/  HADD2.F32 R250, -RZ, R252.H1_H1 ;  /* 0x300000fcfffa7230 */ /* 0x000fe20000004100 */
[-C--:B------:R-:W-:Y:S01]  /*8a80*/  F2FP.F16.E4M3.UNPACK_B R252, R18.reuse.H1 ;  /* 0x00000012fffc723e */ /* 0x080fe200030006ff */
[----:B------:R-:W-:Y:S01]  /*8a90*/  STL [R1+0x3a4], R80 ;  /* 0x0003a45001007387 */ /* 0x000fe20000100800 */
[----:B------:R-:W-:Y:S01]  /*8aa0*/  FFMA R8, R251, UR44, R8 ;  /* 0x0000002cfb087c23 */ /* 0x000fe20008000008 */
[----:B------:R-:W-:Y:S01]  /*8ab0*/  FMUL R166, R166, UR37 ;  /* 0x00000025a6a67c20 */ /* 0x000fe20008400000 */
[----:B------:R-:W-:Y:S01]  /*8ac0*/  FFMA R9, R250, UR44, R9 ;  /* 0x0000002cfa097c23 */ /* 0x000fe20008000009 */
[----:B------:R-:W-:Y:S01]  /*8ad0*/  STL [R1+0x3a0], R81 ;  /* 0x0003a05101007387 */ /* 0x000fe20000100800 */
[----:B------:R-:W-:Y:S01]  /*8ae0*/  HADD2.F32 R14, -RZ, R252.H1_H1 ;  /* 0x300000fcff0e7230 */ /* 0x000fe20000004100 */
[----:B------:R-:W-:Y:S01]  /*8af0*/  F2FP.F16.E4M3.UNPACK_B R250, R18 ;  /* 0x00000012fffa723e */ /* 0x000fe200020006ff */
[----:B------:R-:W-:Y:S01]  /*8b00*/  FMUL R136, R136, UR37 ;  /* 0x0000002588887c20 */ /* 0x000fe20008400000 */
[----:B------:R-:W-:Y:S01]  /*8b10*/  STL [R1+0x39c], R82 ;  /* 0x00039c5201007387 */ /* 0x000fe20000100800 */
[----:B------:R-:W-:Y:S01]  /*8b20*/  F2FP.SATFINITE.E4M3.F32.PACK_AB_MERGE_C R8, R9, R8, RZ ;  /* 0x000000080908723e */ /* 0x000fe200048070ff */
[----:B------:R-:W-:Y:S01]  /*8b30*/  FMUL R137, R137, UR37 ;  /* 0x0000002589897c20 */ /* 0x000fe20008400000 */
[--C-:B------:R-:W-:Y:S01]  /*8b40*/  HADD2.F32 R251, -RZ, R250.reuse.H0_H0 ;  /* 0x200000fafffb7230 */ /* 0x100fe20000004100 */
[----:B------:R1:W-:Y:S01]  /*8b50*/  STL [R1+0x398], R83 ;  /* 0x0003985301007387 */ /* 0x0003e20000100800 */
[----:B------:R-:W-:Y:S01]  /*8b60*/  HADD2.F32 R250, -RZ, R250.H1_H1 ;  /* 0x300000fafffa7230 */ /* 0x000fe20000004100 */
[----:B------:R-:W-:Y:S01]  /*8b70*/  F2FP.F16.E4M3.UNPACK_B R18, R19.H1 ;  /* 0x00000013ff12723e */ /* 0x000fe200030006ff */
[----:B------:R-:W-:Y:S01]  /*8b80*/  FMUL R138, R138, UR37 ;  /* 0x000000258a8a7c20 */ /* 0x000fe20008400000 */
[----:B------:R1:W-:Y:S01]  /*8b90*/  STL [R1+0x394], R84 ;  /* 0x0003945401007387 */ /* 0x0003e20000100800 */
[----:B------:R-:W-:Y:S01]  /*8ba0*/  FFMA R10, R251, UR44, R10 ;  /* 0x0000002cfb0a7c23 */ /* 0x000fe2000800000a */
[----:B------:R-:W-:Y:S01]  /*8bb0*/  FFMA R11, R250, UR44, R11 ;  /* 0x0000002cfa0b7c23 */ /* 0x000fe2000800000b */
[----:B------:R-:W-:Y:S01]  /*8bc0*/  HADD2.F32 R251, -RZ, R252.H0_H0 ;  /* 0x200000fcfffb7230 */ /* 0x000fe20000004100 */
[----:B------:R-:W-:Y:S01]  /*8bd0*/  STL [R1+0x390], R85 ;  /* 0x0003905501007387 */ /* 0x000fe20000100800 */
[--C-:B------:R-:W-:Y:S02]  /*8be0*/  HADD2.F32 R19, -RZ, R18.reuse.H0_H0 ;  /* 0x20000012ff137230 */ /* 0x100fe40000004100 */
[----:B------:R-:W-:Y:S01]  /*8bf0*/  FMUL R139, R139, UR37 ;  /* 0x000000258b8b7c20 */ /* 0x000fe20008400000 */
[----:B------:R-:W-:Y:S01]  /*8c00*/  HADD2.F32 R18, -RZ, R18.H1_H1 ;  /* 0x30000012ff127230 */ /* 0x000fe20000004100 */
[----:B------:R-:W-:Y:S01]  /*8c10*/  STL [R1+0x38c], R86 ;  /* 0x00038c5601007387 */ /* 0x000fe20000100800 */
[----:B------:R-:W-:Y:S01]  /*8c20*/  FFMA R12, R251, UR44, R12 ;  /* 0x0000002cfb0c7c23 */ /* 0x000fe2000800000c */
[----:B------:R-:W-:Y:S01]  /*8c30*/  FFMA R13, R14, UR44, R13 ;  /* 0x0000002c0e0d7c23 */ /* 0x000fe2000800000d */
[----:B------:R-:W-:Y:S01]  /*8c40*/  FMUL R14, R244, UR37 ;  /* 0x00000025f40e7c20 */ /* 0x000fe20008400000 */
[----:B------:R-:W-:Y:S01]  /*8c50*/  STL [R1+0x388], R87 ;  /* 0x0003885701007387 */ /* 0x000fe20000100800 */
[----:B------:R-:W-:Y:S01]  /*8c60*/  FMUL R140, R140, UR37 ;  /* 0x000000258c8c7c20 */ /* 0x000fe20008400000 */
[----:B------:R-:W-:Y:S01]  /*8c70*/  FMUL R141, R141, UR37 ;  /* 0x000000258d8d7c20 */ /* 0x000fe20008400000 */
[----:B------:R-:W-:Y:S01]  /*8c80*/  FFMA R14, R17, UR44, R14 ;  /* 0x0000002c110e7c23 */ /* 0x000fe2000800000e */
[----:B------:R-:W-:Y:S01]  /*8c90*/  STL [R1+0x384], R56 ;  /* 0x0003843801007387 */ /* 0x000fe20000100800 */
[----:B------:R-:W-:Y:S01]  /*8ca0*/  FFMA R15, R16, UR44, R15 ;  /* 0x0000002c100f7c23 */ /* 0x000fe2000800000f */
[----:B------:R-:W-:Y:S01]  /*8cb0*/  FMUL R16, R246, UR37 ;  /* 0x00000025f6107c20 */ /* 0x000fe20008400000 */
[----:B------:R-:W-:Y:S01]  /*8cc0*/  FMUL R17, R247, UR37 ;  /* 0x00000025f7117c20 */ /* 0x000fe20008400000 */
[----:B------:R-:W-:Y:S01]  /*8cd0*/  STL [R1+0x380], R57 ;  /* 0x0003803901007387 */ /* 0x000fe20000100800 */
[----:B------:R-:W-:Y:S01]  /*8ce0*/  FMUL R142, R142, UR37 ;  /* 0x000000258e8e7c20 */ /* 0x000fe20008400000 */
[----:B------:R-:W-:Y:S01]  /*8cf0*/  FFMA R16, R19, UR44, R16 ;  /* 0x0000002c13107c23 */ /* 0x000fe20008000010 */
[----:B------:R-:W-:Y:S01]  /*8d00*/  FFMA R17, R18, UR44, R17 ;  /* 0x0000002c12117c23 */ /* 0x000fe20008000011 */
        /* <DEDUP_REMOVED lines=78> */
[----:B------:R-:W-:Y:S02]  /*91f0*/  BSSY.RECONVERGENT B0, `(.L_x_110) ;  /* 0x0000559000007945 */ /* 0x000fe40003800200 */
[----:B------:R-:W-:Y:S04]  /*9200*/  STL [R1+0x32c], R46 ;  /* 0x00032c2e01007387 */ /* 0x000fe80000100800 */
[----:B------:R-:W-:Y:S04]  /*9210*/  STL [R1+0x328], R47 ;  /* 0x0003282f01007387 */ /* 0x000fe80000100800 */
[----:B------:R-:W-:Y:S04]  /*9220*/  STL [R1+0x324], R48 ;  /* 0x0003243001007387 */ /* 0x000fe80000100800 */
[----:B------:R-:W-:Y:S04]  /*9230*/  STL [R1+0x320], R49 ;  /* 0x0003203101007387 */ /* 0x000fe80000100800 */
[----:B------:R1:W-:Y:S04]  /*9240*/  STL [R1+0x31c], R50 ;  /* 0x00031c3201007387 */ /* 0x0003e80000100800 */
[----:B------:R-:W-:Y:S04]  /*9250*/  STL [R1+0x318], R51 ;  /* 0x0003183301007387 */ /* 0x000fe80000100800 */
[----:B------:R-:W-:Y:S04]  /*9260*/  STL [R1+0x314], R52 ;  /* 0x0003143401007387 */ /* 0x000fe80000100800 */
[----:B------:R1:W-:Y:S04]  /*9270*/  STL [R1+0x310], R53 ;  /* 0x0003103501007387 */ /* 0x0003e80000100800 */
[----:B------:R-:W-:Y:S04]  /*9280*/  STL [R1+0x30c], R54 ;  /* 0x00030c3601007387 */ /* 0x000fe80000100800 */
[----:B------:R-:W-:Y:S04]  /*9290*/  STL [R1+0x308], R55 ;  /* 0x0003083701007387 */ /* 0x000fe80000100800 */
[----:B------:R1:W-:Y:S04]  /*92a0*/  STL [R1+0x304], R24 ;  /* 0x0003041801007387 */ /* 0x0003e80000100800 */
[----:B------:R1:W-:Y:S04]  /*92b0*/  STL [R1+0x300], R25 ;  /* 0x0003001901007387 */ /* 0x0003e80000100800 */
[----:B------:R1:W-:Y:S04]  /*92c0*/  STL [R1+0x2fc], R26 ;  /* 0x0002fc1a01007387 */ /* 0x0003e80000100800 */
[----:B------:R-:W-:Y:S04]  /*92d0*/  STL [R1+0x2f8], R27 ;  /* 0x0002f81b01007387 */ /* 0x000fe80000100800 */
[----:B------:R-:W-:Y:S04]  /*92e0*/  STL [R1+0x2f4], R28 ;  /* 0x0002f41c01007387 */ /* 0x000fe80000100800 */
[----:B------:R-:W-:Y:S04]  /*92f0*/  STL [R1+0x2f0], R29 ;  /* 0x0002f01d01007387 */ /* 0x000fe80000100800 */
[----:B------:R1:W-:Y:S04]  /*9300*/  STL [R1+0x2ec], R30 ;  /* 0x0002ec1e01007387 */ /* 0x0003e80000100800 */
[----:B------:R-:W-:Y:S04]  /*9310*/  STL [R1+0x2e8], R31 ;  /* 0x0002e81f01007387 */ /* 0x000fe80000100800 */
[----:B------:R1:W-:Y:S04]  /*9320*/  STL [R1+0x2e4], R32 ;  /* 0x0002e42001007387 */ /* 0x0003e80000100800 */
[----:B------:R-:W-:Y:S04]  /*9330*/  STL [R1+0x2e0], R33 ;  /* 0x0002e02101007387 */ /* 0x000fe80000100800 */
[----:B------:R1:W-:Y:S04]  /*9340*/  STL [R1+0x2dc], R34 ;  /* 0x0002dc2201007387 */ /* 0x0003e80000100800 */
[----:B------:R-:W-:Y:S04]  /*9350*/  STL [R1+0x2d8], R35 ;  /* 0x0002d82301007387 */ /* 0x000fe80000100800 */
[----:B------:R-:W-:Y:S04]  /*9360*/  STL [R1+0x2d4], R36 ;  /* 0x0002d42401007387 */ /* 0x000fe80000100800 */
[----:B------:R-:W-:Y:S04]  /*9370*/  STL [R1+0x2d0], R37 ;  /* 0x0002d02501007387 */ /* 0x000fe80000100800 */
[----:B------:R1:W-:Y:S04]  /*9380*/  STL [R1+0x2cc], R38 ;  /* 0x0002cc2601007387 */ /* 0x0003e80000100800 */
[----:B------:R1:W-:Y:S04]  /*9390*/  STL [R1+0x2c8], R39 ;  /* 0x0002c82701007387 */ /* 0x0003e80000100800 */
[----:B------:R-:W-:Y:S04]  /*93a0*/  STL [R1+0x138], R248 ;  /* 0x000138f801007387 */ /* 0x000fe80000100800 */
        /* <DEDUP_REMOVED lines=10> */
[----:B------:R-:W-:Y:S01]  /*9450*/  STL [R1+0x20c], R17 ;  /* 0x00020c1101007387 */ /* 0x000fe20000100800 */
[----:B--2---:R-:W-:Y:S02]  /*9460*/  F2FP.F16.E4M3.UNPACK_B R247, R77.H1 ;  /* 0x0000004dfff7723e */ /* 0x004fe400030006ff */
[-C--:B------:R-:W-:Y:S02]  /*9470*/  F2FP.F16.E4M3.UNPACK_B R20, R21.reuse ;  /* 0x00000015ff14723e */ /* 0x080fe400020006ff */
[----:B------:R-:W-:Y:S02]  /*9480*/  F2FP.F16.E4M3.UNPACK_B R242, R21.H1 ;  /* 0x00000015fff2723e */ /* 0x000fe400030006ff */
[-C--:B---3--:R-:W-:Y:S01]  /*9490*/  F2FP.F16.E4M3.UNPACK_B R250, R103.reuse ;  /* 0x00000067fffa723e */ /* 0x088fe200020006ff */
[--C-:B------:R-:W-:Y:S01]  /*94a0*/  HADD2.F32 R21, -RZ, R20.reuse.H0_H0 ;  /* 0x20000014ff157230 */ /* 0x100fe20000004100 */
[----:B------:R-:W-:Y:S01]  /*94b0*/  F2FP.F16.E4M3.UNPACK_B R246, R103.H1 ;  /* 0x00000067fff6723e */ /* 0x000fe200030006ff */
[----:B------:R-:W-:Y:S02]  /*94c0*/  HADD2.F32 R22, -RZ, R20.H1_H1 ;  /* 0x30000014ff167230 */ /* 0x000fe40000004100 */
[----:B------:R-:W-:Y:S01]  /*94d0*/  FMUL R20, R218, UR37 ;  /* 0x00000025da147c20 */ /* 0x000fe20008400000 */
[--C-:B------:R-:W-:Y:S02]  /*94e0*/  HADD2.F32 R23, -RZ, R242.reuse.H0_H0 ;  /* 0x200000f2ff177230 */ /* 0x100fe40000004100 */
[----:B------:R-:W-:Y:S01]  /*94f0*/  FFMA R18, R21, UR44, R18 ;  /* 0x0000002c15127c23 */ /* 0x000fe20008000012 */
[----:B----4-:R-:W-:Y:S01]  /*9500*/  F2FP.F16.E4M3.UNPACK_B R245, R73 ;  /* 0x00000049fff5723e */ /* 0x010fe200020006ff */
[----:B------:R-:W-:Y:S01]  /*9510*/  FFMA R19, R22, UR44, R19 ;  /* 0x0000002c16137c23 */ /* 0x000fe20008000013 */
[----:B------:R-:W-:Y:S01]  /*9520*/  F2FP.F16.E4M3.UNPACK_B R22, R77 ;  /* 0x0000004dff16723e */ /* 0x000fe200020006ff */
[----:B------:R-:W-:Y:S01]  /*9530*/  FFMA R20, R23, UR44, R20 ;  /* 0x0000002c17147c23 */ /* 0x000fe20008000014 */
[----:B------:R-:W-:Y:S01]  /*9540*/  STL [R1+0x210], R18 ;  /* 0x0002101201007387 */ /* 0x000fe20000100800 */
[----:B------:R-:W-:Y:S01]  /*9550*/  F2FP.F16.E4M3.UNPACK_B R244, R73.H1 ;  /* 0x00000049fff4723e */ /* 0x000fe200030006ff */
[----:B------:R-:W-:Y:S02]  /*9560*/  HADD2.F32 R216, -RZ, R242.H1_H1 ;  /* 0x300000f2ffd87230 */ /* 0x000fe40000004100 */
[----:B------:R-:W-:Y:S01]  /*9570*/  FMUL R21, R219, UR37 ;  /* 0x00000025db157c20 */ /* 0x000fe20008400000 */
[----:B------:R-:W-:Y:S01]  /*9580*/  STL [R1+0x214], R19 ;  /* 0x0002141301007387 */ /* 0x000fe20000100800 */
[--C-:B------:R-:W-:Y:S02]  /*9590*/  HADD2.F32 R243, -RZ, R22.reuse.H0_H0 ;  /* 0x20000016fff37230 */ /* 0x100fe40000004100 */
[----:B------:R-:W-:Y:S01]  /*95a0*/  FMUL R23, R221, UR37 ;  /* 0x00000025dd177c20 */ /* 0x000fe20008400000 */
[----:B------:R-:W-:Y:S01]  /*95b0*/  FFMA R21, R216, UR44, R21 ;  /* 0x0000002cd8157c23 */ /* 0x000fe20008000015 */
[----:B------:R-:W-:Y:S01]  /*95c0*/  STL [R1+0x218], R20 ;  /* 0x0002181401007387 */ /* 0x000fe20000100800 */
[----:B------:R-:W-:Y:S02]  /*95d0*/  HADD2.F32 R242, -RZ, R22.H1_H1 ;  /* 0x30000016fff27230 */ /* 0x000fe40000004100 */
[----:B------:R-:W-:Y:S01]  /*95e0*/  FMUL R22, R220, UR37 ;  /* 0x00000025dc167c20 */ /* 0x000fe20008400000 */
[----:B------:R-:W-:Y:S01]  /*95f0*/  FMUL R221, R227, UR37 ;  /* 0x00000025e3dd7c20 */ /* 0x000fe20008400000 */
[----:B------:R-:W2:Y:S01]  /*9600*/  LDL.LU R103, [R1+0xc4] ;  /* 0x0000c40001677983 */ /* 0x000ea20000300800 */
[--C-:B------:R-:W-:Y:S02]  /*9610*/  HADD2.F32 R227, -RZ, R247.reuse.H0_H0 ;  /* 0x200000f7ffe37230 */ /* 0x100fe40000004100 */
[----:B------:R-:W-:Y:S01]  /*9620*/  FFMA R22, R243, UR44, R22 ;  /* 0x0000002cf3167c23 */ /* 0x000fe20008000016 */
[----:B------:R-:W-:Y:S01]  /*9630*/  FFMA R23, R242, UR44, R23 ;  /* 0x0000002cf2177c23 */ /* 0x000fe20008000017 */
[----:B------:R-:W3:Y:S01]  /*9640*/  LDL.LU R77, [R1+0xc8] ;  /* 0x0000c800014d7983 */ /* 0x000ee20000300800 */
[----:B------:R-:W-:Y:S01]  /*9650*/  FMUL R216, R222, UR37 ;  /* 0x00000025ded87c20 */ /* 0x000fe20008400000 */
[----:B------:R-:W-:Y:S01]  /*9660*/  FMUL R220, R226, UR37 ;  /* 0x00000025e2dc7c20 */ /* 0x000fe20008400000 */
[----:B------:R-:W-:Y:S01]  /*9670*/  HADD2.F32 R226, -RZ, R247.H1_H1 ;  /* 0x300000f7ffe27230 */ /* 0x000fe20000004100 */
[----:B------:R-:W4:Y:S01]  /*9680*/  LDL.LU R73, [R1+0xcc] ;  /* 0x0000cc0001497983 */ /* 0x000f220000300800 */
[----:B------:R-:W-:Y:S01]  /*9690*/  FFMA R216, R227, UR44, R216 ;  /* 0x0000002ce3d87c23 */ /* 0x000fe200080000d8 */
[--C-:B------:R-:W-:Y:S02]  /*96a0*/  HADD2.F32 R229, -RZ, R245.reuse.H0_H0 ;  /* 0x200000f5ffe57230 */ /* 0x100fe40000004100 */
[----:B------:R-:W-:Y:S01]  /*96b0*/  FMUL R218, R224, UR37 ;  /* 0x00000025e0da7c20 */ /* 0x000fe20008400000 */
[----:B------:R-:W-:Y:S01]  /*96c0*/  STL [R1+0x21c], R21 ;  /* 0x00021c1501007387 */ /* 0x000fe20000100800 */
[----:B------:R-:W-:Y:S01]  /*96d0*/  FFMA R217, R226, UR44, R217 ;  /* 0x0000002ce2d97c23 */ /* 0x000fe200080000d9 */
[----:B------:R-:W-:Y:S01]  /*96e0*/  FMUL R222, R228, UR37 ;  /* 0x00000025e4de7c20 */ /* 0x000fe20008400000 */
[----:B------:R-:W-:Y:S01]  /*96f0*/  FFMA R218, R229, UR44, R218 ;  /* 0x0000002ce5da7c23 */ /* 0x000fe200080000da */
[----:B------:R-:W-:Y:S01]  /*9700*/  STL [R1+0x220], R22 ;  /* 0x0002201601007387 */ /* 0x000fe20000100800 */
[----:B------:R-:W-:Y:S02]  /*9710*/  HADD2.F32 R228, -RZ, R245.H1_H1 ;  /* 0x300000f5ffe47230 */ /* 0x000fe40000004100 */
[----:B------:R-:W-:Y:S01]  /*9720*/  FMUL R219, R225, UR37 ;  /* 0x00000025e1db7c20 */ /* 0x000fe20008400000 */
[----:B------:R-:W-:Y:S01]  /*9730*/  HADD2.F32 R227, -RZ, R244.H0_H0 ;  /* 0x200000f4ffe37230 */ /* 0x000fe20000004100 */
[----:B------:R-:W-:Y:S01]  /*9740*/  STL [R1+0x224], R23 ;  /* 0x0002241701007387 */ /* 0x000fe20000100800 */
[----:B------:R-:W-:Y:S01]  /*9750*/  FMUL R224, R230, UR37 ;  /* 0x00000025e6e07c20 */ /* 0x000fe20008400000 */
[----:B------:R-:W-:Y:S01]  /*9760*/  FFMA R219, R228, UR44, R219 ;  /* 0x0000002ce4db7c23 */ /* 0x000fe200080000db */
[----:B------:R-:W-:Y:S01]  /*9770*/  HADD2.F32 R228, -RZ, R246.H1_H1 ;  /* 0x300000f6ffe47230 */ /* 0x000fe20000004100 */
[----:B------:R-:W-:Y:S01]  /*9780*/  STL [R1+0x228], R216 ;  /* 0x000228d801007387 */ /* 0x000fe20000100800 */
[----:B------:R-:W-:Y:S01]  /*9790*/  FFMA R220, R227, UR44, R220 ;  /* 0x0000002ce3dc7c23 */ /* 0x000fe200080000dc */
[----:B------:R-:W-:Y:S01]  /*97a0*/  FMUL R225, R231, UR37 ;  /* 0x00000025e7e17c20 */ /* 0x000fe20008400000 */
[----:B------:R-:W-:Y:S01]  /*97b0*/  HADD2.F32 R230, -RZ, R244.H1_H1 ;  /* 0x300000f4ffe67230 */ /* 0x000fe20000004100 */
[----:B------:R-:W4:Y:S01]  /*97c0*/  LDL.LU R226, [R1+0xc0] ;  /* 0x0000c00001e27983 */ /* 0x000f220000300800 */
[----:B------:R-:W-:Y:S03]  /*97d0*/  HADD2.F32 R227, -RZ, R250.H0_H0 ;  /* 0x200000faffe37230 */ /* 0x000fe60000004100 */
[----:B------:R-:W-:Y:S01]  /*97e0*/  STL [R1+0x22c], R217 ;  /* 0x00022cd901007387 */ /* 0x000fe20000100800 */
[----:B------:R-:W-:Y:S01]  /*97f0*/  FFMA R221, R230, UR44, R221 ;  /* 0x0000002ce6dd7c23 */ /* 0x000fe200080000dd */
[----:B------:R-:W-:Y:S01]  /*9800*/  FFMA R222, R227, UR44, R222 ;  /* 0x0000002ce3de7c23 */ /* 0x000fe200080000de */
[----:B------:R-:W-:Y:S01]  /*9810*/  HADD2.F32 R227, -RZ, R246.H0_H0 ;  /* 0x200000f6ffe37230 */ /* 0x000fe20000004100 */
[----:B------:R-:W-:Y:S04]  /*9820*/  STL [R1+0x230], R218 ;  /* 0x000230da01007387 */ /* 0x000fe80000100800 */
[----:B------:R-:W-:Y:S04]  /*9830*/  STL [R1+0x234], R219 ;  /* 0x000234db01007387 */ /* 0x000fe80000100800 */
[----:B------:R-:W-:Y:S01]  /*9840*/  STL [R1+0x238], R220 ;  /* 0x000238dc01007387 */ /* 0x000fe20000100800 */
[-C--:B--2---:R-:W-:Y:S02]  /*9850*/  F2FP.F16.E4M3.UNPACK_B R247, R103.reuse ;  /* 0x00000067fff7723e */ /* 0x084fe400020006ff */
[----:B------:R-:W-:Y:S02]  /*9860*/  F2FP.F16.E4M3.UNPACK_B R245, R103.H1 ;  /* 0x00000067fff5723e */ /* 0x000fe400030006ff */
[----:B------:R-:W2:Y:S01]  /*9870*/  LDL.LU R103, [R1+0xb4] ;  /* 0x0000b40001677983 */ /* 0x000ea20000300800 */
[-C--:B---3--:R-:W-:Y:S02]  /*9880*/  F2FP.F16.E4M3.UNPACK_B R244, R77.reuse ;  /* 0x0000004dfff4723e */ /* 0x088fe400020006ff */
[----:B------:R-:W-:Y:S02]  /*9890*/  F2FP.F16.E4M3.UNPACK_B R231, R77.H1 ;  /* 0x0000004dffe7723e */ /* 0x000fe400030006ff */
[----:B------:R-:W3:Y:S01]  /*98a0*/  LDL.LU R77, [R1+0xb8] ;  /* 0x0000b800014d7983 */ /* 0x000ee20000300800 */
[-C--:B----4-:R-:W-:Y:S02]  /*98b0*/  F2FP.F16.E4M3.UNPACK_B R236, R73.reuse ;  /* 0x00000049ffec723e */ /* 0x090fe400020006ff */
[----:B------:R-:W-:Y:S02]  /*98c0*/  F2FP.F16.E4M3.UNPACK_B R235, R73.H1 ;  /* 0x00000049ffeb723e */ /* 0x000fe400030006ff */
[----:B------:R-:W4:Y:S04]  /*98d0*/  LDL.LU R73, [R1+0xbc] ;  /* 0x0000bc0001497983 */ /* 0x000f280000300800 */
[----:B------:R-:W-:Y:S04]  /*98e0*/  STL [R1+0x23c], R221 ;  /* 0x00023cdd01007387 */ /* 0x000fe80000100800 */
[----:B------:R-:W-:Y:S01]  /*98f0*/  STL [R1+0x240], R222 ;  /* 0x000240de01007387 */ /* 0x000fe20000100800 */
[-C--:B------:R-:W-:Y:S02]  /*9900*/  F2FP.F16.E4M3.UNPACK_B R243, R226.reuse ;  /* 0x000000e2fff3723e */ /* 0x080fe400020006ff */
[----:B------:R-:W-:Y:S01]  /*9910*/  F2FP.F16.E4M3.UNPACK_B R242, R226.H1 ;  /* 0x000000e2fff2723e */ /* 0x000fe200030006ff */
[----:B------:R-:W-:Y:S02]  /*9920*/  HADD2.F32 R226, -RZ, R250.H1_H1 ;  /* 0x300000faffe27230 */ /* 0x000fe40000004100 */
[--C-:B------:R-:W-:Y:S02]  /*9930*/  HADD2.F32 R229, -RZ, R243.reuse.H0_H0 ;  /* 0x200000f3ffe57230 */ /* 0x100fe40000004100 */
[--C-:B------:R-:W-:Y:S02]  /*9940*/  HADD2.F32 R230, -RZ, R242.reuse.H1_H1 ;  /* 0x300000f2ffe67230 */ /* 0x100fe40000004100 */
[----:B------:R-:W-:Y:S01]  /*9950*/  FFMA R223, R226, UR44, R223 ;  /* 0x0000002ce2df7c23 */ /* 0x000fe200080000df */
[----:B------:R-:W-:Y:S01]  /*9960*/  FFMA R224, R227, UR44, R224 ;  /* 0x0000002ce3e07c23 */ /* 0x000fe200080000e0 */
[----:B------:R-:W-:Y:S01]  /*9970*/  FFMA R225, R228, UR44, R225 ;  /* 0x0000002ce4e17c23 */ /* 0x000fe200080000e1 */
[----:B------:R-:W-:Y:S01]  /*9980*/  FFMA R200, R229, UR44, R200 ;  /* 0x0000002ce5c87c23 */ /* 0x000fe200080000c8 */
[----:B------:R-:W-:Y:S01]  /*9990*/  HADD2.F32 R226, -RZ, R243.H1_H1 ;  /* 0x300000f3ffe27230 */ /* 0x000fe20000004100 */
[----:B------:R-:W-:Y:S01]  /*99a0*/  STL [R1+0x244], R223 ;  /* 0x000244df01007387 */ /* 0x000fe20000100800 */
[----:B------:R-:W-:Y:S02]  /*99b0*/  HADD2.F32 R227, -RZ, R242.H0_H0 ;  /* 0x200000f2ffe37230 */ /* 0x000fe40000004100 */
[--C-:B------:R-:W-:Y:S01]  /*99c0*/  HADD2.F32 R229, -RZ, R244.reuse.H0_H0 ;  /* 0x200000f4ffe57230 */ /* 0x100fe20000004100 */
[----:B------:R-:W-:Y:S01]  /*99d0*/  STL [R1+0x248], R224 ;  /* 0x000248e001007387 */ /* 0x000fe20000100800 */
[----:B------:R-:W-:Y:S01]  /*99e0*/  FFMA R201, R226, UR44, R201 ;  /* 0x0000002ce2c97c23 */ /* 0x000fe200080000c9 */
[----:B------:R-:W-:Y:S01]  /*99f0*/  FFMA R202, R227, UR44, R202 ;  /* 0x0000002ce3ca7c23 */ /* 0x000fe200080000ca */
[----:B------:R-:W-:Y:S01]  /*9a00*/  FFMA R203, R230, UR44, R203 ;  /* 0x0000002ce6cb7c23 */ /* 0x000fe200080000cb */
[----:B------:R-:W4:Y:S01]  /*9a10*/  LDL.LU R228, [R1+0xb0] ;  /* 0x0000b00001e47983 */ /* 0x000f220000300800 */
[--C-:B------:R-:W-:Y:S02]  /*9a20*/  HADD2.F32 R227, -RZ, R247.reuse.H0_H0 ;  /* 0x200000f7ffe37230 */ /* 0x100fe40000004100 */
[----:B------:R-:W-:Y:S01]  /*9a30*/  HADD2.F32 R226, -RZ, R247.H1_H1 ;  /* 0x300000f7ffe27230 */ /* 0x000fe20000004100 */
[----:B------:R-:W-:Y:S01]  /*9a40*/  STL [R1+0x24c], R225 ;  /* 0x00024ce101007387 */ /* 0x000fe20000100800 */
[----:B------:R-:W-:Y:S02]  /*9a50*/  HADD2.F32 R230, -RZ, R231.H1_H1 ;  /* 0x300000e7ffe67230 */ /* 0x000fe40000004100 */
[----:B------:R-:W-:Y:S01]  /*9a60*/  FFMA R204, R227, UR44, R204 ;  /* 0x0000002ce3cc7c23 */ /* 0x000fe200080000cc */
[----:B------:R-:W-:Y:S01]  /*9a70*/  HADD2.F32 R227, -RZ, R245.H0_H0 ;  /* 0x200000f5ffe37230 */ /* 0x000fe20000004100 */
[----:B------:R-:W-:Y:S01]  /*9a80*/  STL [R1+0x1d8], R200 ;  /* 0x0001d8c801007387 */ /* 0x000fe20000100800 */
[----:B------:R-:W-:Y:S01]  /*9a90*/  FFMA R205, R226, UR44, R205 ;  /* 0x0000002ce2cd7c23 */ /* 0x000fe200080000cd */
[----:B------:R-:W-:Y:S02]  /*9aa0*/  HADD2.F32 R226, -RZ, R244.H1_H1 ;  /* 0x300000f4ffe27230 */ /* 0x000fe40000004100 */
[----:B------:R-:W-:Y:S01]  /*9ab0*/  STL [R1+0x1dc], R201 ;  /* 0x0001dcc901007387 */ /* 0x000fe20000100800 */
[----:B------:R-:W-:Y:S01]  /*9ac0*/  FFMA R206, R227, UR44, R206 ;  /* 0x0000002ce3ce7c23 */ /* 0x000fe200080000ce */
[----:B------:R-:W-:Y:S02]  /*9ad0*/  HADD2.F32 R227, -RZ, R231.H0_H0 ;  /* 0x200000e7ffe37230 */ /* 0x000fe40000004100 */
        /* <DEDUP_REMOVED lines=11> */
[----:B------:R-:W-:Y:S04]  /*9b90*/  STL [R1+0x1a8], R204 ;  /* 0x0001a8cc01007387 */ /* 0x000fe80000100800 */
[----:B------:R-:W-:Y:S04]  /*9ba0*/  STL [R1+0x1ac], R205 ;  /* 0x0001accd01007387 */ /* 0x000fe80000100800 */
[----:B------:R-:W-:Y:S01]  /*9bb0*/  STL [R1+0x1c8], R206 ;  /* 0x0001c8ce01007387 */ /* 0x000fe20000100800 */
[-C--:B------:R-:W-:Y:S02]  /*9bc0*/  F2FP.F16.E4M3.UNPACK_B R240, R228.reuse ;  /* 0x000000e4fff0723e */ /* 0x080fe400020006ff */
[----:B------:R-:W-:Y:S01]  /*9bd0*/  F2FP.F16.E4M3.UNPACK_B R239, R228.H1 ;  /* 0x000000e4ffef723e */ /* 0x000fe200030006ff */
[----:B------:R-:W-:Y:S05]  /*9be0*/  HADD2.F32 R228, -RZ, R245.H1_H1 ;  /* 0x300000f5ffe47230 */ /* 0x000fea0000004100 */
[----:B------:R-:W-:Y:S01]  /*9bf0*/  FFMA R207, R228, UR44, R207 ;  /* 0x0000002ce4cf7c23 */ /* 0x000fe200080000cf */
[----:B------:R-:W-:Y:S01]  /*9c00*/  FFMA R208, R229, UR44, R208 ;  /* 0x0000002ce5d07c23 */ /* 0x000fe200080000d0 */
[----:B------:R-:W4:Y:S01]  /*9c10*/  LDL.LU R228, [R1+0xa0] ;  /* 0x0000a00001e47983 */ /* 0x000f220000300800 */
[----:B------:R-:W-:Y:S01]  /*9c20*/  FFMA R209, R226, UR44, R209 ;  /* 0x0000002ce2d17c23 */ /* 0x000fe200080000d1 */
[----:B------:R-:W-:Y:S01]  /*9c30*/  FFMA R210, R227, UR44, R210 ;  /* 0x0000002ce3d27c23 */ /* 0x000fe200080000d2 */
[----:B------:R-:W-:Y:S01]  /*9c40*/  FFMA R211, R230, UR44, R211 ;  /* 0x0000002ce6d37c23 */ /* 0x000fe200080000d3 */
[----:B------:R-:W-:Y:S01]  /*9c50*/  STL [R1+0x1cc], R207 ;  /* 0x0001cccf01007387 */ /* 0x000fe20000100800 */
[--C-:B------:R-:W-:Y:S02]  /*9c60*/  HADD2.F32 R227, -RZ, R236.reuse.H0_H0 ;  /* 0x200000ecffe37230 */ /* 0x100fe40000004100 */
[----:B------:R-:W-:Y:S01]  /*9c70*/  HADD2.F32 R226, -RZ, R236.H1_H1 ;  /* 0x300000ecffe27230 */ /* 0x000fe20000004100 */
[----:B------:R-:W-:Y:S01]  /*9c80*/  STL [R1+0x1b0], R208 ;  /* 0x0001b0d001007387 */ /* 0x000fe20000100800 */
[--C-:B------:R-:W-:Y:S02]  /*9c90*/  HADD2.F32 R229, -RZ, R240.reuse.H0_H0 ;  /* 0x200000f0ffe57230 */ /* 0x100fe40000004100 */
[----:B------:R-:W-:Y:S01]  /*9ca0*/  FFMA R212, R227, UR44, R212 ;  /* 0x0000002ce3d47c23 */ /* 0x000fe200080000d4 */
[----:B------:R-:W-:Y:S01]  /*9cb0*/  HADD2.F32 R227, -RZ, R235.H0_H0 ;  /* 0x200000ebffe37230 */ /* 0x000fe20000004100 */
[----:B------:R-:W-:Y:S01]  /*9cc0*/  STL [R1+0x1b4], R209 ;  /* 0x0001b4d101007387 */ /* 0x000fe20000100800 */
[----:B------:R-:W-:Y:S01]  /*9cd0*/  FFMA R213, R226, UR44, R213 ;  /* 0x0000002ce2d57c23 */ /* 0x000fe200080000d5 */
[----:B------:R-:W-:Y:S02]  /*9ce0*/  HADD2.F32 R226, -RZ, R240.H1_H1 ;  /* 0x300000f0ffe27230 */ /* 0x000fe40000004100 */
[----:B------:R-:W-:Y:S01]  /*9cf0*/  STL [R1+0x1c0], R210 ;  /* 0x0001c0d201007387 */ /* 0x000fe20000100800 */
[----:B------:R-:W-:Y:S01]  /*9d00*/  FFMA R214, R227, UR44, R214 ;  /* 0x0000002ce3d67c23 */ /* 0x000fe200080000d6 */
[--C-:B------:R-:W-:Y:S02]  /*9d10*/  HADD2.F32 R227, -RZ, R239.reuse.H0_H0 ;  /* 0x200000efffe37230 */ /* 0x100fe40000004100 */
[----:B------:R-:W-:Y:S01]  /*9d20*/  HADD2.F32 R230, -RZ, R239.H1_H1 ;  /* 0x300000efffe67230 */ /* 0x000fe20000004100 */
[-C--:B--2---:R-:W-:Y:S02]  /*9d30*/  F2FP.F16.E4M3.UNPACK_B R252, R103.reuse ;  /* 0x00000067fffc723e */ /* 0x084fe400020006ff */
[----:B------:R-:W-:Y:S02]  /*9d40*/  F2FP.F16.E4M3.UNPACK_B R251, R103.H1 ;  /* 0x00000067fffb723e */ /* 0x000fe400030006ff */
[----:B------:R-:W2:Y:S01]  /*9d50*/  LDL.LU R103, [R1+0x90] ;  /* 0x0000900001677983 */ /* 0x000ea20000300800 */
[-C--:B---3--:R-:W-:Y:S02]  /*9d60*/  F2FP.F16.E4M3.UNPACK_B R250, R77.reuse ;  /* 0x0000004dfffa723e */ /* 0x088fe400020006ff */
[----:B------:R-:W-:Y:S02]  /*9d70*/  F2FP.F16.E4M3.UNPACK_B R231, R77.H1 ;  /* 0x0000004dffe7723e */ /* 0x000fe400030006ff */
[-C--:B----4-:R-:W-:Y:S02]  /*9d80*/  F2FP.F16.E4M3.UNPACK_B R247, R73.reuse ;  /* 0x00000049fff7723e */ /* 0x090fe400020006ff */
[----:B------:R-:W-:Y:S02]  /*9d90*/  F2FP.F16.E4M3.UNPACK_B R233, R73.H1 ;  /* 0x00000049ffe9723e */ /* 0x000fe400030006ff */
[----:B------:R-:W3:Y:S04]  /*9da0*/  LDL.LU R73, [R1+0x94] ;  /* 0x0000940001497983 */ /* 0x000ee80000300800 */
        /* <DEDUP_REMOVED lines=15> */
[----:B------:R-:W-:Y:S03]  /*9ea0*/  HADD2.F32 R230, -RZ, R246.H1_H1 ;  /* 0x300000f6ffe67230 */ /* 0x000fe60000004100 */
        /* <DEDUP_REMOVED lines=8> */
[C---:B-1----:R-:W-:Y:S02]  /*9f30*/  PRMT R83, R72.reuse, 0x7610, R83 ;  /* 0x0000761048537816 */ /* 0x042fe40000000053 */
[----:B------:R-:W-:Y:S02]  /*9f40*/  PRMT R84, R72, 0x7632, R84 ;  /* 0x0000763248547816 */ /* 0x000fe40000000054 */
[----:B------:R-:W3:Y:S01]  /*9f50*/  LDL.LU R72, [R1+0x3c4] ;  /* 0x0003c40001487983 */ /* 0x000ee20000300800 */
[-C--:B----4-:R-:W-:Y:S02]  /*9f60*/  F2FP.F16.E4M3.UNPACK_B R74, R77.reuse.H1 ;  /* 0x0000004dff4a723e */ /* 0x090fe400030006ff */
[----:B------:R-:W-:Y:S01]  /*9f70*/  F2FP.F16.E4M3.UNPACK_B R232, R77 ;  /* 0x0000004dffe8723e */ /* 0x000fe200020006ff */
[----:B------:R-:W4:Y:S01]  /*9f80*/  LDL.LU R73, [R1+0x3c0] ;  /* 0x0003c00001497983 */ /* 0x000f220000300800 */
[C---:B------:R-:W-:Y:S02]  /*9f90*/  PRMT R63, R74.reuse, 0x7610, R63 ;  /* 0x000076104a3f7816 */ /* 0x040fe4000000003f */
[----:B------:R-:W-:Y:S02]  /*9fa0*/  PRMT R64, R74, 0x7632, R64 ;  /* 0x000076324a407816 */ /* 0x000fe40000000040 */
[----:B------:R-:W4:Y:S01]  /*9fb0*/  LDL.LU R74, [R1+0x80] ;  /* 0x00008000014a7983 */ /* 0x000f220000300800 */
[C---:B------:R-:W-:Y:S02]  /*9fc0*/  PRMT R85, R229.reuse, 0x7610, R85 ;  /* 0x00007610e5557816 */ /* 0x040fe40000000055 */
[----:B------:R-:W-:Y:S01]  /*9fd0*/  PRMT R58, R229, 0x7632, R58 ;  /* 0x00007632e53a7816 */ /* 0x000fe2000000003a */
[----:B------:R-:W4:Y:S01]  /*9fe0*/  LDL.LU R77, [R1+0x84] ;  /* 0x00008400014d7983 */ /* 0x000f220000300800 */
[----:B------:R-:W-:Y:S03]  /*9ff0*/  HADD2.F32 R229, -RZ, R234.H0_H0 ;  /* 0x200000eaffe57230 */ /* 0x000fe60000004100 */
[----:B------:R-:W-:Y:S01]  /*a000*/  STL [R1+0x1e0], R187 ;  /* 0x0001e0bb01007387 */ /* 0x000fe20000100800 */
[-C--:B------:R-:W-:Y:S02]  /*a010*/  F2FP.F16.E4M3.UNPACK_B R227, R228.reuse ;  /* 0x000000e4ffe3723e */ /* 0x080fe400020006ff */
[----:B------:R-:W-:Y:S01]  /*a020*/  F2FP.F16.E4M3.UNPACK_B R226, R228.H1 ;  /* 0x000000e4ffe2723e */ /* 0x000fe200030006ff */
[--C-:B------:R-:W-:Y:S01]  /*a030*/  HADD2.F32 R228, -RZ, R237.reuse.H1_H1 ;  /* 0x300000edffe47230 */ /* 0x100fe20000004100 */
[C---:B------:R-:W-:Y:S02]  /*a040*/  PRMT R86, R227.reuse, 0x7610, R86 ;  /* 0x00007610e3567816 */ /* 0x040fe40000000056 */
[----:B------:R-:W-:Y:S01]  /*a050*/  PRMT R87, R227, 0x7632, R87 ;  /* 0x00007632e3577816 */ /* 0x000fe20000000057 */
[--C-:B------:R-:W-:Y:S01]  /*a060*/  HADD2.F32 R227, -RZ, R238.reuse.H0_H0 ;  /* 0x200000eeffe37230 */ /* 0x100fe20000004100 */
[C---:B------:R-:W-:Y:S02]  /*a070*/  PRMT R56, R226.reuse, 0x7610, R56 ;  /* 0x00007610e2387816 */ /* 0x040fe40000000038 */
[----:B------:R-:W-:Y:S01]  /*a080*/  PRMT R61, R226, 0x7632, R61 ;  /* 0x00007632e23d7816 */ /* 0x000fe2000000003d */
[----:B------:R-:W-:Y:S02]  /*a090*/  HADD2.F32 R226, -RZ, R238.H1_H1 ;  /* 0x300000eeffe27230 */ /* 0x000fe40000004100 */
[----:B------:R-:W-:Y:S01]  /*a0a0*/  FFMA R188, R227, UR44, R188 ;  /* 0x0000002ce3bc7c23 */ /* 0x000fe200080000bc */
[----:B------:R-:W-:Y:S02]  /*a0b0*/  HADD2.F32 R227, -RZ, R237.H0_H0 ;  /* 0x200000edffe37230 */ /* 0x000fe40000004100 */
[----:B------:R-:W-:Y:S02]  /*a0c0*/  FFMA R189, R226, UR44, R189 ;  /* 0x0000002ce2bd7c23 */ /* 0x000fe400080000bd */
[----:B------:R-:W-:Y:S01]  /*a0d0*/  STL [R1+0x254], R188 ;  /* 0x000254bc01007387 */ /* 0x000fe20000100800 */
[----:B------:R-:W-:Y:S01]  /*a0e0*/  FFMA R190, R227, UR44, R190 ;  /* 0x0000002ce3be7c23 */ /* 0x000fe200080000be */
[----:B------:R-:W-:Y:S01]  /*a0f0*/  FFMA R191, R228, UR44, R191 ;  /* 0x0000002ce4bf7c23 */ /* 0x000fe200080000bf */
[----:B------:R-:W-:Y:S01]  /*a100*/  FFMA R192, R229, UR44, R192 ;  /* 0x0000002ce5c07c23 */ /* 0x000fe200080000c0 */
[----:B------:R-:W-:Y:S01]  /*a110*/  STL [R1+0x258], R189 ;  /* 0x000258bd01007387 */ /* 0x000fe20000100800 */
[----:B------:R-:W-:Y:S02]  /*a120*/  HADD2.F32 R226, -RZ, R234.H1_H1 ;  /* 0x300000eaffe27230 */ /* 0x000fe40000004100 */
[----:B------:R-:W-:Y:S01]  /*a130*/  HADD2.F32 R227, -RZ, R246.H0_H0 ;  /* 0x200000f6ffe37230 */ /* 0x000fe20000004100 */
[----:B------:R-:W-:Y:S02]  /*a140*/  STL [R1+0x25c], R190 ;  /* 0x00025cbe01007387 */ /* 0x000fe40000100800 */
[----:B------:R-:W-:Y:S02]  /*a150*/  FFMA R193, R226, UR44, R193 ;  /* 0x0000002ce2c17c23 */ /* 0x000fe400080000c1 */
[----:B------:R-:W4:Y:S01]  /*a160*/  LDL.LU R228, [R1+0x88] ;  /* 0x0000880001e47983 */ /* 0x000f220000300800 */
[----:B------:R-:W-:Y:S01]  /*a170*/  FFMA R194, R227, UR44, R194 ;  /* 0x0000002ce3c27c23 */ /* 0x000fe200080000c2 */
[----:B------:R-:W-:Y:S01]  /*a180*/  FFMA R195, R230, UR44, R195 ;  /* 0x0000002ce6c37c23 */ /* 0x000fe200080000c3 */
[----:B------:R-:W-:Y:S01]  /*a190*/  HADD2.F32 R230, -RZ, R244.H1_H1 ;  /* 0x300000f4ffe67230 */ /* 0x000fe20000004100 */
[----:B------:R-:W-:Y:S04]  /*a1a0*/  STL [R1+0x260], R191 ;  /* 0x000260bf01007387 */ /* 0x000fe80000100800 */
[----:B------:R-:W-:Y:S04]  /*a1b0*/  STL [R1+0x194], R192 ;  /* 0x000194c001007387 */ /* 0x000fe80000100800 */
[----:B------:R-:W-:Y:S04]  /*a1c0*/  STL [R1+0x198], R193 ;  /* 0x000198c101007387 */ /* 0x000fe80000100800 */
[----:B------:R-:W-:Y:S01]  /*a1d0*/  STL [R1+0x264], R194 ;  /* 0x000264c201007387 */ /* 0x000fe20000100800 */
[----:B--2---:R-:W-:Y:S01]  /*a1e0*/  FMUL R103, R103, UR37 ;  /* 0x0000002567677c20 */ /* 0x004fe20008400000 */
[----:B---3--:R-:W-:Y:S01]  /*a1f0*/  FMUL R72, R72, UR37 ;  /* 0x0000002548487c20 */ /* 0x008fe20008400000 */
[----:B----4-:R-:W-:Y:S01]  /*a200*/  FMUL R73, R73, UR37 ;  /* 0x0000002549497c20 */ /* 0x010fe20008400000 */
[-C--:B------:R-:W-:Y:S02]  /*a210*/  F2FP.F16.E4M3.UNPACK_B R82, R74.reuse ;  /* 0x0000004aff52723e */ /* 0x080fe400020006ff */
[----:B------:R-:W-:Y:S02]  /*a220*/  F2FP.F16.E4M3.UNPACK_B R75, R74.H1 ;  /* 0x0000004aff4b723e */ /* 0x000fe400030006ff */
[C---:B------:R-:W-:Y:S02]  /*a230*/  PRMT R65, R82.reuse, 0x7610, R65 ;  /* 0x0000761052417816 */ /* 0x040fe40000000041 */
[----:B------:R-:W-:Y:S02]  /*a240*/  PRMT R71, R82, 0x7632, R71 ;  /* 0x0000763252477816 */ /* 0x000fe40000000047 */
[----:B------:R-:W2:Y:S01]  /*a250*/  LDL.LU R82, [R1+0x8c] ;  /* 0x00008c0001527983 */ /* 0x000ea20000300800 */
[C---:B------:R-:W-:Y:S02]  /*a260*/  PRMT R66, R75.reuse, 0x7610, R66 ;  /* 0x000076104b427816 */ /* 0x040fe40000000042 */
[----:B------:R-:W-:Y:S01]  /*a270*/  PRMT R67, R75, 0x7632, R67 ;  /* 0x000076324b437816 */ /* 0x000fe20000000043 */
[----:B------:R-:W3:Y:S01]  /*a280*/  LDL.LU R74, [R1+0x3bc] ;  /* 0x0003bc00014a7983 */ /* 0x000ee20000300800 */
[-C--:B------:R-:W-:Y:S02]  /*a290*/  F2FP.F16.E4M3.UNPACK_B R76, R77.reuse ;  /* 0x0000004dff4c723e */ /* 0x080fe400020006ff */
[----:B------:R-:W-:Y:S01]  /*a2a0*/  F2FP.F16.E4M3.UNPACK_B R78, R77.H1 ;  /* 0x0000004dff4e723e */ /* 0x000fe200030006ff */
[----:B------:R-:W4:Y:S01]  /*a2b0*/  LDL.LU R75, [R1+0x3b8] ;  /* 0x0003b800014b7983 */ /* 0x000f220000300800 */
[C---:B------:R-:W-:Y:S02]  /*a2c0*/  PRMT R42, R76.reuse, 0x7610, R42 ;  /* 0x000076104c2a7816 */ /* 0x040fe4000000002a */
[----:B------:R-:W-:Y:S02]  /*a2d0*/  PRMT R43, R76, 0x7632, R43 ;  /* 0x000076324c2b7816 */ /* 0x000fe4000000002b */
[----:B------:R-:W4:Y:S01]  /*a2e0*/  LDL.LU R76, [R1+0x3b4] ;  /* 0x0003b400014c7983 */ /* 0x000f220000300800 */
[C---:B------:R-:W-:Y:S02]  /*a2f0*/  PRMT R44, R78.reuse, 0x7610, R44 ;  /* 0x000076104e2c7816 */ /* 0x040fe4000000002c */
[----:B------:R-:W-:Y:S01]  /*a300*/  PRMT R50, R78, 0x7632, R50 ;  /* 0x000076324e327816 */ /* 0x000fe20000000032 */
[----:B------:R-:W4:Y:S04]  /*a310*/  LDL.LU R77, [R1+0x3b0] ;  /* 0x0003b000014d7983 */ /* 0x000f280000300800 */
[----:B------:R-:W4:Y:S01]  /*a320*/  LDL.LU R78, [R1+0x3ac] ;  /* 0x0003ac00014e7983 */ /* 0x000f220000300800 */
[-C--:B------:R-:W-:Y:S02]  /*a330*/  F2FP.F16.E4M3.UNPACK_B R227, R228.reuse.H1 ;  /* 0x000000e4ffe3723e */ /* 0x080fe400030006ff */
[----:B------:R-:W-:Y:S01]  /*a340*/  F2FP.F16.E4M3.UNPACK_B R229, R228 ;  /* 0x000000e4ffe5723e */ /* 0x000fe200020006ff */
[--C-:B------:R-:W-:Y:S01]  /*a350*/  HADD2.F32 R228, -RZ, R242.reuse.H1_H1 ;  /* 0x300000f2ffe47230 */ /* 0x100fe20000004100 */
[C---:B------:R-:W-:Y:S02]  /*a360*/  PRMT R47, R227.reuse, 0x7610, R47 ;  /* 0x00007610e32f7816 */ /* 0x040fe4000000002f */
[----:B------:R-:W-:Y:S01]  /*a370*/  PRMT R53, R227, 0x7632, R53 ;  /* 0x00007632e3357816 */ /* 0x000fe20000000035 */
[----:B------:R-:W-:Y:S01]  /*a380*/  HADD2.F32 R227, -RZ, R243.H0_H0 ;  /* 0x200000f3ffe37230 */ /* 0x000fe20000004100 */
[C---:B------:R-:W-:Y:S02]  /*a390*/  PRMT R45, R229.reuse, 0x7610, R45 ;  /* 0x00007610e52d7816 */ /* 0x040fe4000000002d */
[----:B------:R-:W-:Y:S01]  /*a3a0*/  PRMT R46, R229, 0x7632, R46 ;  /* 0x00007632e52e7816 */ /* 0x000fe2000000002e */
[----:B------:R-:W-:Y:S02]  /*a3b0*/  HADD2.F32 R229, -RZ, R245.H0_H0 ;  /* 0x200000f5ffe57230 */ /* 0x000fe40000004100 */
[----:B------:R-:W-:Y:S01]  /*a3c0*/  FFMA R196, R227, UR44, R196 ;  /* 0x0000002ce3c47c23 */ /* 0x000fe200080000c4 */
[----:B------:R-:W-:Y:S01]  /*a3d0*/  HADD2.F32 R227, -RZ, R242.H0_H0 ;  /* 0x200000f2ffe37230 */ /* 0x000fe20000004100 */
[-C--:B--2---:R-:W-:Y:S02]  /*a3e0*/  F2FP.F16.E4M3.UNPACK_B R80, R82.reuse.H1 ;  /* 0x00000052ff50723e */ /* 0x084fe400030006ff */
[----:B------:R-:W-:Y:S02]  /*a3f0*/  F2FP.F16.E4M3.UNPACK_B R226, R82 ;  /* 0x00000052ffe2723e */ /* 0x000fe400020006ff */
[----:B------:R-:W-:Y:S01]  /*a400*/  PRMT R24, R80, 0x7610, R24 ;  /* 0x0000761050187816 */ /* 0x000fe20000000018 */
[----:B---3--:R-:W-:Y:S01]  /*a410*/  FMUL R74, R74, UR37 ;  /* 0x000000254a4a7c20 */ /* 0x008fe20008400000 */
[----:B------:R-:W-:Y:S02]  /*a420*/  PRMT R25, R80, 0x7632, R25 ;  /* 0x0000763250197816 */ /* 0x000fe40000000019 */
[----:B------:R-:W2:Y:S01]  /*a430*/  LDL.LU R80, [R1+0x70] ;  /* 0x0000700001507983 */ /* 0x000ea20000300800 */
[C---:B------:R-:W-:Y:S01]  /*a440*/  PRMT R48, R226.reuse, 0x7610, R48 ;  /* 0x00007610e2307816 */ /* 0x040fe20000000030 */
[----:B----4-:R-:W-:Y:S01]  /*a450*/  FMUL R75, R75, UR37 ;  /* 0x000000254b4b7c20 */ /* 0x010fe20008400000 */
[----:B------:R-:W-:Y:S01]  /*a460*/  PRMT R49, R226, 0x7632, R49 ;  /* 0x00007632e2317816 */ /* 0x000fe20000000031 */
[----:B------:R-:W3:Y:S01]  /*a470*/  LDL.LU R82, [R1+0x7c] ;  /* 0x00007c0001527983 */ /* 0x000ee20000300800 */
[----:B------:R-:W-:Y:S02]  /*a480*/  HADD2.F32 R226, -RZ, R243.H1_H1 ;  /* 0x300000f3ffe27230 */ /* 0x000fe40000004100 */
[----:B------:R-:W-:Y:S01]  /*a490*/  FMUL R76, R76, UR37 ;  /* 0x000000254c4c7c20 */ /* 0x000fe20008400000 */
[----:B------:R-:W-:Y:S01]  /*a4a0*/  STL [R1+0x268], R195 ;  /* 0x000268c301007387 */ /* 0x000fe20000100800 */
[----:B------:R-:W-:Y:S01]  /*a4b0*/  FMUL R77, R77, UR37 ;  /* 0x000000254d4d7c20 */ /* 0x000fe20008400000 */
[----:B------:R-:W-:Y:S01]  /*a4c0*/  FFMA R197, R226, UR44, R197 ;  /* 0x0000002ce2c57c23 */ /* 0x000fe200080000c5 */
[----:B------:R-:W-:Y:S01]  /*a4d0*/  FFMA R198, R227, UR44, R198 ;  /* 0x0000002ce3c67c23 */ /* 0x000fe200080000c6 */
[----:B------:R-:W-:Y:S01]  /*a4e0*/  STL [R1+0x26c], R196 ;  /* 0x00026cc401007387 */ /* 0x000fe20000100800 */
[----:B------:R-:W-:Y:S01]  /*a4f0*/  FFMA R199, R228, UR44, R199 ;  /* 0x0000002ce4c77c23 */ /* 0x000fe200080000c7 */
[----:B------:R-:W-:Y:S01]  /*a500*/  FFMA R168, R229, UR44, R168 ;  /* 0x0000002ce5a87c23 */ /* 0x000fe200080000a8 */
[----:B------:R-:W-:Y:S01]  /*a510*/  HADD2.F32 R226, -RZ, R245.H1_H1 ;  /* 0x300000f5ffe27230 */ /* 0x000fe20000004100 */
[----:B------:R-:W-:Y:S01]  /*a520*/  STL [R1+0x270], R197 ;  /* 0x000270c501007387 */ /* 0x000fe20000100800 */
[----:B------:R-:W-:Y:S02]  /*a530*/  HADD2.F32 R227, -RZ, R244.H0_H0 ;  /* 0x200000f4ffe37230 */ /* 0x000fe40000004100 */
[----:B------:R-:W-:Y:S01]  /*a540*/  FMUL R78, R78, UR37 ;  /* 0x000000254e4e7c20 */ /* 0x000fe20008400000 */
[----:B------:R-:W-:Y:S01]  /*a550*/  STL [R1+0x274], R198 ;  /* 0x000274c601007387 */ /* 0x000fe20000100800 */
[----:B------:R-:W-:Y:S01]  /*a560*/  FFMA R169, R226, UR44, R169 ;  /* 0x0000002ce2a97c23 */ /* 0x000fe200080000a9 */
[----:B------:R-:W-:Y:S01]  /*a570*/  FFMA R170, R227, UR44, R170 ;  /* 0x0000002ce3aa7c23 */ /* 0x000fe200080000aa */
[----:B------:R-:W-:Y:S01]  /*a580*/  FFMA R171, R230, UR44, R171 ;  /* 0x0000002ce6ab7c23 */ /* 0x000fe200080000ab */
[----:B------:R-:W4:Y:S01]  /*a590*/  LDL.LU R228, [R1+0x78] ;  /* 0x0000780001e47983 */ /* 0x000f220000300800 */
[----:B------:R-:W-:Y:S03]  /*a5a0*/  HADD2.F32 R230, -RZ, R231.H1_H1 ;  /* 0x300000e7ffe67230 */ /* 0x000fe60000004100 */
[----:B------:R-:W-:Y:S04]  /*a5b0*/  STL [R1+0x278], R199 ;  /* 0x000278c701007387 */ /* 0x000fe80000100800 */
[----:B------:R-:W4:Y:S04]  /*a5c0*/  LDL.LU R229, [R1+0x74] ;  /* 0x0000740001e57983 */ /* 0x000f280000300800 */
[----:B------:R-:W-:Y:S04]  /*a5d0*/  STL [R1+0x27c], R168 ;  /* 0x00027ca801007387 */ /* 0x000fe80000100800 */
[----:B------:R-:W-:Y:S04]  /*a5e0*/  STL [R1+0x280], R169 ;  /* 0x000280a901007387 */ /* 0x000fe80000100800 */
[----:B------:R-:W-:Y:S01]  /*a5f0*/  STL [R1+0x284], R170 ;  /* 0x000284aa01007387 */ /* 0x000fe20000100800 */
[-C--:B--2---:R-:W-:Y:S02]  /*a600*/  F2FP.F16.E4M3.UNPACK_B R79, R80.reuse ;  /* 0x00000050ff4f723e */ /* 0x084fe400020006ff */
[----:B------:R-:W-:Y:S02]  /*a610*/  F2FP.F16.E4M3.UNPACK_B R227, R80.H1 ;  /* 0x00000050ffe3723e */ /* 0x000fe400030006ff */
[C---:B------:R-:W-:Y:S02]  /*a620*/  PRMT R26, R79.reuse, 0x7610, R26 ;  /* 0x000076104f1a7816 */ /* 0x040fe4000000001a */
[----:B------:R-:W-:Y:S02]  /*a630*/  PRMT R30, R79, 0x7632, R30 ;  /* 0x000076324f1e7816 */ /* 0x000fe4000000001e */
[----:B------:R-:W2:Y:S01]  /*a640*/  LDL.LU R79, [R1+0x3a8] ;  /* 0x0003a800014f7983 */ /* 0x000ea20000300800 */
[-C--:B---3--:R-:W-:Y:S02]  /*a650*/  F2FP.F16.E4M3.UNPACK_B R243, R82.reuse ;  /* 0x00000052fff3723e */ /* 0x088fe400020006ff */
[----:B------:R-:W-:Y:S01]  /*a660*/  F2FP.F16.E4M3.UNPACK_B R242, R82.H1 ;  /* 0x00000052fff2723e */ /* 0x000fe200030006ff */
[----:B------:R-:W3:Y:S01]  /*a670*/  LDL.LU R80, [R1+0x3a4] ;  /* 0x0003a40001507983 */ /* 0x000ee20000300800 */
[C---:B------:R-:W-:Y:S02]  /*a680*/  PRMT R32, R227.reuse, 0x7610, R32 ;  /* 0x00007610e3207816 */ /* 0x040fe40000000020 */
[----:B------:R-:W-:Y:S01]  /*a690*/  PRMT R34, R227, 0x7632, R34 ;  /* 0x00007632e3227816 */ /* 0x000fe20000000022 */
[----:B------:R-:W3:Y:S01]  /*a6a0*/  LDL.LU R82, [R1+0x60] ;  /* 0x0000600001527983 */ /* 0x000ee20000300800 */
[----:B------:R-:W-:Y:S03]  /*a6b0*/  HADD2.F32 R227, -RZ, R252.H0_H0 ;  /* 0x200000fcffe37230 */ /* 0x000fe60000004100 */
[----:B------:R-:W-:Y:S02]  /*a6c0*/  STL [R1+0x288], R171 ;  /* 0x000288ab01007387 */ /* 0x000fe40000100800 */
[----:B------:R-:W-:Y:S01]  /*a6d0*/  FFMA R172, R227, UR44, R172 ;  /* 0x0000002ce3ac7c23 */ /* 0x000fe200080000ac */
[--C-:B------:R-:W-:Y:S01]  /*a6e0*/  HADD2.F32 R227, -RZ, R251.reuse.H0_H0 ;  /* 0x200000fbffe37230 */ /* 0x100fe20000004100 */
[----:B------:R1:W-:Y:S01]  /*a6f0*/  STL [R1+0x2c4], R134 ;  /* 0x0002c48601007387 */ /* 0x0003e20000100800 */
[-C--:B----4-:R-:W-:Y:S02]  /*a700*/  F2FP.F16.E4M3.UNPACK_B R244, R228.reuse.H1 ;  /* 0x000000e4fff4723e */ /* 0x090fe400030006ff */
[----:B------:R-:W-:Y:S01]  /*a710*/  F2FP.F16.E4M3.UNPACK_B R245, R228 ;  /* 0x000000e4fff5723e */ /* 0x000fe200020006ff */
[----:B------:R4:W-:Y:S01]  /*a720*/  STL [R1+0x2c0], R135 ;  /* 0x0002c08701007387 */ /* 0x0009e20000100800 */
[----:B------:R-:W-:Y:S03]  /*a730*/  HADD2.F32 R228, -RZ, R251.H1_H1 ;  /* 0x300000fbffe47230 */ /* 0x000fe60000004100 */
[----:B------:R-:W-:Y:S01]  /*a740*/  STL [R1+0x28c], R172 ;  /* 0x00028cac01007387 */ /* 0x000fe20000100800 */
[-C--:B------:R-:W-:Y:S02]  /*a750*/  F2FP.F16.E4M3.UNPACK_B R226, R229.reuse ;  /* 0x000000e5ffe2723e */ /* 0x080fe400020006ff */
[----:B------:R-:W-:Y:S01]  /*a760*/  F2FP.F16.E4M3.UNPACK_B R246, R229.H1 ;  /* 0x000000e5fff6723e */ /* 0x000fe200030006ff */
[----:B------:R-:W-:Y:S01]  /*a770*/  HADD2.F32 R229, -RZ, R250.H0_H0 ;  /* 0x200000faffe57230 */ /* 0x000fe20000004100 */
[C---:B------:R-:W-:Y:S02]  /*a780*/  PRMT R38, R226.reuse, 0x7610, R38 ;  /* 0x00007610e2267816 */ /* 0x040fe40000000026 */
[----:B------:R-:W-:Y:S01]  /*a790*/  PRMT R39, R226, 0x7632, R39 ;  /* 0x00007632e2277816 */ /* 0x000fe20000000027 */
[----:B------:R-:W-:Y:S05]  /*a7a0*/  HADD2.F32 R226, -RZ, R252.H1_H1 ;  /* 0x300000fcffe27230 */ /* 0x000fea0000004100 */
        /* <DEDUP_REMOVED lines=12> */
[----:B------:R-:W-:Y:S01]  /*a870*/  STL [R1+0x298], R175 ;  /* 0x000298af01007387 */ /* 0x000fe20000100800 */
[----:B------:R-:W-:Y:S01]  /*a880*/  FFMA R180, R231, UR44, R180 ;  /* 0x0000002ce7b47c23 */ /* 0x000fe200080000b4 */
[----:B------:R-:W-:Y:S02]  /*a890*/  HADD2.F32 R228, -RZ, R247.H1_H1 ;  /* 0x300000f7ffe47230 */ /* 0x000fe40000004100 */
[----:B------:R-:W4:Y:S03]  /*a8a0*/  LDL.LU R229, [R1+0x6c] ;  /* 0x00006c0001e57983 */ /* 0x000f260000300800 */
[----:B------:R-:W-:Y:S01]  /*a8b0*/  FFMA R181, R228, UR44, R181 ;  /* 0x0000002ce4b57c23 */ /* 0x000fe200080000b5 */
[----:B------:R-:W-:Y:S01]  /*a8c0*/  STL [R1+0x29c], R176 ;  /* 0x00029cb001007387 */ /* 0x000fe20000100800 */
[--C-:B------:R-:W-:Y:S03]  /*a8d0*/  HADD2.F32 R228, -RZ, R236.reuse.H1_H1 ;  /* 0x300000ecffe47230 */ /* 0x100fe60000004100 */
[----:B------:R-:W4:Y:S04]  /*a8e0*/  LDL.LU R226, [R1+0x68] ;  /* 0x0000680001e27983 */ /* 0x000f280000300800 */
[----:B------:R-:W-:Y:S04]  /*a8f0*/  STL [R1+0x2a0], R177 ;  /* 0x0002a0b101007387 */ /* 0x000fe80000100800 */
[----:B------:R-:W4:Y:S04]  /*a900*/  LDL.LU R227, [R1+0x64] ;  /* 0x0000640001e37983 */ /* 0x000f280000300800 */
[----:B------:R-:W-:Y:S04]  /*a910*/  STL [R1+0x2a4], R178 ;  /* 0x0002a4b201007387 */ /* 0x000fe80000100800 */
[----:B------:R-:W-:Y:S01]  /*a920*/  STL [R1+0x2a8], R179 ;  /* 0x0002a8b301007387 */ /* 0x000fe20000100800 */
[----:B--2---:R-:W-:Y:S01]  /*a930*/  FMUL R79, R79, UR37 ;  /* 0x000000254f4f7c20 */ /* 0x004fe20008400000 */
[----:B---3--:R-:W-:Y:S01]  /*a940*/  FMUL R80, R80, UR37 ;  /* 0x0000002550507c20 */ /* 0x008fe20008400000 */
[-C--:B------:R-:W-:Y:S02]  /*a950*/  F2FP.F16.E4M3.UNPACK_B R81, R82.reuse ;  /* 0x00000052ff51723e */ /* 0x080fe400020006ff */
[----:B------:R-:W-:Y:S03]  /*a960*/  F2FP.F16.E4M3.UNPACK_B R230, R82.H1 ;  /* 0x00000052ffe6723e */ /* 0x000fe600030006ff */
[----:B------:R2:W-:Y:S01]  /*a970*/  STL [R1+0x90], R81 ;  /* 0x0000905101007387 */ /* 0x0005e20000100800 */
[C---:B-1----:R-:W-:Y:S02]  /*a980*/  PRMT R134, R230.reuse, 0x7610, R134 ;  /* 0x00007610e6867816 */ /* 0x042fe40000000086 */
[----:B----4-:R-:W-:Y:S01]  /*a990*/  PRMT R135, R230, 0x7632, R135 ;  /* 0x00007632e6877816 */ /* 0x010fe20000000087 */
[----:B------:R-:W-:Y:S01]  /*a9a0*/  HADD2.F32 R230, -RZ, R235.H1_H1 ;  /* 0x300000ebffe67230 */ /* 0x000fe20000004100 */
[----:B--2---:R-:W2:Y:S04]  /*a9b0*/  LDL.LU R81, [R1+0x3a0] ;  /* 0x0003a00001517983 */ /* 0x004ea80000300800 */
[----:B------:R-:W3:Y:S04]  /*a9c0*/  LDL.LU R82, [R1+0x39c] ;  /* 0x00039c0001527983 */ /* 0x000ee80000300800 */
[----:B------:R-:W4:Y:S04]  /*a9d0*/  LDL.LU R231, [R1+0x5c] ;  /* 0x00005c0001e77983 */ /* 0x000f280000300800 */
[----:B------:R-:W-:Y:S01]  /*a9e0*/  STL [R1+0x2ac], R180 ;  /* 0x0002acb401007387 */ /* 0x000fe20000100800 */
[-C--:B------:R-:W-:Y:S03]  /*a9f0*/  F2FP.F16.E4M3.UNPACK_B R234, R229.reuse ;  /* 0x000000e5ffea723e */ /* 0x080fe600020006ff */
[----:B------:R-:W-:Y:S01]  /*aa00*/  STL [R1+0x2b0], R181 ;  /* 0x0002b0b501007387 */ /* 0x000fe20000100800 */
[----:B------:R-:W-:Y:S01]  /*aa10*/  F2FP.F16.E4M3.UNPACK_B R252, R229.H1 ;  /* 0x000000e5fffc723e */ /* 0x000fe200030006ff */
[----:B------:R-:W-:Y:S01]  /*aa20*/  HADD2.F32 R229, -RZ, R236.H0_H0 ;  /* 0x200000ecffe57230 */ /* 0x000fe20000004100 */
[-C--:B------:R-:W-:Y:S02]  /*aa30*/  F2FP.F16.E4M3.UNPACK_B R251, R226.reuse ;  /* 0x000000e2fffb723e */ /* 0x080fe400020006ff */
[----:B------:R-:W-:Y:S01]  /*aa40*/  F2FP.F16.E4M3.UNPACK_B R250, R226.H1 ;  /* 0x000000e2fffa723e */ /* 0x000fe200030006ff */
[--C-:B------:R-:W-:Y:S01]  /*aa50*/  HADD2.F32 R226, -RZ, R233.reuse.H1_H1 ;  /* 0x300000e9ffe27230 */ /* 0x100fe20000004100 */
[-C--:B------:R-:W-:Y:S02]  /*aa60*/  F2FP.F16.E4M3.UNPACK_B R249, R227.reuse ;  /* 0x000000e3fff9723e */ /* 0x080fe400020006ff */
[----:B------:R-:W-:Y:S01]  /*aa70*/  F2FP.F16.E4M3.UNPACK_B R247, R227.H1 ;  /* 0x000000e3fff7723e */ /* 0x000fe200030006ff */
[----:B------:R-:W-:Y:S05]  /*aa80*/  HADD2.F32 R227, -RZ, R233.H0_H0 ;  /* 0x200000e9ffe37230 */ /* 0x000fea0000004100 */
[----:B------:R-:W-:Y:S01]  /*aa90*/  FFMA R182, R227, UR44, R182 ;  /* 0x0000002ce3b67c23 */ /* 0x000fe200080000b6 */
[----:B------:R-:W-:Y:S01]  /*aaa0*/  FFMA R183, R226, UR44, R183 ;  /* 0x0000002ce2b77c23 */ /* 0x000fe200080000b7 */
[----:B------:R-:W-:Y:S01]  /*aab0*/  FFMA R152, R229, UR44, R152 ;  /* 0x0000002ce5987c23 */ /* 0x000fe20008000098 */
[----:B------:R-:W-:Y:S01]  /*aac0*/  FFMA R153, R228, UR44, R153 ;  /* 0x0000002ce4997c23 */ /* 0x000fe20008000099 */
[----:B------:R-:W-:Y:S01]  /*aad0*/  HADD2.F32 R227, -RZ, R235.H0_H0 ;  /* 0x200000ebffe37230 */ /* 0x000fe20000004100 */
[----:B------:R-:W-:Y:S04]  /*aae0*/  STL [R1+0x2b4], R182 ;  /* 0x0002b4b601007387 */ /* 0x000fe80000100800 */
[----:B------:R-:W4:Y:S01]  /*aaf0*/  LDL.LU R226, [R1+0x58] ;  /* 0x0000580001e27983 */ /* 0x000f220000300800 */
[----:B------:R-:W-:Y:S01]  /*ab00*/  FFMA R154, R227, UR44, R154 ;  /* 0x0000002ce39a7c23 */ /* 0x000fe2000800009a */
[----:B------:R-:W-:Y:S02]  /*ab10*/  HADD2.F32 R227, -RZ, R83.H0_H0 ;  /* 0x20000053ffe37230 */ /* 0x000fe40000004100 */
[----:B------:R-:W-:Y:S01]  /*ab20*/  FFMA R155, R230, UR44, R155 ;  /* 0x0000002ce69b7c23 */ /* 0x000fe2000800009b */
[----:B------:R-:W-:Y:S01]  /*ab30*/  STL [R1+0x2b8], R183 ;  /* 0x0002b8b701007387 */ /* 0x000fe20000100800 */
[----:B------:R-:W-:Y:S02]  /*ab40*/  HADD2.F32 R230, -RZ, R61.H0_H0 ;  /* 0x2000003dffe67230 */ /* 0x000fe40000004100 */
[----:B------:R-:W-:Y:S01]  /*ab50*/  FFMA R156, R227, UR44, R156 ;  /* 0x0000002ce39c7c23 */ /* 0x000fe2000800009c */
[----:B------:R-:W4:Y:S01]  /*ab60*/  LDL.LU R229, [R1+0x54] ;  /* 0x0000540001e57983 */ /* 0x000f220000300800 */
[----:B------:R-:W-:Y:S01]  /*ab70*/  HADD2.F32 R227, -RZ, R85.H0_H0 ;  /* 0x20000055ffe37230 */ /* 0x000fe20000004100 */
[----:B------:R-:W-:Y:S02]  /*ab80*/  F2FP.SATFINITE.E4M3.F32.PACK_AB_MERGE_C R154, R155, R154, RZ ;  /* 0x0000009a9b9a723e */ /* 0x000fe400048070ff */
[----:B------:R1:W-:Y:S04]  /*ab90*/  STL [R1+0x2bc], R152 ;  /* 0x0002bc9801007387 */ /* 0x0003e80000100800 */
[----:B------:R-:W4:Y:S04]  /*aba0*/  LDL.LU R228, [R1+0x50] ;  /* 0x0000500001e47983 */ /* 0x000f280000300800 */
[----:B------:R-:W4:Y:S01]  /*abb0*/  LDL.LU R83, [R1+0x398] ;  /* 0x0003980001537983 */ /* 0x000f220000300800 */
[----:B--2---:R-:W-:Y:S01]  /*abc0*/  FMUL R81, R81, UR37 ;  /* 0x0000002551517c20 */ /* 0x004fe20008400000 */
[----:B---3--:R-:W-:Y:S01]  /*abd0*/  FMUL R82, R82, UR37 ;  /* 0x0000002552527c20 */ /* 0x008fe20008400000 */
[-C--:B----4-:R-:W-:Y:S02]  /*abe0*/  F2FP.F16.E4M3.UNPACK_B R237, R231.reuse ;  /* 0x000000e7ffed723e */ /* 0x090fe400020006ff */
[----:B------:R-:W-:Y:S01]  /*abf0*/  F2FP.F16.E4M3.UNPACK_B R239, R231.H1 ;  /* 0x000000e7ffef723e */ /* 0x000fe200030006ff */
[----:B------:R-:W-:Y:S01]  /*ac00*/  HADD2.F32 R231, -RZ, R232.H0_H0 ;  /* 0x200000e8ffe77230 */ /* 0x000fe20000004100 */
[-C--:B------:R-:W-:Y:S02]  /*ac10*/  F2FP.F16.E4M3.UNPACK_B R233, R226.reuse ;  /* 0x000000e2ffe9723e */ /* 0x080fe400020006ff */
[----:B------:R-:W-:Y:S01]  /*ac20*/  F2FP.F16.E4M3.UNPACK_B R235, R226.H1 ;  /* 0x000000e2ffeb723e */ /* 0x000fe200030006ff */
[----:B------:R-:W-:Y:S02]  /*ac30*/  HADD2.F32 R226, -RZ, R84.H0_H0 ;  /* 0x20000054ffe27230 */ /* 0x000fe40000004100 */
[----:B------:R-:W2:Y:S01]  /*ac40*/  LDL.LU R84, [R1+0x394] ;  /* 0x0003940001547983 */ /* 0x000ea20000300800 */
[-C--:B------:R-:W-:Y:S03]  /*ac50*/  F2FP.F16.E4M3.UNPACK_B R238, R229.reuse ;  /* 0x000000e5ffee723e */ /* 0x080fe600020006ff */
[----:B------:R-:W3:Y:S01]  /*ac60*/  LDL.LU R85, [R1+0x390] ;  /* 0x0003900001557983 */ /* 0x000ee20000300800 */
[----:B------:R-:W-:Y:S01]  /*ac70*/  F2FP.F16.E4M3.UNPACK_B R240, R229.H1 ;  /* 0x000000e5fff0723e */ /* 0x000fe200030006ff */
[----:B------:R-:W-:Y:S02]  /*ac80*/  HADD2.F32 R229, -RZ, R86.H0_H0 ;  /* 0x20000056ffe57230 */ /* 0x000fe40000004100 */
[----:B------:R-:W-:Y:S01]  /*ac90*/  FFMA R157, R226, UR44, R157 ;  /* 0x0000002ce29d7c23 */ /* 0x000fe2000800009d */
[----:B------:R-:W-:Y:S02]  /*aca0*/  HADD2.F32 R226, -RZ, R87.H0_H0 ;  /* 0x20000057ffe27230 */ /* 0x000fe40000004100 */
[----:B------:R-:W-:Y:S01]  /*acb0*/  FFMA R158, R227, UR44, R158 ;  /* 0x0000002ce39e7c23 */ /* 0x000fe2000800009e */
[----:B------:R-:W-:Y:S01]  /*acc0*/  HADD2.F32 R227, -RZ, R56.H0_H0 ;  /* 0x20000038ffe37230 */ /* 0x000fe20000004100 */
[-C--:B------:R-:W-:Y:S02]  /*acd0*/  F2FP.F16.E4M3.UNPACK_B R241, R228.reuse ;  /* 0x000000e4fff1723e */ /* 0x080fe400020006ff */
[----:B------:R-:W-:Y:S01]  /*ace0*/  F2FP.F16.E4M3.UNPACK_B R236, R228.H1 ;  /* 0x000000e4ffec723e */ /* 0x000fe200030006ff */
[----:B------:R-:W-:Y:S02]  /*acf0*/  HADD2.F32 R228, -RZ, R58.H0_H0 ;  /* 0x2000003affe47230 */ /* 0x000fe40000004100 */
[----:B------:R-:W-:Y:S01]  /*ad00*/  FMUL R83, R83, UR37 ;  /* 0x0000002553537c20 */ /* 0x000fe20008400000 */
[----:B------:R-:W4:Y:S02]  /*ad10*/  LDL.LU R58, [R1+0x40] ;  /* 0x00004000013a7983 */ /* 0x000f240000300800 */
[----:B------:R-:W-:Y:S02]  /*ad20*/  FFMA R159, R228, UR44, R159 ;  /* 0x0000002ce49f7c23 */ /* 0x000fe4000800009f */
[----:B------:R-:W4:Y:S01]  /*ad30*/  LDL.LU R86, [R1+0x38c] ;  /* 0x00038c0001567983 */ /* 0x000f220000300800 */
[----:B------:R-:W-:Y:S01]  /*ad40*/  FFMA R160, R229, UR44, R160 ;  /* 0x0000002ce5a07c23 */ /* 0x000fe200080000a0 */
[----:B------:R-:W-:Y:S01]  /*ad50*/  FFMA R161, R226, UR44, R161 ;  /* 0x0000002ce2a17c23 */ /* 0x000fe200080000a1 */
[----:B------:R-:W-:Y:S01]  /*ad60*/  FFMA R162, R227, UR44, R162 ;  /* 0x0000002ce3a27c23 */ /* 0x000fe200080000a2 */
[----:B------:R-:W4:Y:S01]  /*ad70*/  LDL.LU R87, [R1+0x388] ;  /* 0x0003880001577983 */ /* 0x000f220000300800 */
[----:B------:R-:W-:Y:S02]  /*ad80*/  HADD2.F32 R228, -RZ, R232.H1_H1 ;  /* 0x300000e8ffe47230 */ /* 0x000fe40000004100 */
[----:B------:R-:W-:Y:S01]  /*ad90*/  FFMA R163, R230, UR44, R163 ;  /* 0x0000002ce6a37c23 */ /* 0x000fe200080000a3 */
[----:B------:R-:W-:Y:S01]  /*ada0*/  FFMA R164, R231, UR44, R164 ;  /* 0x0000002ce7a47c23 */ /* 0x000fe200080000a4 */
[----:B------:R-:W4:Y:S01]  /*adb0*/  LDL.LU R56, [R1+0x384] ;  /* 0x0003840001387983 */ /* 0x000f220000300800 */
[----:B------:R-:W-:Y:S01]  /*adc0*/  F2FP.SATFINITE.E4M3.F32.PACK_AB_MERGE_C R158, R159, R158, RZ ;  /* 0x0000009e9f9e723e */ /* 0x000fe200048070ff */
[----:B------:R-:W-:Y:S01]  /*add0*/  FFMA R165, R228, UR44, R165 ;  /* 0x0000002ce4a57c23 */ /* 0x000fe200080000a5 */
[----:B------:R-:W-:Y:S01]  /*ade0*/  HADD2.F32 R228, -RZ, R71.H0_H0 ;  /* 0x20000047ffe47230 */ /* 0x000fe20000004100 */
[----:B------:R-:W4:Y:S01]  /*adf0*/  LDL.LU R61, [R1+0x44] ;  /* 0x00004400013d7983 */ /* 0x000f220000300800 */
[----:B------:R-:W-:Y:S03]  /*ae00*/  F2FP.SATFINITE.E4M3.F32.PACK_AB_MERGE_C R162, R163, R162, RZ ;  /* 0x000000a2a3a2723e */ /* 0x000fe600048070ff */
[----:B------:R-:W4:Y:S04]  /*ae10*/  LDL.LU R229, [R1+0x4c] ;  /* 0x00004c0001e57983 */ /* 0x000f280000300800 */
[----:B------:R-:W4:Y:S01]  /*ae20*/  LDL.LU R227, [R1+0x48] ;  /* 0x0000480001e37983 */ /* 0x000f220000300800 */
[----:B--2---:R-:W-:Y:S01]  /*ae30*/  FMUL R84, R84, UR37 ;  /* 0x0000002554547c20 */ /* 0x004fe20008400000 */
[----:B---3--:R-:W-:Y:S01]  /*ae40*/  FMUL R85, R85, UR37 ;  /* 0x0000002555557c20 */ /* 0x008fe20008400000 */
[-C--:B----4-:R-:W-:Y:S02]  /*ae50*/  F2FP.F16.E4M3.UNPACK_B R57, R58.reuse ;  /* 0x0000003aff39723e */ /* 0x090fe400020006ff */
[----:B------:R-:W-:Y:S02]  /*ae60*/  F2FP.F16.E4M3.UNPACK_B R59, R58.H1 ;  /* 0x0000003aff3b723e */ /* 0x000fe400030006ff */
[C---:B-1----:R-:W-:Y:S01]  /*ae70*/  PRMT R152, R57.reuse, 0x7610, R152 ;  /* 0x0000761039987816 */ /* 0x042fe20000000098 */
[----:B------:R-:W-:Y:S01]  /*ae80*/  FMUL R86, R86, UR37 ;  /* 0x0000002556567c20 */ /* 0x000fe20008400000 */
[----:B------:R-:W-:Y:S02]  /*ae90*/  PRMT R183, R57, 0x7632, R183 ;  /* 0x0000763239b77816 */ /* 0x000fe400000000b7 */
[----:B------:R-:W2:Y:S01]  /*aea0*/  LDL.LU R57, [R1+0x380] ;  /* 0x0003800001397983 */ /* 0x000ea20000300800 */
[----:B------:R-:W-:Y:S01]  /*aeb0*/  PRMT R182, R59, 0x7610, R182 ;  /* 0x000076103bb67816 */ /* 0x000fe200000000b6 */
[----:B------:R-:W-:Y:S01]  /*aec0*/  FMUL R87, R87, UR37 ;  /* 0x0000002557577c20 */ /* 0x000fe20008400000 */
[----:B------:R-:W-:Y:S01]  /*aed0*/  PRMT R181, R59, 0x7632, R181 ;  /* 0x000076323bb57816 */ /* 0x000fe200000000b5 */
[----:B------:R-:W3:Y:S01]  /*aee0*/  LDL.LU R58, [R1+0x37c] ;  /* 0x00037c00013a7983 */ /* 0x000ee20000300800 */
[----:B------:R-:W-:Y:S03]  /*aef0*/  FMUL R56, R56, UR37 ;  /* 0x0000002538387c20 */ /* 0x000fe60008400000 */
[----:B------:R-:W4:Y:S01]  /*af00*/  LDL.LU R59, [R1+0x378] ;  /* 0x00037800013b7983 */ /* 0x000f220000300800 */
[-C--:B------:R-:W-:Y:S02]  /*af10*/  F2FP.F16.E4M3.UNPACK_B R60, R61.reuse ;  /* 0x0000003dff3c723e */ /* 0x080fe400020006ff */
[----:B------:R-:W-:Y:S02]  /*af20*/  F2FP.F16.E4M3.UNPACK_B R62, R61.H1 ;  /* 0x0000003dff3e723e */ /* 0x000fe400030006ff */
[C---:B------:R-:W-:Y:S02]  /*af30*/  PRMT R180, R60.reuse, 0x7610, R180 ;  /* 0x000076103cb47816 */ /* 0x040fe400000000b4 */
[----:B------:R-:W-:Y:S02]  /*af40*/  PRMT R179, R60, 0x7632, R179 ;  /* 0x000076323cb37816 */ /* 0x000fe400000000b3 */
[----:B------:R-:W4:Y:S01]  /*af50*/  LDL.LU R60, [R1+0x374] ;  /* 0x00037400013c7983 */ /* 0x000f220000300800 */
[C---:B------:R-:W-:Y:S02]  /*af60*/  PRMT R178, R62.reuse, 0x7610, R178 ;  /* 0x000076103eb27816 */ /* 0x040fe400000000b2 */
[----:B------:R-:W-:Y:S01]  /*af70*/  PRMT R177, R62, 0x7632, R177 ;  /* 0x000076323eb17816 */ /* 0x000fe200000000b1 */
[----:B------:R-:W4:Y:S01]  /*af80*/  LDL.LU R61, [R1+0x370] ;  /* 0x00037000013d7983 */ /* 0x000f220000300800 */
[----:B------:R-:W-:Y:S02]  /*af90*/  F2FP.F16.E4M3.UNPACK_B R68, R229.H1 ;  /* 0x000000e5ff44723e */ /* 0x000fe400030006ff */
[-C--:B------:R-:W-:Y:S01]  /*afa0*/  F2FP.F16.E4M3.UNPACK_B R230, R227.reuse ;  /* 0x000000e3ffe6723e */ /* 0x080fe200020006ff */
[----:B------:R-:W4:Y:S01]  /*afb0*/  LDL.LU R62, [R1+0x36c] ;  /* 0x00036c00013e7983 */ /* 0x000f220000300800 */
[C---:B------:R-:W-:Y:S02]  /*afc0*/  PRMT R172, R68.reuse, 0x7610, R172 ;  /* 0x0000761044ac7816 */ /* 0x040fe400000000ac */
[----:B------:R-:W-:Y:S02]  /*afd0*/  PRMT R171, R68, 0x7632, R171 ;  /* 0x0000763244ab7816 */ /* 0x000fe400000000ab */
[----:B------:R-:W4:Y:S01]  /*afe0*/  LDL.LU R68, [R1+0x30] ;  /* 0x0000300001447983 */ /* 0x000f220000300800 */
[----:B------:R-:W-:Y:S01]  /*aff0*/  F2FP.F16.E4M3.UNPACK_B R232, R227.H1 ;  /* 0x000000e3ffe8723e */ /* 0x000fe200030006ff */
[----:B------:R-:W-:Y:S01]  /*b000*/  HADD2.F32 R227, -RZ, R63.H0_H0 ;  /* 0x2000003fffe37230 */ /* 0x000fe20000004100 */
[----:B------:R-:W-:Y:S01]  /*b010*/  F2FP.F16.E4M3.UNPACK_B R226, R229 ;  /* 0x000000e5ffe2723e */ /* 0x000fe200020006ff */
[----:B------:R-:W4:Y:S01]  /*b020*/  LDL.LU R63, [R1+0x368] ;  /* 0x00036800013f7983 */ /* 0x000f220000300800 */
[----:B------:R-:W-:Y:S01]  /*b030*/  HADD2.F32 R229, -RZ, R65.H0_H0 ;  /* 0x20000041ffe57230 */ /* 0x000fe20000004100 */
[----:B------:R-:W-:Y:S01]  /*b040*/  PRMT R176, R230, 0x7610, R176 ;  /* 0x00007610e6b07816 */ /* 0x000fe200000000b0 */
[----:B------:R-:W-:Y:S01]  /*b050*/  FFMA R166, R227, UR44, R166 ;  /* 0x0000002ce3a67c23 */ /* 0x000fe200080000a6 */
[C---:B------:R-:W-:Y:S01]  /*b060*/  PRMT R174, R226.reuse, 0x7610, R174 ;  /* 0x00007610e2ae7816 */ /* 0x040fe200000000ae */
[----:B------:R-:W-:Y:S01]  /*b070*/  HADD2.F32 R227, -RZ, R66.H0_H0 ;  /* 0x20000042ffe37230 */ /* 0x000fe20000004100 */
[----:B------:R-:W-:Y:S01]  /*b080*/  PRMT R173, R226, 0x7632, R173 ;  /* 0x00007632e2ad7816 */ /* 0x000fe200000000ad */
[----:B------:R-:W-:Y:S01]  /*b090*/  HADD2.F32 R226, -RZ, R64.H0_H0 ;  /* 0x20000040ffe27230 */ /* 0x000fe20000004100 */
[----:B------:R-:W-:Y:S01]  /*b0a0*/  PRMT R175, R230, 0x7632, R175 ;  /* 0x00007632e6af7816 */ /* 0x000fe200000000af */
[----:B------:R-:W4:Y:S01]  /*b0b0*/  LDL.LU R64, [R1+0x364] ;  /* 0x0003640001407983 */ /* 0x000f220000300800 */
[----:B------:R-:W-:Y:S02]  /*b0c0*/  HADD2.F32 R230, -RZ, R67.H0_H0 ;  /* 0x20000043ffe67230 */ /* 0x000fe40000004100 */
[----:B------:R-:W-:Y:S01]  /*b0d0*/  FFMA R167, R226, UR44, R167 ;  /* 0x0000002ce2a77c23 */ /* 0x000fe200080000a7 */
[----:B------:R-:W4:Y:S01]  /*b0e0*/  LDL.LU R65, [R1+0x360] ;  /* 0x0003600001417983 */ /* 0x000f220000300800 */
[----:B------:R-:W-:Y:S01]  /*b0f0*/  FFMA R136, R229, UR44, R136 ;  /* 0x0000002ce5887c23 */ /* 0x000fe20008000088 */
[----:B------:R-:W-:Y:S01]  /*b100*/  FFMA R137, R228, UR44, R137 ;  /* 0x0000002ce4897c23 */ /* 0x000fe20008000089 */
[----:B------:R-:W-:Y:S01]  /*b110*/  FFMA R138, R227, UR44, R138 ;  /* 0x0000002ce38a7c23 */ /* 0x000fe2000800008a */
[----:B------:R-:W4:Y:S01]  /*b120*/  LDL.LU R71, [R1+0x34] ;  /* 0x0000340001477983 */ /* 0x000f220000300800 */
[----:B------:R-:W-:Y:S01]  /*b130*/  FFMA R139, R230, UR44, R139 ;  /* 0x0000002ce68b7c23 */ /* 0x000fe2000800008b */
[----:B------:R-:W-:Y:S01]  /*b140*/  HADD2.F32 R230, -RZ, R53.H0_H0 ;  /* 0x20000035ffe67230 */ /* 0x000fe20000004100 */
[----:B------:R-:W-:Y:S01]  /*b150*/  F2FP.SATFINITE.E4M3.F32.PACK_AB_MERGE_C R155, R167, R166, RZ ;  /* 0x000000a6a79b723e */ /* 0x000fe200048070ff */
[----:B------:R-:W4:Y:S02]  /*b160*/  LDL.LU R66, [R1+0x35c] ;  /* 0x00035c0001427983 */ /* 0x000f240000300800 */
[----:B------:R-:W-:Y:S02]  /*b170*/  F2FP.SATFINITE.E4M3.F32.PACK_AB_MERGE_C R138, R139, R138, RZ ;  /* 0x0000008a8b8a723e */ /* 0x000fe400048070ff */
[----:B------:R-:W4:Y:S01]  /*b180*/  LDL.LU R67, [R1+0x358] ;  /* 0x0003580001437983 */ /* 0x000f220000300800 */
[----:B------:R-:W-:Y:S02]  /*b190*/  F2FP.SATFINITE.E4M3.F32.PACK_AB_MERGE_C R155, R165, R164, R155 ;  /* 0x000000a4a59b723e */ /* 0x000fe4000480709b */
[----:B------:R-:W-:Y:S01]  /*b1a0*/  F2FP.SATFINITE.E4M3.F32.PACK_AB_MERGE_C R136, R137, R136, R138 ;  /* 0x000000888988723e */ /* 0x000fe2000480708a */
[----:B------:R-:W4:Y:S01]  /*b1b0*/  LDL.LU R231, [R1+0x38] ;  /* 0x0000380001e77983 */ /* 0x000f220000300800 */
[----:B--2---:R-:W-:Y:S01]  /*b1c0*/  FMUL R57, R57, UR37 ;  /* 0x0000002539397c20 */ /* 0x004fe20008400000 */
[----:B---3--:R-:W-:Y:S01]  /*b1d0*/  FMUL R58, R58, UR37 ;  /* 0x000000253a3a7c20 */ /* 0x008fe20008400000 */
[----:B----4-:R-:W-:Y:S01]  /*b1e0*/  FMUL R59, R59, UR37 ;  /* 0x000000253b3b7c20 */ /* 0x010fe20008400000 */
[----:B------:R-:W-:Y:S01]  /*b1f0*/  FMUL R60, R60, UR37 ;  /* 0x000000253c3c7c20 */ /* 0x000fe20008400000 */
[----:B------:R-:W-:Y:S01]  /*b200*/  FMUL R61, R61, UR37 ;  /* 0x000000253d3d7c20 */ /* 0x000fe20008400000 */
[----:B------:R-:W-:Y:S01]  /*b210*/  FMUL R62, R62, UR37 ;  /* 0x000000253e3e7c20 */ /* 0x000fe20008400000 */
[-C--:B------:R-:W-:Y:S02]  /*b220*/  F2FP.F16.E4M3.UNPACK_B R227, R68.reuse ;  /* 0x00000044ffe3723e */ /* 0x080fe400020006ff */
[----:B------:R-:W-:Y:S02]  /*b230*/  F2FP.F16.E4M3.UNPACK_B R69, R68.H1 ;  /* 0x00000044ff45723e */ /* 0x000fe400030006ff */
[----:B------:R-:W-:Y:S01]  /*b240*/  PRMT R170, R227, 0x7610, R170 ;  /* 0x00007610e3aa7816 */ /* 0x000fe200000000aa */
[----:B------:R-:W-:Y:S01]  /*b250*/  FMUL R63, R63, UR37 ;  /* 0x000000253f3f7c20 */ /* 0x000fe20008400000 */
[----:B------:R-:W-:Y:S02]  /*b260*/  PRMT R169, R227, 0x7632, R169 ;  /* 0x00007632e3a97816 */ /* 0x000fe400000000a9 */
[----:B------:R-:W2:Y:S01]  /*b270*/  LDL.LU R227, [R1+0x3c] ;  /* 0x00003c0001e37983 */ /* 0x000ea20000300800 */
[C---:B------:R-:W-:Y:S02]  /*b280*/  PRMT R168, R69.reuse, 0x7610, R168 ;  /* 0x0000761045a87816 */ /* 0x040fe400000000a8 */
[----:B------:R-:W-:Y:S01]  /*b290*/  PRMT R199, R69, 0x7632, R199 ;  /* 0x0000763245c77816 */ /* 0x000fe200000000c7 */
[----:B------:R-:W3:Y:S01]  /*b2a0*/  LDL.LU R68, [R1+0x354] ;  /* 0x0003540001447983 */ /* 0x000ee20000300800 */
[----:B------:R-:W-:Y:S03]  /*b2b0*/  FMUL R64, R64, UR37 ;  /* 0x0000002540407c20 */ /* 0x000fe60008400000 */
[----:B------:R-:W4:Y:S01]  /*b2c0*/  LDL.LU R69, [R1+0x350] ;  /* 0x0003500001457983 */ /* 0x000f220000300800 */
[----:B------:R-:W-:Y:S01]  /*b2d0*/  FMUL R65, R65, UR37 ;  /* 0x0000002541417c20 */ /* 0x000fe20008400000 */
[-C--:B------:R-:W-:Y:S02]  /*b2e0*/  F2FP.F16.E4M3.UNPACK_B R70, R71.reuse ;  /* 0x00000047ff46723e */ /* 0x080fe400020006ff */
[----:B------:R-:W-:Y:S02]  /*b2f0*/  F2FP.F16.E4M3.UNPACK_B R40, R71.H1 ;  /* 0x00000047ff28723e */ /* 0x000fe400030006ff */
[----:B------:R-:W-:Y:S01]  /*b300*/  PRMT R198, R70, 0x7610, R198 ;  /* 0x0000761046c67816 */ /* 0x000fe200000000c6 */
[----:B------:R-:W-:Y:S01]  /*b310*/  FMUL R66, R66, UR37 ;  /* 0x0000002542427c20 */ /* 0x000fe20008400000 */
[----:B------:R-:W-:Y:S02]  /*b320*/  PRMT R197, R70, 0x7632, R197 ;  /* 0x0000763246c57816 */ /* 0x000fe400000000c5 */
[----:B------:R-:W4:Y:S01]  /*b330*/  LDL.LU R70, [R1+0x34c] ;  /* 0x00034c0001467983 */ /* 0x000f220000300800 */
[C---:B------:R-:W-:Y:S01]  /*b340*/  PRMT R196, R40.reuse, 0x7610, R196 ;  /* 0x0000761028c47816 */ /* 0x040fe200000000c4 */
[----:B------:R-:W-:Y:S01]  /*b350*/  FMUL R67, R67, UR37 ;  /* 0x0000002543437c20 */ /* 0x000fe20008400000 */
[----:B------:R-:W-:Y:S01]  /*b360*/  PRMT R195, R40, 0x7632, R195 ;  /* 0x0000763228c37816 */ /* 0x000fe200000000c3 */
[----:B------:R-:W4:Y:S01]  /*b370*/  LDL.LU R71, [R1+0x348] ;  /* 0x0003480001477983 */ /* 0x000f220000300800 */
[-C--:B------:R-:W-:Y:S02]  /*b380*/  F2FP.F16.E4M3.UNPACK_B R41, R231.reuse ;  /* 0x000000e7ff29723e */ /* 0x080fe400020006ff */
[----:B------:R-:W-:Y:S01]  /*b390*/  F2FP.F16.E4M3.UNPACK_B R229, R231.H1 ;  /* 0x000000e7ffe5723e */ /* 0x000fe200030006ff */
[----:B------:R-:W4:Y:S01]  /*b3a0*/  LDL.LU R40, [R1+0x344] ;  /* 0x0003440001287983 */ /* 0x000f220000300800 */
[C---:B------:R-:W-:Y:S01]  /*b3b0*/  PRMT R194, R41.reuse, 0x7610, R194 ;  /* 0x0000761029c27816 */ /* 0x040fe200000000c2 */
[----:B------:R-:W-:Y:S01]  /*b3c0*/  HADD2.F32 R231, -RZ, R48.H0_H0 ;  /* 0x20000030ffe77230 */ /* 0x000fe20000004100 */
[----:B------:R-:W-:Y:S02]  /*b3d0*/  PRMT R191, R41, 0x7632, R191 ;  /* 0x0000763229bf7816 */ /* 0x000fe400000000bf */
[----:B------:R-:W4:Y:S01]  /*b3e0*/  LDL.LU R41, [R1+0x340] ;  /* 0x0003400001297983 */ /* 0x000f220000300800 */
[C---:B------:R-:W-:Y:S02]  /*b3f0*/  PRMT R190, R229.reuse, 0x7610, R190 ;  /* 0x00007610e5be7816 */ /* 0x040fe400000000be */
[----:B------:R-:W-:Y:S01]  /*b400*/  PRMT R189, R229, 0x7632, R189 ;  /* 0x00007632e5bd7816 */ /* 0x000fe200000000bd */
[----:B------:R-:W-:Y:S01]  /*b410*/  HADD2.F32 R229, -RZ, R45.H0_H0 ;  /* 0x2000002dffe57230 */ /* 0x000fe20000004100 */
[-C--:B--2---:R-:W-:Y:S02]  /*b420*/  F2FP.F16.E4M3.UNPACK_B R228, R227.reuse ;  /* 0x000000e3ffe4723e */ /* 0x084fe400020006ff */
[----:B------:R-:W-:Y:S01]  /*b430*/  F2FP.F16.E4M3.UNPACK_B R226, R227.H1 ;  /* 0x000000e3ffe2723e */ /* 0x000fe200030006ff */
[----:B------:R-:W-:Y:S01]  /*b440*/  HADD2.F32 R227, -RZ, R42.H0_H0 ;  /* 0x2000002affe37230 */ /* 0x000fe20000004100 */
[----:B------:R-:W-:Y:S01]  /*b450*/  PRMT R188, R228, 0x7610, R188 ;  /* 0x00007610e4bc7816 */ /* 0x000fe200000000bc */
[----:B------:R-:W2:Y:S01]  /*b460*/  LDL.LU R42, [R1+0x33c] ;  /* 0x00033c00012a7983 */ /* 0x000ea20000300800 */
[----:B------:R-:W-:Y:S01]  /*b470*/  PRMT R225, R226, 0x7610, R225 ;  /* 0x00007610e2e17816 */ /* 0x000fe200000000e1 */
[----:B---3--:R-:W-:Y:S01]  /*b480*/  FMUL R68, R68, UR37 ;  /* 0x0000002544447c20 */ /* 0x008fe20008400000 */
[----:B------:R-:W-:Y:S01]  /*b490*/  PRMT R224, R226, 0x7632, R224 ;  /* 0x00007632e2e07816 */ /* 0x000fe200000000e0 */
[----:B------:R-:W-:Y:S01]  /*b4a0*/  HADD2.F32 R226, -RZ, R43.H0_H0 ;  /* 0x2000002bffe27230 */ /* 0x000fe20000004100 */
[----:B------:R-:W-:Y:S01]  /*b4b0*/  PRMT R203, R228, 0x7632, R203 ;  /* 0x00007632e4cb7816 */ /* 0x000fe200000000cb */
[----:B------:R-:W3:Y:S01]  /*b4c0*/  LDL.LU R43, [R1+0x338] ;  /* 0x00033800012b7983 */ /* 0x000ee20000300800 */
[----:B------:R-:W-:Y:S01]  /*b4d0*/  FFMA R140, R227, UR44, R140 ;  /* 0x0000002ce38c7c23 */ /* 0x000fe2000800008c */
[----:B------:R-:W-:Y:S02]  /*b4e0*/  HADD2.F32 R227, -RZ, R44.H0_H0 ;  /* 0x2000002cffe37230 */ /* 0x000fe40000004100 */
[----:B------:R-:W-:Y:S01]  /*b4f0*/  FFMA R141, R226, UR44, R141 ;  /* 0x0000002ce28d7c23 */ /* 0x000fe2000800008d */
[----:B------:R-:W3:Y:S01]  /*b500*/  LDL.LU R44, [R1+0x334] ;  /* 0x00033400012c7983 */ /* 0x000ee20000300800 */
[----:B------:R-:W-:Y:S02]  /*b510*/  HADD2.F32 R228, -RZ, R50.H0_H0 ;  /* 0x20000032ffe47230 */ /* 0x000fe40000004100 */
[----:B----4-:R-:W-:Y:S01]  /*b520*/  FMUL R69, R69, UR37 ;  /* 0x0000002545457c20 */ /* 0x010fe20008400000 */
[----:B------:R-:W-:Y:S01]  /*b530*/  HADD2.F32 R226, -RZ, R46.H0_H0 ;  /* 0x2000002effe27230 */ /* 0x000fe20000004100 */
[----:B------:R-:W4:Y:S01]  /*b540*/  LDL.LU R50, [R1+0x20] ;  /* 0x0000200001327983 */ /* 0x000f220000300800 */
[----:B------:R-:W-:Y:S01]  /*b550*/  FFMA R142, R227, UR44, R142 ;  /* 0x0000002ce38e7c23 */ /* 0x000fe2000800008e */
[----:B------:R-:W-:Y:S02]  /*b560*/  HADD2.F32 R227, -RZ, R47.H0_H0 ;  /* 0x2000002fffe37230 */ /* 0x000fe40000004100 */
[----:B------:R-:W-:Y:S01]  /*b570*/  FFMA R143, R228, UR44, R143 ;  /* 0x0000002ce48f7c23 */ /* 0x000fe2000800008f */
[----:B------:R-:W4:Y:S01]  /*b580*/  LDL.LU R45, [R1+0x330] ;  /* 0x00033000012d7983 */ /* 0x000f220000300800 */
[----:B------:R-:W-:Y:S02]  /*b590*/  HADD2.F32 R228, -RZ, R49.H0_H0 ;  /* 0x20000031ffe47230 */ /* 0x000fe40000004100 */
[----:B------:R-:W-:Y:S01]  /*b5a0*/  FFMA R144, R229, UR44, R144 ;  /* 0x0000002ce5907c23 */ /* 0x000fe20008000090 */
[----:B------:R-:W-:Y:S01]  /*b5b0*/  FFMA R145, R226, UR44, R145 ;  /* 0x0000002ce2917c23 */ /* 0x000fe20008000091 */
[----:B------:R-:W4:Y:S01]  /*b5c0*/  LDL.LU R46, [R1+0x32c] ;  /* 0x00032c00012e7983 */ /* 0x000f220000300800 */
[----:B------:R-:W-:Y:S01]  /*b5d0*/  FFMA R146, R227, UR44, R146 ;  /* 0x0000002ce3927c23 */ /* 0x000fe20008000092 */
[----:B------:R-:W-:Y:S01]  /*b5e0*/  FFMA R147, R230, UR44, R147 ;  /* 0x0000002ce6937c23 */ /* 0x000fe20008000093 */
[----:B------:R-:W-:Y:S01]  /*b5f0*/  FFMA R148, R231, UR44, R148 ;  /* 0x0000002ce7947c23 */ /* 0x000fe20008000094 */
[----:B------:R-:W4:Y:S01]  /*b600*/  LDL.LU R47, [R1+0x328] ;  /* 0x00032800012f7983 */ /* 0x000f220000300800 */
[----:B------:R-:W-:Y:S01]  /*b610*/  FFMA R149, R228, UR44, R149 ;  /* 0x0000002ce4957c23 */ /* 0x000fe20008000095 */
[----:B------:R-:W-:Y:S02]  /*b620*/  HADD2.F32 R228, -RZ, R30.H0_H0 ;  /* 0x2000001effe47230 */ /* 0x000fe40000004100 */
[----:B------:R-:W-:Y:S01]  /*b630*/  FMUL R41, R41, UR37 ;  /* 0x0000002529297c20 */ /* 0x000fe20008400000 */
[----:B------:R-:W4:Y:S01]  /*b640*/  LDL.LU R53, [R1+0x24] ;  /* 0x0000240001357983 */ /* 0x000f220000300800 */
[----:B------:R-:W-:Y:S01]  /*b650*/  FMUL R71, R71, UR37 ;  /* 0x0000002547477c20 */ /* 0x000fe20008400000 */
[----:B------:R-:W-:Y:S01]  /*b660*/  F2FP.SATFINITE.E4M3.F32.PACK_AB_MERGE_C R142, R143, R142, RZ ;  /* 0x0000008e8f8e723e */ /* 0x000fe200048070ff */
[----:B------:R-:W-:Y:S01]  /*b670*/  FMUL R70, R70, UR37 ;  /* 0x0000002546467c20 */ /* 0x000fe20008400000 */
[----:B------:R-:W4:Y:S01]  /*b680*/  LDL.LU R48, [R1+0x324] ;  /* 0x0003240001307983 */ /* 0x000f220000300800 */
[----:B------:R-:W-:Y:S01]  /*b690*/  F2FP.SATFINITE.E4M3.F32.PACK_AB_MERGE_C R146, R147, R146, RZ ;  /* 0x000000929392723e */ /* 0x000fe200048070ff */
[----:B------:R-:W-:Y:S01]  /*b6a0*/  FMUL R40, R40, UR37 ;  /* 0x0000002528287c20 */ /* 0x000fe20008400000 */
[----:B------:R-:W-:Y:S01]  /*b6b0*/  F2FP.SATFINITE.E4M3.F32.PACK_AB_MERGE_C R137, R141, R140, R142 ;  /* 0x0000008c8d89723e */ /* 0x000fe2000480708e */
[----:B------:R-:W4:Y:S01]  /*b6c0*/  LDL.LU R49, [R1+0x320] ;  /* 0x0003200001317983 */ /* 0x000f220000300800 */
[----:B------:R-:W-:Y:S03]  /*b6d0*/  F2FP.SATFINITE.E4M3.F32.PACK_AB_MERGE_C R138, R145, R144, R146 ;  /* 0x00000090918a723e */ /* 0x000fe60004807092 */
[----:B------:R-:W4:Y:S01]  /*b6e0*/  LDL.LU R230, [R1+0x28] ;  /* 0x0000280001e67983 */ /* 0x000f220000300800 */
[----:B--2---:R-:W-:Y:S01]  /*b6f0*/  FMUL R42, R42, UR37 ;  /* 0x000000252a2a7c20 */ /* 0x004fe20008400000 */
[----:B---3--:R-:W-:Y:S01]  /*b700*/  FMUL R43, R43, UR37 ;  /* 0x000000252b2b7c20 */ /* 0x008fe20008400000 */
[----:B------:R-:W-:Y:S01]  /*b710*/  FMUL R44, R44, UR37 ;  /* 0x000000252c2c7c20 */ /* 0x000fe20008400000 */
[-C--:B----4-:R-:W-:Y:S02]  /*b720*/  F2FP.F16.E4M3.UNPACK_B R226, R50.reuse ;  /* 0x00000032ffe2723e */ /* 0x090fe400020006ff */
[----:B------:R-:W-:Y:S02]  /*b730*/  F2FP.F16.E4M3.UNPACK_B R51, R50.H1 ;  /* 0x00000032ff33723e */ /* 0x000fe400030006ff */
[C---:B------:R-:W-:Y:S01]  /*b740*/  PRMT R223, R226.reuse, 0x7610, R223 ;  /* 0x00007610e2df7816 */ /* 0x040fe200000000df */
[----:B------:R-:W-:Y:S01]  /*b750*/  FMUL R45, R45, UR37 ;  /* 0x000000252d2d7c20 */ /* 0x000fe20008400000 */
[----:B------:R-:W-:Y:S02]  /*b760*/  PRMT R222, R226, 0x7632, R222 ;  /* 0x00007632e2de7816 */ /* 0x000fe400000000de */
[----:B------:R-:W2:Y:S01]  /*b770*/  LDL.LU R226, [R1+0x2c] ;  /* 0x00002c0001e27983 */ /* 0x000ea20000300800 */
[C---:B------:R-:W-:Y:S01]  /*b780*/  PRMT R221, R51.reuse, 0x7610, R221 ;  /* 0x0000761033dd7816 */ /* 0x040fe200000000dd */
[----:B------:R-:W-:Y:S01]  /*b790*/  FMUL R46, R46, UR37 ;  /* 0x000000252e2e7c20 */ /* 0x000fe20008400000 */
[----:B------:R-:W-:Y:S01]  /*b7a0*/  PRMT R220, R51, 0x7632, R220 ;  /* 0x0000763233dc7816 */ /* 0x000fe200000000dc */
[----:B------:R-:W3:Y:S01]  /*b7b0*/  LDL.LU R50, [R1+0x31c] ;  /* 0x00031c0001327983 */ /* 0x000ee20000300800 */
[----:B------:R-:W-:Y:S03]  /*b7c0*/  FMUL R47, R47, UR37 ;  /* 0x000000252f2f7c20 */ /* 0x000fe60008400000 */
[----:B------:R-:W4:Y:S01]  /*b7d0*/  LDL.LU R51, [R1+0x318] ;  /* 0x0003180001337983 */ /* 0x000f220000300800 */
[-C--:B------:R-:W-:Y:S02]  /*b7e0*/  F2FP.F16.E4M3.UNPACK_B R52, R53.reuse ;  /* 0x00000035ff34723e */ /* 0x080fe400020006ff */
[----:B------:R-:W-:Y:S01]  /*b7f0*/  F2FP.F16.E4M3.UNPACK_B R54, R53.H1 ;  /* 0x00000035ff36723e */ /* 0x000fe200030006ff */
[----:B------:R-:W-:Y:S01]  /*b800*/  FMUL R48, R48, UR37 ;  /* 0x0000002530307c20 */ /* 0x000fe20008400000 */
[C---:B------:R-:W-:Y:S02]  /*b810*/  PRMT R219, R52.reuse, 0x7610, R219 ;  /* 0x0000761034db7816 */ /* 0x040fe400000000db */
[----:B------:R-:W-:Y:S01]  /*b820*/  PRMT R218, R52, 0x7632, R218 ;  /* 0x0000763234da7816 */ /* 0x000fe200000000da */
[----:B------:R-:W-:Y:S01]  /*b830*/  FMUL R49, R49, UR37 ;  /* 0x0000002531317c20 */ /* 0x000fe20008400000 */
[----:B------:R-:W4:Y:S01]  /*b840*/  LDL.LU R52, [R1+0x314] ;  /* 0x0003140001347983 */ /* 0x000f220000300800 */
[C---:B------:R-:W-:Y:S02]  /*b850*/  PRMT R217, R54.reuse, 0x7610, R217 ;  /* 0x0000761036d97816 */ /* 0x040fe400000000d9 */
[----:B------:R-:W-:Y:S01]  /*b860*/  PRMT R216, R54, 0x7632, R216 ;  /* 0x0000763236d87816 */ /* 0x000fe200000000d8 */
[----:B------:R-:W4:Y:S01]  /*b870*/  LDL.LU R53, [R1+0x310] ;  /* 0x0003100001357983 */ /* 0x000f220000300800 */
        /* <DEDUP_REMOVED lines=8> */
[----:B------:R-:W-:Y:S01]  /*b900*/  HADD2.F32 R229, -RZ, R26.H0_H0 ;  /* 0x2000001affe57230 */ /* 0x000fe20000004100 */
[----:B------:R-:W-:Y:S02]  /*b910*/  F2FP.SATFINITE.E4M3.F32.PACK_AB_MERGE_C R230, R5, R4, RZ ;  /* 0x0000000405e6723e */ /* 0x000fe400048070ff */
[----:B------:R-:W-:Y:S04]  /*b920*/  PRMT R4, R34, 0x7610, R4 ;  /* 0x0000761022047816 */ /* 0x000fe80000000004 */
[----:B------:R-:W-:Y:S02]  /*b930*/  PRMT R231, R4, 0x7610, R231 ;  /* 0x0000761004e77816 */ /* 0x000fe400000000e7 */
[-C--:B--2---:R-:W-:Y:S02]  /*b940*/  F2FP.F16.E4M3.UNPACK_B R27, R226.reuse.H1 ;  /* 0x000000e2ff1b723e */ /* 0x084fe400030006ff */
[----:B------:R-:W-:Y:S01]  /*b950*/  F2FP.F16.E4M3.UNPACK_B R227, R226 ;  /* 0x000000e2ffe3723e */ /* 0x000fe200020006ff */
[----:B------:R-:W-:Y:S01]  /*b960*/  HADD2.F32 R226, -RZ, R25.H0_H0 ;  /* 0x20000019ffe27230 */ /* 0x000fe20000004100 */
[C---:B------:R-:W-:Y:S01]  /*b970*/  PRMT R17, R27.reuse, 0x7610, R17 ;  /* 0x000076101b117816 */ /* 0x040fe20000000011 */
[----:B---3--:R-:W-:Y:S01]  /*b980*/  FMUL R50, R50, UR37 ;  /* 0x0000002532327c20 */ /* 0x008fe20008400000 */
[----:B------:R-:W-:Y:S02]  /*b990*/  PRMT R16, R27, 0x7632, R16 ;  /* 0x000076321b107816 */ /* 0x000fe40000000010 */
[----:B------:R-:W2:Y:S01]  /*b9a0*/  LDL.LU R27, [R1] ;  /* 0x00000000011b7983 */ /* 0x000ea20000300800 */
[----:B------:R-:W-:Y:S01]  /*b9b0*/  PRMT R19, R227, 0x7610, R19 ;  /* 0x00007610e3137816 */ /* 0x000fe20000000013 */
[----:B----4-:R-:W-:Y:S01]  /*b9c0*/  FMUL R51, R51, UR37 ;  /* 0x0000002533337c20 */ /* 0x010fe20008400000 */
[----:B------:R-:W-:Y:S01]  /*b9d0*/  PRMT R18, R227, 0x7632, R18 ;  /* 0x00007632e3127816 */ /* 0x000fe20000000012 */
[----:B------:R-:W-:Y:S02]  /*b9e0*/  HADD2.F32 R227, -RZ, R24.H0_H0 ;  /* 0x20000018ffe37230 */ /* 0x000fe40000004100 */
[----:B------:R-:W3:Y:S01]  /*b9f0*/  LDL.LU R24, [R1+0x304] ;  /* 0x0003040001187983 */ /* 0x000ee20000300800 */
[----:B------:R-:W-:Y:S03]  /*ba00*/  FMUL R52, R52, UR37 ;  /* 0x0000002534347c20 */ /* 0x000fe60008400000 */
[----:B------:R-:W4:Y:S01]  /*ba10*/  LDL.LU R25, [R1+0x300] ;  /* 0x0003000001197983 */ /* 0x000f220000300800 */
[----:B------:R-:W-:Y:S01]  /*ba20*/  FFMA R150, R227, UR44, R150 ;  /* 0x0000002ce3967c23 */ /* 0x000fe20008000096 */
[----:B------:R-:W-:Y:S02]  /*ba30*/  HADD2.F32 R227, -RZ, R32.H0_H0 ;  /* 0x20000020ffe37230 */ /* 0x000fe40000004100 */
[----:B------:R-:W-:Y:S01]  /*ba40*/  FMUL R53, R53, UR37 ;  /* 0x0000002535357c20 */ /* 0x000fe20008400000 */
[----:B------:R-:W4:Y:S01]  /*ba50*/  LDL.LU R26, [R1+0x2fc] ;  /* 0x0002fc00011a7983 */ /* 0x000f220000300800 */
[----:B------:R-:W-:Y:S01]  /*ba60*/  FFMA R151, R226, UR44, R151 ;  /* 0x0000002ce2977c23 */ /* 0x000fe20008000097 */
[----:B------:R-:W-:Y:S01]  /*ba70*/  FFMA R120, R229, UR44, R120 ;  /* 0x0000002ce5787c23 */ /* 0x000fe20008000078 */
[----:B------:R-:W-:Y:S01]  /*ba80*/  FMUL R54, R54, UR37 ;  /* 0x0000002536367c20 */ /* 0x000fe20008400000 */
[----:B------:R-:W4:Y:S01]  /*ba90*/  LDL.LU R30, [R1+0x4] ;  /* 0x00000400011e7983 */ /* 0x000f220000300800 */
[----:B------:R-:W-:Y:S01]  /*baa0*/  FFMA R121, R228, UR44, R121 ;  /* 0x0000002ce4797c23 */ /* 0x000fe20008000079 */
[----:B------:R-:W-:Y:S01]  /*bab0*/  FFMA R122, R227, UR44, R122 ;  /* 0x0000002ce37a7c23 */ /* 0x000fe2000800007a */
[----:B------:R-:W-:Y:S01]  /*bac0*/  F2FP.SATFINITE.E4M3.F32.PACK_AB_MERGE_C R139, R151, R150, RZ ;  /* 0x00000096978b723e */ /* 0x000fe200048070ff */
[----:B------:R-:W4:Y:S01]  /*bad0*/  LDL.LU R32, [R1+0x8] ;  /* 0x0000080001207983 */ /* 0x000f220000300800 */
[----:B------:R-:W-:Y:S02]  /*bae0*/  FMUL R55, R55, UR37 ;  /* 0x0000002537377c20 */ /* 0x000fe40008400000 */
[----:B------:R-:W-:Y:S02]  /*baf0*/  F2FP.SATFINITE.E4M3.F32.PACK_AB_MERGE_C R139, R149, R148, R139 ;  /* 0x00000094958b723e */ /* 0x000fe4000480708b */
[-C--:B--2---:R-:W-:Y:S02]  /*bb00*/  F2FP.F16.E4M3.UNPACK_B R212, R27.reuse ;  /* 0x0000001bffd4723e */ /* 0x084fe400020006ff */
[----:B------:R-:W-:Y:S02]  /*bb10*/  F2FP.F16.E4M3.UNPACK_B R28, R27.H1 ;  /* 0x0000001bff1c723e */ /* 0x000fe400030006ff */
[C---:B------:R-:W-:Y:S02]  /*bb20*/  PRMT R15, R212.reuse, 0x7610, R15 ;  /* 0x00007610d40f7816 */ /* 0x040fe4000000000f */
[----:B------:R-:W-:Y:S01]  /*bb30*/  PRMT R14, R212, 0x7632, R14 ;  /* 0x00007632d40e7816 */ /* 0x000fe2000000000e */
[----:B---3--:R-:W-:Y:S01]  /*bb40*/  FMUL R24, R24, UR37 ;  /* 0x0000002518187c20 */ /* 0x008fe20008400000 */
[----:B------:R-:W2:Y:S01]  /*bb50*/  LDL.LU R212, [R1+0xc] ;  /* 0x00000c0001d47983 */ /* 0x000ea20000300800 */
[C---:B------:R-:W-:Y:S01]  /*bb60*/  PRMT R13, R28.reuse, 0x7610, R13 ;  /* 0x000076101c0d7816 */ /* 0x040fe2000000000d */
[----:B----4-:R-:W-:Y:S01]  /*bb70*/  FMUL R25, R25, UR37 ;  /* 0x0000002519197c20 */ /* 0x010fe20008400000 */
        /* <DEDUP_REMOVED lines=22> */
[----:B------:R-:W-:Y:S03]  /*bce0*/  HADD2.F32 R193, -RZ, R193.H0_H0 ;  /* 0x200000c1ffc17230 */ /* 0x000fe60000004100 */
[----:B------:R-:W4:Y:S01]  /*bcf0*/  LDL.LU R34, [R1+0x2dc] ;  /* 0x0002dc0001227983 */ /* 0x000f220000300800 */
[-C--:B--2---:R-:W-:Y:S02]  /*bd00*/  F2FP.F16.E4M3.UNPACK_B R227, R212.reuse ;  /* 0x000000d4ffe3723e */ /* 0x084fe400020006ff */
[----:B------:R-:W-:Y:S02]  /*bd10*/  F2FP.F16.E4M3.UNPACK_B R5, R212.H1 ;  /* 0x000000d4ff05723e */ /* 0x000fe400030006ff */
[----:B------:R-:W-:Y:S01]  /*bd20*/  PRMT R192, R227, 0x7610, R192 ;  /* 0x00007610e3c07816 */ /* 0x000fe200000000c0 */
[----:B---3--:R-:W-:Y:S01]  /*bd30*/  FMUL R27, R27, UR37 ;  /* 0x000000251b1b7c20 */ /* 0x008fe20008400000 */
[----:B------:R-:W-:Y:S02]  /*bd40*/  PRMT R184, R227, 0x7632, R184 ;  /* 0x00007632e3b87816 */ /* 0x000fe400000000b8 */
[----:B------:R-:W2:Y:S01]  /*bd50*/  LDL.LU R227, [R1+0x18] ;  /* 0x0000180001e37983 */ /* 0x000ea20000300800 */
[----:B------:R-:W-:Y:S01]  /*bd60*/  F2FP.SATFINITE.E4M3.F32.PACK_AB_MERGE_C R212, R3, R0, R230 ;  /* 0x0000000003d4723e */ /* 0x000fe200048070e6 */
[----:B----4-:R-:W-:Y:S02]  /*bd70*/  FMUL R28, R28, UR37 ;  /* 0x000000251c1c7c20 */ /* 0x010fe40008400000 */
[----:B------:R-:W3:Y:S01]  /*bd80*/  LDL.LU R230, [R1+0x14] ;  /* 0x0000140001e67983 */ /* 0x000ee20000300800 */
[----:B------:R-:W-:Y:S01]  /*bd90*/  FMUL R29, R29, UR37 ;  /* 0x000000251d1d7c20 */ /* 0x000fe20008400000 */
[----:B------:R-:W-:Y:S01]  /*bda0*/  FMUL R30, R30, UR37 ;  /* 0x000000251e1e7c20 */ /* 0x000fe20008400000 */
[-C--:B------:R-:W-:Y:S02]  /*bdb0*/  F2FP.F16.E4M3.UNPACK_B R3, R35.reuse ;  /* 0x00000023ff03723e */ /* 0x080fe400020006ff */
[----:B------:R-:W-:Y:S02]  /*bdc0*/  F2FP.F16.E4M3.UNPACK_B R36, R35.H1 ;  /* 0x00000023ff24723e */ /* 0x000fe400030006ff */
[----:B------:R-:W-:Y:S01]  /*bdd0*/  PRMT R202, R3, 0x7610, R202 ;  /* 0x0000761003ca7816 */ /* 0x000fe200000000ca */
[----:B------:R-:W-:Y:S01]  /*bde0*/  FMUL R31, R31, UR37 ;  /* 0x000000251f1f7c20 */ /* 0x000fe20008400000 */
[----:B------:R-:W-:Y:S02]  /*bdf0*/  PRMT R187, R3, 0x7632, R187 ;  /* 0x0000763203bb7816 */ /* 0x000fe400000000bb */
[----:B------:R-:W4:Y:S01]  /*be00*/  LDL.LU R3, [R1+0x1c] ;  /* 0x00001c0001037983 */ /* 0x000f220000300800 */
[----:B------:R-:W-:Y:S01]  /*be10*/  PRMT R201, R36, 0x7610, R201 ;  /* 0x0000761024c97816 */ /* 0x000fe200000000c9 */
[----:B------:R-:W-:Y:S01]  /*be20*/  FMUL R32, R32, UR37 ;  /* 0x0000002520207c20 */ /* 0x000fe20008400000 */
[----:B------:R-:W-:Y:S01]  /*be30*/  PRMT R213, R36, 0x7632, R213 ;  /* 0x0000763224d57816 */ /* 0x000fe200000000d5 */
[----:B------:R-:W4:Y:S01]  /*be40*/  LDL.LU R35, [R1+0x2d8] ;  /* 0x0002d80001237983 */ /* 0x000f220000300800 */
[----:B------:R-:W-:Y:S03]  /*be50*/  FMUL R33, R33, UR37 ;  /* 0x0000002521217c20 */ /* 0x000fe60008400000 */
[----:B------:R-:W4:Y:S01]  /*be60*/  LDL.LU R36, [R1+0x2d4] ;  /* 0x0002d40001247983 */ /* 0x000f220000300800 */
[----:B------:R-:W-:Y:S01]  /*be70*/  FMUL R34, R34, UR37 ;  /* 0x0000002522227c20 */ /* 0x000fe20008400000 */
[-C--:B--2---:R-:W-:Y:S02]  /*be80*/  F2FP.F16.E4M3.UNPACK_B R226, R227.reuse.H1 ;  /* 0x000000e3ffe2723e */ /* 0x084fe400030006ff */
[----:B------:R-:W-:Y:S01]  /*be90*/  F2FP.F16.E4M3.UNPACK_B R228, R227 ;  /* 0x000000e3ffe4723e */ /* 0x000fe200020006ff */
[----:B------:R-:W-:Y:S01]  /*bea0*/  HADD2.F32 R227, -RZ, R38.H0_H0 ;  /* 0x20000026ffe37230 */ /* 0x000fe20000004100 */
[-C--:B---3--:R-:W-:Y:S02]  /*beb0*/  F2FP.F16.E4M3.UNPACK_B R37, R230.reuse ;  /* 0x000000e6ff25723e */ /* 0x088fe400020006ff */
[C---:B------:R-:W-:Y:S02]  /*bec0*/  PRMT R210, R226.reuse, 0x7610, R210 ;  /* 0x00007610e2d27816 */ /* 0x040fe400000000d2 */
[C---:B------:R-:W-:Y:S02]  /*bed0*/  PRMT R200, R37.reuse, 0x7610, R200 ;  /* 0x0000761025c87816 */ /* 0x040fe400000000c8 */
[----:B------:R-:W-:Y:S02]  /*bee0*/  PRMT R186, R37, 0x7632, R186 ;  /* 0x0000763225ba7816 */ /* 0x000fe400000000ba */
[----:B------:R-:W2:Y:S01]  /*bef0*/  LDL.LU R37, [R1+0x2d0] ;  /* 0x0002d00001257983 */ /* 0x000ea20000300800 */
[----:B------:R-:W-:Y:S01]  /*bf00*/  PRMT R215, R226, 0x7632, R215 ;  /* 0x00007632e2d77816 */ /* 0x000fe200000000d7 */
[----:B------:R-:W-:Y:S01]  /*bf10*/  HADD2.F32 R226, -RZ, R231.H0_H0 ;  /* 0x200000e7ffe27230 */ /* 0x000fe20000004100 */
[C---:B------:R-:W-:Y:S01]  /*bf20*/  PRMT R206, R228.reuse, 0x7610, R206 ;  /* 0x00007610e4ce7816 */ /* 0x040fe200000000ce */
[----:B------:R1:W-:Y:S01]  /*bf30*/  STL [R1+0x190], R60 ;  /* 0x0001903c01007387 */ /* 0x0003e20000100800 */
[----:B------:R-:W-:Y:S01]  /*bf40*/  PRMT R211, R228, 0x7632, R211 ;  /* 0x00007632e4d37816 */ /* 0x000fe200000000d3 */
[----:B------:R-:W-:Y:S02]  /*bf50*/  HADD2.F32 R231, -RZ, R243.H0_H0 ;  /* 0x200000f3ffe77230 */ /* 0x000fe40000004100 */
[----:B------:R-:W-:Y:S01]  /*bf60*/  FFMA R123, R226, UR44, R123 ;  /* 0x0000002ce27b7c23 */ /* 0x000fe2000800007b */
[----:B------:R3:W-:Y:S01]  /*bf70*/  STL [R1+0x18c], R62 ;  /* 0x00018c3e01007387 */ /* 0x0007e20000100800 */
[----:B------:R-:W-:Y:S01]  /*bf80*/  HADD2.F32 R226, -RZ, R39.H0_H0 ;  /* 0x20000027ffe27230 */ /* 0x000fe20000004100 */
[----:B------:R-:W-:Y:S01]  /*bf90*/  F2FP.F16.E4M3.UNPACK_B R229, R230.H1 ;  /* 0x000000e6ffe5723e */ /* 0x000fe200030006ff */
[----:B------:R-:W-:Y:S01]  /*bfa0*/  FFMA R124, R227, UR44, R124 ;  /* 0x0000002ce37c7c23 */ /* 0x000fe2000800007c */
[----:B------:R3:W-:Y:S01]  /*bfb0*/  STL [R1+0x188], R64 ;  /* 0x0001884001007387 */ /* 0x0007e20000100800 */
[----:B------:R-:W-:Y:S01]  /*bfc0*/  HADD2.F32 R230, -RZ, R244.H1_H1 ;  /* 0x300000f4ffe67230 */ /* 0x000fe20000004100 */
[-C--:B----4-:R-:W-:Y:S01]  /*bfd0*/  F2FP.F16.E4M3.UNPACK_B R0, R3.reuse.H1 ;  /* 0x00000003ff00723e */ /* 0x090fe200030006ff */
[----:B------:R-:W-:Y:S01]  /*bfe0*/  FFMA R125, R226, UR44, R125 ;  /* 0x0000002ce27d7c23 */ /* 0x000fe2000800007d */
[----:B------:R4:W-:Y:S01]  /*bff0*/  STL [R1+0x184], R66 ;  /* 0x0001844201007387 */ /* 0x0009e20000100800 */
[C---:B------:R-:W-:Y:S01]  /*c000*/  PRMT R185, R229.reuse, 0x7610, R185 ;  /* 0x00007610e5b97816 */ /* 0x040fe200000000b9 */
[----:B------:R-:W-:Y:S01]  /*c010*/  HADD2.F32 R227, -RZ, R246.H0_H0 ;  /* 0x200000f6ffe37230 */ /* 0x000fe20000004100 */
[C---:B------:R-:W-:Y:S01]  /*c020*/  PRMT R214, R0.reuse, 0x7610, R214 ;  /* 0x0000761000d67816 */ /* 0x040fe200000000d6 */
[----:B------:R4:W-:Y:S01]  /*c030*/  STL [R1+0x180], R68 ;  /* 0x0001804401007387 */ /* 0x0009e20000100800 */
[----:B------:R-:W-:Y:S01]  /*c040*/  PRMT R209, R0, 0x7632, R209 ;  /* 0x0000763200d17816 */ /* 0x000fe200000000d1 */
[----:B------:R-:W-:Y:S01]  /*c050*/  FMUL R36, R36, UR37 ;  /* 0x0000002524247c20 */ /* 0x000fe20008400000 */
[----:B------:R-:W-:Y:S01]  /*c060*/  PRMT R207, R229, 0x7632, R207 ;  /* 0x00007632e5cf7816 */ /* 0x000fe200000000cf */
[----:B------:R4:W-:Y:S01]  /*c070*/  STL [R1+0x17c], R41 ;  /* 0x00017c2901007387 */ /* 0x0009e20000100800 */
[----:B------:R-:W-:Y:S01]  /*c080*/  F2FP.F16.E4M3.UNPACK_B R9, R3 ;  /* 0x00000003ff09723e */ /* 0x000fe200020006ff */
[----:B------:R-:W-:Y:S01]  /*c090*/  HADD2.F32 R3, -RZ, R175.H0_H0 ;  /* 0x200000afff037230 */ /* 0x000fe20000004100 */
[----:B------:R-:W-:Y:S01]  /*c0a0*/  F2FP.SATFINITE.E4M3.F32.PACK_AB_MERGE_C R122, R123, R122, RZ ;  /* 0x0000007a7b7a723e */ /* 0x000fe200048070ff */
[----:B------:R4:W-:Y:S01]  /*c0b0*/  STL [R1+0x178], R43 ;  /* 0x0001782b01007387 */ /* 0x0009e20000100800 */
[----:B-1----:R-:W-:Y:S01]  /*c0c0*/  HADD2.F32 R60, -RZ, R171.H0_H0 ;  /* 0x200000abff3c7230 */ /* 0x002fe20000004100 */
[----:B------:R-:W-:Y:S01]  /*c0d0*/  PRMT R248, R9, 0x7610, R248 ;  /* 0x0000761009f87816 */ /* 0x000fe200000000f8 */
[----:B------:R-:W-:Y:S01]  /*c0e0*/  HADD2.F32 R229, -RZ, R245.H0_H0 ;  /* 0x200000f5ffe57230 */ /* 0x000fe20000004100 */
[----:B------:R1:W-:Y:S01]  /*c0f0*/  STL [R1+0x174], R45 ;  /* 0x0001742d01007387 */ /* 0x0003e20000100800 */
[----:B---3--:R-:W-:Y:S01]  /*c100*/  HADD2.F32 R62, -RZ, R169.H0_H0 ;  /* 0x200000a9ff3e7230 */ /* 0x008fe20000004100 */
[----:B------:R-:W-:Y:S01]  /*c110*/  F2FP.SATFINITE.E4M3.F32.PACK_AB_MERGE_C R120, R121, R120, R122 ;  /* 0x000000787978723e */ /* 0x000fe2000480707a */
[----:B------:R-:W-:Y:S01]  /*c120*/  HADD2.F32 R248, -RZ, R248.H0_H0 ;  /* 0x200000f8fff87230 */ /* 0x000fe20000004100 */
[----:B------:R3:W-:Y:S01]  /*c130*/  STL [R1+0x170], R47 ;  /* 0x0001702f01007387 */ /* 0x0007e20000100800 */
[----:B------:R-:W-:Y:S01]  /*c140*/  HADD2.F32 R64, -RZ, R199.H0_H0 ;  /* 0x200000c7ff407230 */ /* 0x000fe20000004100 */
[----:B------:R-:W-:Y:S01]  /*c150*/  PRMT R2, R9, 0x7632, R2 ;  /* 0x0000763209027816 */ /* 0x000fe20000000002 */
[----:B------:R-:W-:Y:S01]  /*c160*/  HADD2.F32 R9, -RZ, R173.H0_H0 ;  /* 0x200000adff097230 */ /* 0x000fe20000004100 */
[----:B------:R3:W-:Y:S01]  /*c170*/  STL [R1+0x168], R48 ;  /* 0x0001683001007387 */ /* 0x0007e20000100800 */
[----:B----4-:R-:W-:Y:S02]  /*c180*/  HADD2.F32 R66, -RZ, R197.H0_H0 ;  /* 0x200000c5ff427230 */ /* 0x010fe40000004100 */
[----:B------:R-:W-:Y:S01]  /*c190*/  FFMA R126, R227, UR44, R126 ;  /* 0x0000002ce37e7c23 */ /* 0x000fe2000800007e */
[----:B------:R-:W-:Y:S01]  /*c1a0*/  HADD2.F32 R2, -RZ, R2.H0_H0 ;  /* 0x20000002ff027230 */ /* 0x000fe20000004100 */
[----:B------:R4:W-:Y:S01]  /*c1b0*/  STL [R1+0x164], R49 ;  /* 0x0001643101007387 */ /* 0x0009e20000100800 */
[----:B------:R-:W-:Y:S02]  /*c1c0*/  HADD2.F32 R68, -RZ, R195.H0_H0 ;  /* 0x200000c3ff447230 */ /* 0x000fe40000004100 */
[----:B------:R-:W-:Y:S01]  /*c1d0*/  FMUL R35, R35, UR37 ;  /* 0x0000002523237c20 */ /* 0x000fe20008400000 */
[----:B------:R-:W-:Y:S01]  /*c1e0*/  HADD2.F32 R227, -RZ, R244.H0_H0 ;  /* 0x200000f4ffe37230 */ /* 0x000fe20000004100 */
[----:B------:R4:W-:Y:S01]  /*c1f0*/  STL [R1+0x16c], R50 ;  /* 0x00016c3201007387 */ /* 0x0009e20000100800 */
[----:B------:R-:W-:Y:S02]  /*c200*/  HADD2.F32 R244, -RZ, R135.H0_H0 ;  /* 0x20000087fff47230 */ /* 0x000fe40000004100 */
[----:B------:R-:W-:Y:S01]  /*c210*/  HADD2.F32 R41, -RZ, R191.H0_H0 ;  /* 0x200000bfff297230 */ /* 0x000fe20000004100 */
[----:B------:R4:W-:Y:S01]  /*c220*/  STL [R1+0x160], R51 ;  /* 0x0001603301007387 */ /* 0x0009e20000100800 */
[----:B------:R-:W-:Y:S02]  /*c230*/  HADD2.F32 R43, -RZ, R189.H0_H0 ;  /* 0x200000bdff2b7230 */ /* 0x000fe40000004100 */
[----:B------:R-:W-:Y:S01]  /*c240*/  HADD2.F32 R226, -RZ, R245.H1_H1 ;  /* 0x300000f5ffe27230 */ /* 0x000fe20000004100 */
[----:B------:R4:W-:Y:S01]  /*c250*/  STL [R1+0x15c], R52 ;  /* 0x00015c3401007387 */ /* 0x0009e20000100800 */
[----:B-1----:R-:W-:Y:S02]  /*c260*/  HADD2.F32 R45, -RZ, R203.H0_H0 ;  /* 0x200000cbff2d7230 */ /* 0x002fe40000004100 */
[----:B------:R-:W-:Y:S01]  /*c270*/  HADD2.F32 R245, -RZ, R249.H0_H0 ;  /* 0x200000f9fff57230 */ /* 0x000fe20000004100 */
[----:B------:R1:W-:Y:S01]  /*c280*/  STL [R1+0x158], R54 ;  /* 0x0001583601007387 */ /* 0x0003e20000100800 */
[----:B---3--:R-:W-:Y:S02]  /*c290*/  HADD2.F32 R47, -RZ, R224.H0_H0 ;  /* 0x200000e0ff2f7230 */ /* 0x008fe40000004100 */
[----:B------:R-:W-:Y:S01]  /*c2a0*/  HADD2.F32 R228, -RZ, R246.H1_H1 ;  /* 0x300000f6ffe47230 */ /* 0x000fe20000004100 */
[----:B------:R-:W3:Y:S01]  /*c2b0*/  LDL.LU R38, [R1+0x2cc] ;  /* 0x0002cc0001267983 */ /* 0x000ee20000300800 */
[----:B------:R-:W-:Y:S02]  /*c2c0*/  HADD2.F32 R48, -RZ, R220.H0_H0 ;  /* 0x200000dcff307230 */ /* 0x000fe40000004100 */
[----:B------:R-:W-:Y:S01]  /*c2d0*/  HADD2.F32 R246, -RZ, R247.H1_H1 ;  /* 0x300000f7fff67230 */ /* 0x000fe20000004100 */
[----:B------:R-:W3:Y:S01]  /*c2e0*/  LDL.LU R39, [R1+0x2c8] ;  /* 0x0002c80001277983 */ /* 0x000ee20000300800 */
[----:B----4-:R-:W-:Y:S02]  /*c2f0*/  HADD2.F32 R49, -RZ, R218.H0_H0 ;  /* 0x200000daff317230 */ /* 0x010fe40000004100 */
[----:B------:R-:W-:Y:S01]  /*c300*/  FFMA R127, R228, UR44, R127 ;  /* 0x0000002ce47f7c23 */ /* 0x000fe2000800007f */
[----:B------:R-:W-:Y:S01]  /*c310*/  FFMA R128, R229, UR44, R128 ;  /* 0x0000002ce5807c23 */ /* 0x000fe20008000080 */
[----:B------:R-:W4:Y:S01]  /*c320*/  LDL.S16 R0, [R1+0x90] ;  /* 0x0000900001007983 */ /* 0x000f220000100600 */
[----:B------:R-:W-:Y:S02]  /*c330*/  HADD2.F32 R50, -RZ, R222.H0_H0 ;  /* 0x200000deff327230 */ /* 0x000fe40000004100 */
[----:B------:R-:W-:Y:S01]  /*c340*/  FFMA R129, R226, UR44, R129 ;  /* 0x0000002ce2817c23 */ /* 0x000fe20008000081 */
[----:B------:R-:W-:Y:S01]  /*c350*/  FFMA R130, R227, UR44, R130 ;  /* 0x0000002ce3827c23 */ /* 0x000fe20008000082 */
[----:B------:R-:W4:Y:S01]  /*c360*/  LDL.LU.S16 R4, [R1+0x92] ;  /* 0x0000920001047983 */ /* 0x000f220000300600 */
[----:B------:R-:W-:Y:S01]  /*c370*/  HADD2.F32 R227, -RZ, R134.H0_H0 ;  /* 0x20000086ffe37230 */ /* 0x000fe20000004100 */
[----:B------:R-:W-:Y:S01]  /*c380*/  F2FP.SATFINITE.E4M3.F32.PACK_AB_MERGE_C R126, R127, R126, RZ ;  /* 0x0000007e7f7e723e */ /* 0x000fe200048070ff */
[----:B------:R-:W-:Y:S01]  /*c390*/  HADD2.F32 R51, -RZ, R216.H0_H0 ;  /* 0x200000d8ff337230 */ /* 0x000fe20000004100 */
[----:B------:R1:W-:Y:S01]  /*c3a0*/  STL [R1+0x154], R29 ;  /* 0x0001541d01007387 */ /* 0x0003e20000100800 */
[----:B------:R-:W-:Y:S01]  /*c3b0*/  HADD2.F32 R52, -RZ, R22.H0_H0 ;  /* 0x20000016ff347230 */ /* 0x000fe20000004100 */
[----:B------:R-:W-:Y:S01]  /*c3c0*/  F2FP.SATFINITE.E4M3.F32.PACK_AB_MERGE_C R121, R125, R124, R126 ;  /* 0x0000007c7d79723e */ /* 0x000fe2000480707e */
[----:B------:R-:W-:Y:S01]  /*c3d0*/  HADD2.F32 R228, -RZ, R243.H1_H1 ;  /* 0x300000f3ffe47230 */ /* 0x000fe20000004100 */
[----:B------:R1:W-:Y:S02]  /*c3e0*/  STL [R1+0x150], R30 ;  /* 0x0001501e01007387 */ /* 0x0003e40000100800 */
[----:B-1----:R-:W-:Y:S02]  /*c3f0*/  HADD2.F32 R54, -RZ, R20.H0_H0 ;  /* 0x20000014ff367230 */ /* 0x002fe40000004100 */
[----:B------:R-:W-:Y:S01]  /*c400*/  FFMA R131, R230, UR44, R131 ;  /* 0x0000002ce6837c23 */ /* 0x000fe20008000083 */
[----:B------:R-:W-:Y:S01]  /*c410*/  FFMA R132, R231, UR44, R132 ;  /* 0x0000002ce7847c23 */ /* 0x000fe20008000084 */
[----:B------:R1:W-:Y:S01]  /*c420*/  STL [R1+0x14c], R32 ;  /* 0x00014c2001007387 */ /* 0x0003e20000100800 */
[----:B------:R-:W-:Y:S01]  /*c430*/  FFMA R133, R228, UR44, R133 ;  /* 0x0000002ce4857c23 */ /* 0x000fe20008000085 */
[----:B------:R-:W-:Y:S01]  /*c440*/  HADD2.F32 R230, -RZ, R249.H1_H1 ;  /* 0x300000f9ffe67230 */ /* 0x000fe20000004100 */
[----:B------:R-:W-:Y:S01]  /*c450*/  F2FP.SATFINITE.E4M3.F32.PACK_AB_MERGE_C R130, R131, R130, RZ ;  /* 0x000000828382723e */ /* 0x000fe200048070ff */
[----:B------:R1:W-:Y:S01]  /*c460*/  STL [R1+0x148], R34 ;  /* 0x0001482201007387 */ /* 0x0003e20000100800 */
[----:B------:R-:W-:Y:S02]  /*c470*/  HADD2.F32 R249, -RZ, R181.H0_H0 ;  /* 0x200000b5fff97230 */ /* 0x000fe40000004100 */
[----:B------:R-:W-:Y:S01]  /*c480*/  F2FP.SATFINITE.E4M3.F32.PACK_AB_MERGE_C R122, R129, R128, R130 ;  /* 0x00000080817a723e */ /* 0x000fe20004807082 */
[----:B------:R1:W-:Y:S01]  /*c490*/  STL [R1+0x140], R36 ;  /* 0x0001402401007387 */ /* 0x0003e20000100800 */
[--C-:B------:R-:W-:Y:S02]  /*c4a0*/  HADD2.F32 R229, -RZ, R242.reuse.H0_H0 ;  /* 0x200000f2ffe57230 */ /* 0x100fe40000004100 */
[----:B------:R-:W-:Y:S02]  /*c4b0*/  HADD2.F32 R242, -RZ, R242.H1_H1 ;  /* 0x300000f2fff27230 */ /* 0x000fe40000004100 */
[----:B------:R-:W-:Y:S02]  /*c4c0*/  HADD2.F32 R231, -RZ, R247.H0_H0 ;  /* 0x200000f7ffe77230 */ /* 0x000fe40000004100 */
[--C-:B------:R-:W-:Y:S02]  /*c4d0*/  HADD2.F32 R247, -RZ, R251.reuse.H0_H0 ;  /* 0x200000fbfff77230 */ /* 0x100fe40000004100 */
[----:B------:R-:W-:Y:S02]  /*c4e0*/  HADD2.F32 R228, -RZ, R251.H1_H1 ;  /* 0x300000fbffe47230 */ /* 0x000fe40000004100 */
[----:B------:R-:W-:Y:S02]  /*c4f0*/  HADD2.F32 R251, -RZ, R234.H0_H0 ;  /* 0x200000eafffb7230 */ /* 0x000fe40000004100 */
[----:B------:R-:W-:Y:S02]  /*c500*/  HADD2.F32 R29, -RZ, R18.H0_H0 ;  /* 0x20000012ff1d7230 */ /* 0x000fe40000004100 */
[----:B------:R-:W-:Y:S02]  /*c510*/  HADD2.F32 R30, -RZ, R16.H0_H0 ;  /* 0x20000010ff1e7230 */ /* 0x000fe40000004100 */
[----:B-1----:R-:W-:Y:S02]  /*c520*/  HADD2.F32 R32, -RZ, R14.H0_H0 ;  /* 0x2000000eff207230 */ /* 0x002fe40000004100 */
[----:B------:R-:W-:Y:S02]  /*c530*/  HADD2.F32 R34, -RZ, R12.H0_H0 ;  /* 0x2000000cff227230 */ /* 0x000fe40000004100 */
[----:B------:R-:W-:Y:S02]  /*c540*/  HADD2.F32 R36, -RZ, R6.H0_H0 ;  /* 0x20000006ff247230 */ /* 0x000fe40000004100 */
[----:B--2---:R-:W-:Y:S05]  /*c550*/  FMUL R37, R37, UR37 ;  /* 0x0000002525257c20 */ /* 0x004fea0008400000 */
[----:B------:R1:W-:Y:S02]  /*c560*/  STL [R1+0x144], R37 ;  /* 0x0001442501007387 */ /* 0x0003e40000100800 */
[----:B-1----:R-:W-:Y:S02]  /*c570*/  HADD2.F32 R37, -RZ, R10.H0_H0 ;  /* 0x2000000aff257230 */ /* 0x002fe40000004100 */
[----:B---3--:R-:W-:Y:S01]  /*c580*/  FMUL R38, R38, UR37 ;  /* 0x0000002526267c20 */ /* 0x008fe20008400000 */
[----:B------:R-:W-:Y:S01]  /*c590*/  FMUL R39, R39, UR37 ;  /* 0x0000002527277c20 */ /* 0x000fe20008400000 */
[----:B----4-:R-:W-:Y:S04]  /*c5a0*/  HADD2.F32 R243, -RZ, R0.H0_H0 ;  /* 0x20000000fff37230 */ /* 0x010fe80000004100 */
[----:B------:R1:W-:Y:S01]  /*c5b0*/  STL [R1+0x13c], R39 ;  /* 0x00013c2701007387 */ /* 0x0003e20000100800 */
[----:B------:R-:W-:Y:S02]  /*c5c0*/  HADD2.F32 R0, -RZ, R179.H0_H0 ;  /* 0x200000b3ff007230 */ /* 0x000fe40000004100 */
[----:B------:R-:W-:Y:S01]  /*c5d0*/  HADD2.F32 R226, -RZ, R4.H0_H0 ;  /* 0x20000004ffe27230 */ /* 0x000fe20000004100 */
[----:B------:R-:W2:Y:S01]  /*c5e0*/  LDL.LU R134, [R1+0x2c4] ;  /* 0x0002c40001867983 */ /* 0x000ea20000300800 */
[----:B------:R-:W-:Y:S03]  /*c5f0*/  HADD2.F32 R4, -RZ, R177.H0_H0 ;  /* 0x200000b1ff047230 */ /* 0x000fe60000004100 */
[----:B------:R-:W3:Y:S01]  /*c600*/  LDL.LU R135, [R1+0x2c0] ;  /* 0x0002c00001877983 */ /* 0x000ee20000300800 */
[----:B-1----:R-:W-:Y:S02]  /*c610*/  HADD2.F32 R39, -RZ, R205.H0_H0 ;  /* 0x200000cdff277230 */ /* 0x002fe40000004100 */
[----:B--2---:R-:W-:Y:S01]  /*c620*/  FFMA R134, R229, UR44, R134 ;  /* 0x0000002ce5867c23 */ /* 0x004fe20008000086 */
[--C-:B------:R-:W-:Y:S02]  /*c630*/  HADD2.F32 R229, -RZ, R250.reuse.H0_H0 ;  /* 0x200000faffe57230 */ /* 0x100fe40000004100 */
[----:B------:R-:W-:Y:S02]  /*c640*/  HADD2.F32 R250, -RZ, R250.H1_H1 ;  /* 0x300000fafffa7230 */ /* 0x000fe40000004100 */
[----:B---3--:R-:W-:Y:S01]  /*c650*/  FFMA R135, R242, UR44, R135 ;  /* 0x0000002cf2877c23 */ /* 0x008fe20008000087 */
[----:B------:R-:W-:Y:S01]  /*c660*/  FFMA R104, R243, UR44, R104 ;  /* 0x0000002cf3687c23 */ /* 0x000fe20008000068 */
        /* <DEDUP_REMOVED lines=9> */
[----:B------:R-:W-:Y:S02]  /*c700*/  HADD2.F32 R228, -RZ, R152.H0_H0 ;  /* 0x20000098ffe47230 */ /* 0x000fe40000004100 */
[----:B------:R-:W-:Y:S01]  /*c710*/  FFMA R114, R229, UR44, R114 ;  /* 0x0000002ce5727c23 */ /* 0x000fe20008000072 */
[----:B------:R-:W2:Y:S01]  /*c720*/  LDL.LU R152, [R1+0x2bc] ;  /* 0x0002bc0001987983 */ /* 0x000ea20000300800 */
[----:B------:R-:W-:Y:S02]  /*c730*/  HADD2.F32 R242, -RZ, R234.H1_H1 ;  /* 0x300000eafff27230 */ /* 0x000fe40000004100 */
[----:B------:R-:W-:Y:S01]  /*c740*/  FFMA R115, R250, UR44, R115 ;  /* 0x0000002cfa737c23 */ /* 0x000fe20008000073 */
[--C-:B------:R-:W-:Y:S02]  /*c750*/  HADD2.F32 R226, -RZ, R241.reuse.H0_H0 ;  /* 0x200000f1ffe27230 */ /* 0x100fe40000004100 */
[----:B------:R-:W-:Y:S01]  /*c760*/  FFMA R116, R251, UR44, R116 ;  /* 0x0000002cfb747c23 */ /* 0x000fe20008000074 */
[----:B------:R-:W-:Y:S02]  /*c770*/  HADD2.F32 R234, -RZ, R241.H1_H1 ;  /* 0x300000f1ffea7230 */ /* 0x000fe40000004100 */
[----:B------:R-:W-:Y:S01]  /*c780*/  FFMA R117, R242, UR44, R117 ;  /* 0x0000002cf2757c23 */ /* 0x000fe20008000075 */
[----:B------:R-:W-:Y:S01]  /*c790*/  HADD2.F32 R241, -RZ, R183.H0_H0 ;  /* 0x200000b7fff17230 */ /* 0x000fe20000004100 */
[----:B------:R-:W-:Y:S01]  /*c7a0*/  F2FP.SATFINITE.E4M3.F32.PACK_AB_MERGE_C R106, R107, R106, RZ ;  /* 0x0000006a6b6a723e */ /* 0x000fe200048070ff */
[----:B------:R-:W3:Y:S01]  /*c7b0*/  LDL.LU R183, [R1+0x2b8] ;  /* 0x0002b80001b77983 */ /* 0x000ee20000300800 */
[----:B------:R-:W-:Y:S01]  /*c7c0*/  HADD2.F32 R229, -RZ, R182.H0_H0 ;  /* 0x200000b6ffe57230 */ /* 0x000fe20000004100 */
[----:B------:R-:W-:Y:S01]  /*c7d0*/  F2FP.SATFINITE.E4M3.F32.PACK_AB_MERGE_C R123, R135, R134, RZ ;  /* 0x00000086877b723e */ /* 0x000fe200048070ff */
[----:B------:R-:W-:Y:S01]  /*c7e0*/  HADD2.F32 R250, -RZ, R180.H0_H0 ;  /* 0x200000b4fffa7230 */ /* 0x000fe20000004100 */
[----:B------:R-:W3:Y:S01]  /*c7f0*/  LDL.LU R182, [R1+0x2b4] ;  /* 0x0002b40001b67983 */ /* 0x000ee20000300800 */
[----:B------:R-:W-:Y:S01]  /*c800*/  HADD2.F32 R251, -RZ, R178.H0_H0 ;  /* 0x200000b2fffb7230 */ /* 0x000fe20000004100 */
[----:B------:R-:W-:Y:S01]  /*c810*/  F2FP.SATFINITE.E4M3.F32.PACK_AB_MERGE_C R104, R105, R104, R106 ;  /* 0x000000686968723e */ /* 0x000fe2000480706a */
[----:B------:R-:W-:Y:S01]  /*c820*/  HADD2.F32 R242, -RZ, R176.H0_H0 ;  /* 0x200000b0fff27230 */ /* 0x000fe20000004100 */
[----:B------:R-:W4:Y:S01]  /*c830*/  LDL.LU R181, [R1+0x2b0] ;  /* 0x0002b00001b57983 */ /* 0x000f220000300800 */
[----:B------:R-:W-:Y:S01]  /*c840*/  F2FP.SATFINITE.E4M3.F32.PACK_AB_MERGE_C R123, R133, R132, R123 ;  /* 0x00000084857b723e */ /* 0x000fe2000480707b */
[--C-:B------:R-:W-:Y:S01]  /*c850*/  HADD2.F32 R227, -RZ, R236.reuse.H0_H0 ;  /* 0x200000ecffe37230 */ /* 0x100fe20000004100 */
[----:B------:R-:W-:Y:S01]  /*c860*/  F2FP.SATFINITE.E4M3.F32.PACK_AB_MERGE_C R110, R111, R110, RZ ;  /* 0x0000006e6f6e723e */ /* 0x000fe200048070ff */
[----:B------:R-:W4:Y:S01]  /*c870*/  LDL.LU R180, [R1+0x2ac] ;  /* 0x0002ac0001b47983 */ /* 0x000f220000300800 */
[----:B------:R-:W-:Y:S01]  /*c880*/  HADD2.F32 R236, -RZ, R236.H1_H1 ;  /* 0x300000ecffec7230 */ /* 0x000fe20000004100 */
[----:B------:R-:W-:Y:S01]  /*c890*/  F2FP.SATFINITE.E4M3.F32.PACK_AB_MERGE_C R114, R115, R114, RZ ;  /* 0x000000727372723e */ /* 0x000fe200048070ff */
[--C-:B------:R-:W-:Y:S01]  /*c8a0*/  HADD2.F32 R244, -RZ, R238.reuse.H0_H0 ;  /* 0x200000eefff47230 */ /* 0x100fe20000004100 */
[----:B------:R-:W3:Y:S01]  /*c8b0*/  LDL.LU R179, [R1+0x2a8] ;  /* 0x0002a80001b37983 */ /* 0x000ee20000300800 */
[----:B------:R-:W-:Y:S01]  /*c8c0*/  F2FP.SATFINITE.E4M3.F32.PACK_AB_MERGE_C R105, R109, R108, R110 ;  /* 0x0000006c6d69723e */ /* 0x000fe2000480706e */
[----:B------:R-:W-:Y:S01]  /*c8d0*/  HADD2.F32 R238, -RZ, R238.H1_H1 ;  /* 0x300000eeffee7230 */ /* 0x000fe20000004100 */
[----:B------:R-:W-:Y:S01]  /*c8e0*/  F2FP.SATFINITE.E4M3.F32.PACK_AB_MERGE_C R106, R113, R112, R114 ;  /* 0x00000070716a723e */ /* 0x000fe20004807072 */
[----:B------:R-:W3:Y:S01]  /*c8f0*/  LDL.LU R178, [R1+0x2a4] ;  /* 0x0002a40001b27983 */ /* 0x000ee20000300800 */
[--C-:B------:R-:W-:Y:S02]  /*c900*/  HADD2.F32 R245, -RZ, R240.reuse.H0_H0 ;  /* 0x200000f0fff57230 */ /* 0x100fe40000004100 */
[----:B------:R-:W-:Y:S01]  /*c910*/  HADD2.F32 R240, -RZ, R240.H1_H1 ;  /* 0x300000f0fff07230 */ /* 0x000fe20000004100 */
[----:B------:R-:W4:Y:S01]  /*c920*/  LDL.LU R177, [R1+0x2a0] ;  /* 0x0002a00001b17983 */ /* 0x000f220000300800 */
[--C-:B------:R-:W-:Y:S02]  /*c930*/  HADD2.F32 R243, -RZ, R252.reuse.H0_H0 ;  /* 0x200000fcfff37230 */ /* 0x100fe40000004100 */
[----:B------:R-:W-:Y:S01]  /*c940*/  HADD2.F32 R252, -RZ, R252.H1_H1 ;  /* 0x300000fcfffc7230 */ /* 0x000fe20000004100 */
[----:B------:R-:W4:Y:S01]  /*c950*/  LDL.LU R176, [R1+0x29c] ;  /* 0x00029c0001b07983 */ /* 0x000f220000300800 */
[--C-:B------:R-:W-:Y:S02]  /*c960*/  HADD2.F32 R230, -RZ, R233.reuse.H0_H0 ;  /* 0x200000e9ffe67230 */ /* 0x100fe40000004100 */
[----:B------:R-:W-:Y:S01]  /*c970*/  FFMA R118, R243, UR44, R118 ;  /* 0x0000002cf3767c23 */ /* 0x000fe20008000076 */
[----:B------:R-:W-:Y:S01]  /*c980*/  HADD2.F32 R233, -RZ, R233.H1_H1 ;  /* 0x300000e9ffe97230 */ /* 0x000fe20000004100 */
[----:B------:R-:W4:Y:S01]  /*c990*/  LDL.LU R175, [R1+0x298] ;  /* 0x0002980001af7983 */ /* 0x000f220000300800 */
[----:B------:R-:W-:Y:S01]  /*c9a0*/  FFMA R119, R252, UR44, R119 ;  /* 0x0000002cfc777c23 */ /* 0x000fe20008000077 */
[----:B------:R-:W-:Y:S02]  /*c9b0*/  HADD2.F32 R252, -RZ, R174.H0_H0 ;  /* 0x200000aefffc7230 */ /* 0x000fe40000004100 */
[----:B------:R-:W-:Y:S01]  /*c9c0*/  FFMA R88, R226, UR44, R88 ;  /* 0x0000002ce2587c23 */ /* 0x000fe20008000058 */
[----:B------:R-:W4:Y:S01]  /*c9d0*/  LDL.LU R174, [R1+0x294] ;  /* 0x0002940001ae7983 */ /* 0x000f220000300800 */
[----:B------:R-:W-:Y:S02]  /*c9e0*/  HADD2.F32 R226, -RZ, R172.H0_H0 ;  /* 0x200000acffe27230 */ /* 0x000fe40000004100 */
[----:B------:R-:W-:Y:S01]  /*c9f0*/  FFMA R89, R234, UR44, R89 ;  /* 0x0000002cea597c23 */ /* 0x000fe20008000059 */
[----:B------:R-:W-:Y:S01]  /*ca00*/  HADD2.F32 R234, -RZ, R170.H0_H0 ;  /* 0x200000aaffea7230 */ /* 0x000fe20000004100 */
[----:B------:R-:W4:Y:S01]  /*ca10*/  LDL.LU R173, [R1+0x290] ;  /* 0x0002900001ad7983 */ /* 0x000f220000300800 */
[----:B------:R-:W-:Y:S01]  /*ca20*/  FFMA R90, R227, UR44, R90 ;  /* 0x0000002ce35a7c23 */ /* 0x000fe2000800005a */
[----:B------:R-:W-:Y:S02]  /*ca30*/  HADD2.F32 R227, -RZ, R168.H0_H0 ;  /* 0x200000a8ffe37230 */ /* 0x000fe40000004100 */
[----:B------:R-:W-:Y:S01]  /*ca40*/  FFMA R91, R236, UR44, R91 ;  /* 0x0000002cec5b7c23 */ /* 0x000fe2000800005b */
[----:B------:R1:W-:Y:S01]  /*ca50*/  STL [R1], R9 ;  /* 0x0000000901007387 */ /* 0x0003e20000100800 */
[----:B------:R-:W-:Y:S02]  /*ca60*/  HADD2.F32 R236, -RZ, R198.H0_H0 ;  /* 0x200000c6ffec7230 */ /* 0x000fe40000004100 */
[----:B------:R-:W-:Y:S01]  /*ca70*/  FFMA R92, R244, UR44, R92 ;  /* 0x0000002cf45c7c23 */ /* 0x000fe2000800005c */
        /* <DEDUP_REMOVED lines=14> */
[----:B------:R-:W-:Y:S01]  /*cb60*/  HADD2.F32 R233, -RZ, R223.H0_H0 ;  /* 0x200000dfffe97230 */ /* 0x000fe20000004100 */
[----:B------:R-:W-:Y:S01]  /*cb70*/  F2FP.SATFINITE.E4M3.F32.PACK_AB_MERGE_C R90, R91, R90, RZ ;  /* 0x0000005a5b5a723e */ /* 0x000fe200048070ff */
[--C-:B------:R-:W-:Y:S01]  /*cb80*/  HADD2.F32 R231, -RZ, R235.reuse.H0_H0 ;  /* 0x200000ebffe77230 */ /* 0x100fe20000004100 */
[----:B------:R-:W4:Y:S01]  /*cb90*/  LDL.LU R168, [R1+0x27c] ;  /* 0x00027c0001a87983 */ /* 0x000f220000300800 */
[----:B------:R-:W-:Y:S01]  /*cba0*/  HADD2.F32 R235, -RZ, R235.H1_H1 ;  /* 0x300000ebffeb7230 */ /* 0x000fe20000004100 */
[----:B------:R-:W-:Y:S01]  /*cbb0*/  F2FP.SATFINITE.E4M3.F32.PACK_AB_MERGE_C R88, R89, R88, R90 ;  /* 0x000000585958723e */ /* 0x000fe2000480705a */
[----:B------:R-:W-:Y:S01]  /*cbc0*/  HADD2.F32 R246, -RZ, R237.H0_H0 ;  /* 0x200000edfff67230 */ /* 0x000fe20000004100 */
[----:B------:R-:W4:Y:S01]  /*cbd0*/  LDL.LU R199, [R1+0x278] ;  /* 0x0002780001c77983 */ /* 0x000f220000300800 */
[----:B-1----:R-:W-:Y:S02]  /*cbe0*/  HADD2.F32 R9, -RZ, R192.H0_H0 ;  /* 0x200000c0ff097230 */ /* 0x002fe40000004100 */
        /* <DEDUP_REMOVED lines=9> */
[----:B------:R-:W-:Y:S01]  /*cc80*/  HADD2.F32 R237, -RZ, R237.H1_H1 ;  /* 0x300000edffed7230 */ /* 0x000fe20000004100 */
[----:B------:R-:W4:Y:S01]  /*cc90*/  LDL.LU R196, [R1+0x26c] ;  /* 0x00026c0001c47983 */ /* 0x000f220000300800 */
[--C-:B------:R-:W-:Y:S01]  /*cca0*/  HADD2.F32 R247, -RZ, R239.reuse.H0_H0 ;  /* 0x200000effff77230 */ /* 0x100fe20000004100 */
[----:B------:R-:W-:Y:S01]  /*ccb0*/  F2FP.SATFINITE.E4M3.F32.PACK_AB_MERGE_C R107, R117, R116, R107 ;  /* 0x00000074756b723e */ /* 0x000fe2000480706b */
        /* <DEDUP_REMOVED lines=26> */
[----:B------:R-:W-:Y:S01]  /*ce60*/  F2FP.SATFINITE.E4M3.F32.PACK_AB_MERGE_C R74, R75, R74, RZ ;  /* 0x0000004a4b4a723e */ /* 0x000fe200048070ff */
[----:B------:R-:W-:Y:S01]  /*ce70*/  FFMA R78, R251, UR44, R78 ;  /* 0x0000002cfb4e7c23 */ /* 0x000fe2000800004e */
[----:B------:R-:W-:Y:S01]  /*ce80*/  FFMA R79, R4, UR44, R79 ;  /* 0x0000002c044f7c23 */ /* 0x000fe2000800004f */
[----:B------:R-:W4:Y:S01]  /*ce90*/  LDL.LU R225, [R1+0x24c] ;  /* 0x00024c0001e17983 */ /* 0x000f220000300800 */
[----:B------:R-:W-:Y:S01]  /*cea0*/  HADD2.F32 R4, -RZ, R184.H0_H0 ;  /* 0x200000b8ff047230 */ /* 0x000fe20000004100 */
[----:B------:R-:W-:Y:S01]  /*ceb0*/  F2FP.SATFINITE.E4M3.F32.PACK_AB_MERGE_C R72, R73, R72, R74 ;  /* 0x000000484948723e */ /* 0x000fe2000480704a */
[----:B------:R-:W-:Y:S01]  /*cec0*/  HADD2.F32 R251, -RZ, R204.H0_H0 ;  /* 0x200000ccfffb7230 */ /* 0x000fe20000004100 */
[----:B------:R-:W4:Y:S01]  /*ced0*/  LDL.LU R224, [R1+0x248] ;  /* 0x0002480001e07983 */ /* 0x000f220000300800 */
[----:B------:R-:W-:Y:S01]  /*cee0*/  FFMA R80, R242, UR44, R80 ;  /* 0x0000002cf2507c23 */ /* 0x000fe20008000050 */
[--C-:B------:R-:W-:Y:S02]  /*cef0*/  HADD2.F32 R242, -RZ, R5.reuse.H0_H0 ;  /* 0x20000005fff27230 */ /* 0x100fe40000004100 */
[----:B------:R-:W-:Y:S01]  /*cf00*/  FFMA R81, R3, UR44, R81 ;  /* 0x0000002c03517c23 */ /* 0x000fe20008000051 */
[----:B------:R-:W4:Y:S01]  /*cf10*/  LDL.LU R223, [R1+0x244] ;  /* 0x0002440001df7983 */ /* 0x000f220000300800 */
[----:B------:R-:W-:Y:S01]  /*cf20*/  F2FP.SATFINITE.E4M3.F32.PACK_AB_MERGE_C R94, R95, R94, RZ ;  /* 0x0000005e5f5e723e */ /* 0x000fe200048070ff */
[--C-:B------:R-:W-:Y:S01]  /*cf30*/  HADD2.F32 R243, -RZ, R232.reuse.H0_H0 ;  /* 0x200000e8fff37230 */ /* 0x100fe20000004100 */
[----:B------:R-:W-:Y:S01]  /*cf40*/  F2FP.SATFINITE.E4M3.F32.PACK_AB_MERGE_C R98, R99, R98, RZ ;  /* 0x000000626362723e */ /* 0x000fe200048070ff */
[----:B------:R-:W4:Y:S01]  /*cf50*/  LDL.LU R222, [R1+0x240] ;  /* 0x0002400001de7983 */ /* 0x000f220000300800 */
[----:B------:R-:W-:Y:S01]  /*cf60*/  F2FP.SATFINITE.E4M3.F32.PACK_AB_MERGE_C R89, R93, R92, R94 ;  /* 0x0000005c5d59723e */ /* 0x000fe2000480705e */
[----:B------:R-:W-:Y:S01]  /*cf70*/  HADD2.F32 R232, -RZ, R232.H1_H1 ;  /* 0x300000e8ffe87230 */ /* 0x000fe20000004100 */
[----:B------:R-:W-:Y:S01]  /*cf80*/  F2FP.SATFINITE.E4M3.F32.PACK_AB_MERGE_C R90, R97, R96, R98 ;  /* 0x00000060615a723e */ /* 0x000fe20004807062 */
[----:B------:R-:W4:Y:S01]  /*cf90*/  LDL.LU R221, [R1+0x23c] ;  /* 0x00023c0001dd7983 */ /* 0x000f220000300800 */
[----:B------:R-:W-:Y:S01]  /*cfa0*/  F2FP.SATFINITE.E4M3.F32.PACK_AB_MERGE_C R102, R103, R102, RZ ;  /* 0x000000666766723e */ /* 0x000fe200048070ff */
[----:B------:R-:W-:Y:S01]  /*cfb0*/  FFMA R82, R243, UR44, R82 ;  /* 0x0000002cf3527c23 */ /* 0x000fe20008000052 */
[----:B------:R-:W-:Y:S01]  /*cfc0*/  F2FP.SATFINITE.E4M3.F32.PACK_AB_MERGE_C R73, R79, R78, RZ ;  /* 0x0000004e4f49723e */ /* 0x000fe200048070ff */
[----:B------:R-:W4:Y:S01]  /*cfd0*/  LDL.LU R220, [R1+0x238] ;  /* 0x0002380001dc7983 */ /* 0x000f220000300800 */
[----:B------:R-:W-:Y:S01]  /*cfe0*/  F2FP.SATFINITE.E4M3.F32.PACK_AB_MERGE_C R91, R101, R100, R102 ;  /* 0x00000064655b723e */ /* 0x000fe20004807066 */
[----:B------:R-:W-:Y:S01]  /*cff0*/  FFMA R83, R232, UR44, R83 ;  /* 0x0000002ce8537c23 */ /* 0x000fe20008000053 */
[----:B------:R-:W-:Y:S01]  /*d000*/  F2FP.SATFINITE.E4M3.F32.PACK_AB_MERGE_C R73, R77, R76, R73 ;  /* 0x0000004c4d49723e */ /* 0x000fe20004807049 */
[----:B------:R-:W4:Y:S01]  /*d010*/  LDL.LU R219, [R1+0x234] ;  /* 0x0002340001db7983 */ /* 0x000f220000300800 */
[----:B------:R-:W-:Y:S02]  /*d020*/  FFMA R84, R252, UR44, R84 ;  /* 0x0000002cfc547c23 */ /* 0x000fe40008000054 */
[----:B------:R-:W-:Y:S01]  /*d030*/  F2FP.SATFINITE.E4M3.F32.PACK_AB_MERGE_C R74, R83, R82, RZ ;  /* 0x00000052534a723e */ /* 0x000fe200048070ff */
[----:B------:R-:W4:Y:S03]  /*d040*/  LDL.LU R218, [R1+0x230] ;  /* 0x0002300001da7983 */ /* 0x000f260000300800 */
[----:B------:R-:W-:Y:S01]  /*d050*/  F2FP.SATFINITE.E4M3.F32.PACK_AB_MERGE_C R74, R81, R80, R74 ;  /* 0x00000050514a723e */ /* 0x000fe2000480704a */
[----:B------:R-:W4:Y:S04]  /*d060*/  LDL.LU R217, [R1+0x22c] ;  /* 0x00022c0001d97983 */ /* 0x000f280000300800 */
        /* <DEDUP_REMOVED lines=17> */
[----:B------:R-:W-:Y:S04]  /*d180*/  STL [R1+0x5c], R193 ;  /* 0x00005cc101007387 */ /* 0x000fe80000100800 */
[----:B------:R-:W-:Y:S04]  /*d190*/  STL [R1+0x60], R9 ;  /* 0x0000600901007387 */ /* 0x000fe80000100800 */
[----:B------:R1:W-:Y:S02]  /*d1a0*/  STL [R1+0x64], R4 ;  /* 0x0000640401007387 */ /* 0x0003e40000100800 */
[----:B-1----:R-:W-:Y:S05]  /*d1b0*/  HADD2.F32 R4, -RZ, R5.H1_H1 ;  /* 0x30000005ff047230 */ /* 0x002fea0000004100 */
[----:B------:R1:W-:Y:S01]  /*d1c0*/  STL [R1+0x68], R4 ;  /* 0x0000680401007387 */ /* 0x0003e20000100800 */
[----:B--2---:R-:W-:Y:S02]  /*d1d0*/  F2FP.SATFINITE.E4M3.F32.PACK_AB_MERGE_C R152, R153, R152, R154 ;  /* 0x000000989998723e */ /* 0x004fe4000480709a */
[----:B------:R-:W-:Y:S02]  /*d1e0*/  F2FP.SATFINITE.E4M3.F32.PACK_AB_MERGE_C R153, R157, R156, R158 ;  /* 0x0000009c9d99723e */ /* 0x000fe4000480709e */
[----:B------:R-:W-:Y:S02]  /*d1f0*/  F2FP.SATFINITE.E4M3.F32.PACK_AB_MERGE_C R154, R161, R160, R162 ;  /* 0x000000a0a19a723e */ /* 0x000fe400048070a2 */
[----:B---3--:R-:W-:Y:S02]  /*d200*/  F2FP.SATFINITE.E4M3.F32.PACK_AB_MERGE_C R178, R179, R178, RZ ;  /* 0x000000b2b3b2723e */ /* 0x008fe400048070ff */
[----:B----4-:R-:W-:Y:S02]  /*d210*/  F2FP.SATFINITE.E4M3.F32.PACK_AB_MERGE_C R170, R171, R170, RZ ;  /* 0x000000aaabaa723e */ /* 0x010fe400048070ff */
[----:B------:R-:W-:Y:S04]  /*d220*/  F2FP.SATFINITE.E4M3.F32.PACK_AB_MERGE_C R171, R183, R182, RZ ;  /* 0x000000b6b7ab723e */ /* 0x000fe800048070ff */
[----:B------:R-:W-:Y:S02]  /*d230*/  F2FP.SATFINITE.E4M3.F32.PACK_AB_MERGE_C R171, R181, R180, R171 ;  /* 0x000000b4b5ab723e */ /* 0x000fe400048070ab */
[----:B------:R-:W-:Y:S02]  /*d240*/  F2FP.SATFINITE.E4M3.F32.PACK_AB_MERGE_C R168, R169, R168, R170 ;  /* 0x000000a8a9a8723e */ /* 0x000fe400048070aa */
[----:B------:R-:W-:Y:S04]  /*d250*/  F2FP.SATFINITE.E4M3.F32.PACK_AB_MERGE_C R169, R175, R174, RZ ;  /* 0x000000aeafa9723e */ /* 0x000fe800048070ff */
[----:B------:R-:W-:Y:S02]  /*d260*/  F2FP.SATFINITE.E4M3.F32.PACK_AB_MERGE_C R169, R173, R172, R169 ;  /* 0x000000acada9723e */ /* 0x000fe400048070a9 */
[----:B------:R-:W-:Y:S02]  /*d270*/  F2FP.SATFINITE.E4M3.F32.PACK_AB_MERGE_C R190, R191, R190, RZ ;  /* 0x000000bebfbe723e */ /* 0x000fe400048070ff */
[----:B------:R-:W-:Y:S01]  /*d280*/  F2FP.SATFINITE.E4M3.F32.PACK_AB_MERGE_C R224, R225, R224, RZ ;  /* 0x000000e0e1e0723e */ /* 0x000fe200048070ff */
[----:B------:R-:W-:Y:S01]  /*d290*/  HADD2.F32 R225, -RZ, R206.H0_H0 ;  /* 0x200000ceffe17230 */ /* 0x000fe20000004100 */
[----:B------:R-:W-:Y:S01]  /*d2a0*/  F2FP.SATFINITE.E4M3.F32.PACK_AB_MERGE_C R220, R221, R220, RZ ;  /* 0x000000dcdddc723e */ /* 0x000fe200048070ff */
[----:B------:R-:W-:Y:S03]  /*d2b0*/  HADD2.F32 R221, -RZ, R200.H0_H0 ;  /* 0x200000c8ffdd7230 */ /* 0x000fe60000004100 */
[----:B------:R-:W-:Y:S01]  /*d2c0*/  F2FP.SATFINITE.E4M3.F32.PACK_AB_MERGE_C R204, R219, R218, R220 ;  /* 0x000000dadbcc723e */ /* 0x000fe200048070dc */
[----:B------:R-:W-:Y:S02]  /*d2d0*/  HADD2.F32 R219, -RZ, R201.H0_H0 ;  /* 0x200000c9ffdb7230 */ /* 0x000fe40000004100 */
[----:B------:R-:W-:Y:S02]  /*d2e0*/  HADD2.F32 R220, -RZ, R186.H0_H0 ;  /* 0x200000baffdc7230 */ /* 0x000fe40000004100 */
[----:B------:R-:W-:Y:S01]  /*d2f0*/  HADD2.F32 R218, -RZ, R213.H0_H0 ;  /* 0x200000d5ffda7230 */ /* 0x000fe20000004100 */
[----:B------:R-:W-:Y:S01]  /*d300*/  F2FP.SATFINITE.E4M3.F32.PACK_AB_MERGE_C R213, R223, R222, R224 ;  /* 0x000000dedfd5723e */ /* 0x000fe200048070e0 */
[----:B------:R-:W-:Y:S01]  /*d310*/  HADD2.F32 R223, -RZ, R185.H0_H0 ;  /* 0x200000b9ffdf7230 */ /* 0x000fe20000004100 */
[----:B------:R-:W-:Y:S01]  /*d320*/  F2FP.SATFINITE.E4M3.F32.PACK_AB_MERGE_C R216, R217, R216, RZ ;  /* 0x000000d8d9d8723e */ /* 0x000fe200048070ff */
[----:B------:R-:W-:Y:S02]  /*d330*/  HADD2.F32 R217, -RZ, R202.H0_H0 ;  /* 0x200000caffd97230 */ /* 0x000fe40000004100 */
[----:B------:R-:W2:Y:S01]  /*d340*/  LDL.LU R202, [R1+0x1e4] ;  /* 0x0001e40001ca7983 */ /* 0x000ea20000300800 */
[----:B------:R-:W-:Y:S02]  /*d350*/  HADD2.F32 R222, -RZ, R207.H0_H0 ;  /* 0x200000cfffde7230 */ /* 0x000fe40000004100 */
[----:B------:R-:W-:Y:S01]  /*d360*/  HADD2.F32 R224, -RZ, R211.H0_H0 ;  /* 0x200000d3ffe07230 */ /* 0x000fe20000004100 */
[----:B------:R-:W-:Y:S01]  /*d370*/  F2FP.SATFINITE.E4M3.F32.PACK_AB_MERGE_C R205, R23, R22, R216 ;  /* 0x0000001617cd723e */ /* 0x000fe200048070d8 */
[----:B------:R-:W-:Y:S02]  /*d380*/  HADD2.F32 R216, -RZ, R187.H0_H0 ;  /* 0x200000bbffd87230 */ /* 0x000fe40000004100 */
[----:B------:R-:W3:Y:S04]  /*d390*/  LDL.LU R187, [R1+0x1e0] ;  /* 0x0001e00001bb7983 */ /* 0x000ee80000300800 */
[----:B------:R-:W4:Y:S01]  /*d3a0*/  LDL.LU R201, [R1+0x1dc] ;  /* 0x0001dc0001c97983 */ /* 0x000f220000300800 */
[----:B------:R-:W-:Y:S01]  /*d3b0*/  F2FP.SATFINITE.E4M3.F32.PACK_AB_MERGE_C R20, R21, R20, RZ ;  /* 0x000000141514723e */ /* 0x000fe200048070ff */
[----:B------:R-:W-:Y:S02]  /*d3c0*/  HADD2.F32 R21, -RZ, R210.H0_H0 ;  /* 0x200000d2ff157230 */ /* 0x000fe40000004100 */
[----:B------:R-:W4:Y:S04]  /*d3d0*/  LDL.LU R200, [R1+0x1d8] ;  /* 0x0001d80001c87983 */ /* 0x000f280000300800 */
[----:B------:R-:W3:Y:S01]  /*d3e0*/  LDL.LU R186, [R1+0x1d4] ;  /* 0x0001d40001ba7983 */ /* 0x000ee20000300800 */
[----:B------:R-:W-:Y:S01]  /*d3f0*/  F2FP.SATFINITE.E4M3.F32.PACK_AB_MERGE_C R208, R19, R18, R20 ;  /* 0x0000001213d0723e */ /* 0x000fe20004807014 */
[----:B------:R-:W-:Y:S02]  /*d400*/  HADD2.F32 R20, -RZ, R215.H0_H0 ;  /* 0x200000d7ff147230 */ /* 0x000fe40000004100 */
[----:B------:R-:W3:Y:S04]  /*d410*/  LDL.LU R185, [R1+0x1d0] ;  /* 0x0001d00001b97983 */ /* 0x000ee80000300800 */
[----:B------:R-:W3:Y:S04]  /*d420*/  LDL.LU R207, [R1+0x1cc] ;  /* 0x0001cc0001cf7983 */ /* 0x000ee80000300800 */
[----:B------:R-:W3:Y:S04]  /*d430*/  LDL.LU R206, [R1+0x1c8] ;  /* 0x0001c80001ce7983 */ /* 0x000ee80000300800 */
[----:B------:R-:W3:Y:S04]  /*d440*/  LDL.LU R211, [R1+0x1c4] ;  /* 0x0001c40001d37983 */ /* 0x000ee80000300800 */
[----:B------:R-:W3:Y:S04]  /*d450*/  LDL.LU R210, [R1+0x1c0] ;  /* 0x0001c00001d27983 */ /* 0x000ee80000300800 */
[----:B------:R-:W3:Y:S01]  /*d460*/  LDL.LU R215, [R1+0x1bc] ;  /* 0x0001bc0001d77983 */ /* 0x000ee20000300800 */
[----:B------:R-:W-:Y:S03]  /*d470*/  F2FP.SATFINITE.E4M3.F32.PACK_AB_MERGE_C R12, R13, R12, RZ ;  /* 0x0000000c0d0c723e */ /* 0x000fe600048070ff */
[----:B------:R1:W-:Y:S04]  /*d480*/  STL [R1+0x6c], R21 ;  /* 0x00006c1501007387 */ /* 0x0003e80000100800 */
[----:B------:R3:W-:Y:S01]  /*d490*/  STL [R1+0x70], R20 ;  /* 0x0000701401007387 */ /* 0x0007e20000100800 */
[----:B------:R-:W-:Y:S02]  /*d4a0*/  F2FP.SATFINITE.E4M3.F32.PACK_AB_MERGE_C R193, R11, R10, R12 ;  /* 0x0000000a0bc1723e */ /* 0x000fe4000480700c */
[----:B------:R-:W-:Y:S04]  /*d4b0*/  F2FP.SATFINITE.E4M3.F32.PACK_AB_MERGE_C R12, R17, R16, RZ ;  /* 0x00000010110c723e */ /* 0x000fe800048070ff */
[----:B------:R-:W-:Y:S02]  /*d4c0*/  F2FP.SATFINITE.E4M3.F32.PACK_AB_MERGE_C R192, R15, R14, R12 ;  /* 0x0000000e0fc0723e */ /* 0x000fe4000480700c */
[----:B------:R-:W-:Y:S02]  /*d4d0*/  F2FP.SATFINITE.E4M3.F32.PACK_AB_MERGE_C R184, R7, R6, R8 ;  /* 0x0000000607b8723e */ /* 0x000fe40004807008 */
[----:B-1----:R-:W1:Y:S01]  /*d4e0*/  LDTM.x16 R4, tmem[UR4+0xe0] ;  /* 0x0000e004000479ee */ /* 0x002e620008240000 */
[----:B------:R-:W-:Y:S01]  /*d4f0*/  UMOV UR4, 0x400 ;  /* 0x0000040000047882 */ /* 0x000fe20000000000 */
[----:B------:R-:W-:Y:S01]  /*d500*/  NOP ;  /* 0x0000000000007918 */ /* 0x000fe20000000000 */
[----:B------:R-:W-:Y:S04]  /*d510*/  ULEA UR4, UR6, UR4, 0x18 ;  /* 0x0000000406047291 */ /* 0x000fe8000f8ec0ff */
[----:B------:R-:W-:Y:S04]  /*d520*/  ULEA UR5, UR45, UR4, 0x3 ;  /* 0x000000042d057291 */ /* 0x000fe8000f8e18ff */
[----:B------:R-:W-:Y:S04]  /*d530*/  UIADD3 UR5, UPT, UPT, UR5, 0x130, URZ ;  /* 0x0000013005057890 */ /* 0x000fe8000fffe0ff */
[----:B------:R-:W-:Y:S01]  /*d540*/  UPRMT UR5, UR6, 0x654, UR5 ;  /* 0x0000065406057896 */ /* 0x000fe20008000005 */
[----:B-1----:R-:W-:Y:S01]  /*d550*/  FMUL R21, R5, UR37 ;  /* 0x0000002505157c20 */ /* 0x002fe20008400000 */
[----:B------:R-:W-:Y:S07]  /*d560*/  FMUL R22, R6, UR37 ;  /* 0x0000002506167c20 */ /* 0x000fee0008400000 */
[----:B------:R-:W-:Y:S01]  /*d570*/  SYNCS.ARRIVE.TRANS64.RED.A1T0 RZ, [UR5], RZ ;  /* 0x000000ffffff79a7 */ /* 0x000fe20008100405 */
        /* <DEDUP_REMOVED lines=9> */
[----:B--2---:R-:W-:Y:S01]  /*d610*/  F2FP.SATFINITE.E4M3.F32.PACK_AB_MERGE_C R202, R203, R202, RZ ;  /* 0x000000cacbca723e */ /* 0x004fe200048070ff */
[----:B------:R-:W-:Y:S01]  /*d620*/  FMUL R203, R11, UR37 ;  /* 0x000000250bcb7c20 */ /* 0x000fe20008400000 */
[----:B------:R-:W-:Y:S02]  /*d630*/  MOV R11, R213 ;  /* 0x000000d5000b7202 */ /* 0x000fe40000000f00 */
[----:B----4-:R-:W-:Y:S01]  /*d640*/  F2FP.SATFINITE.E4M3.F32.PACK_AB_MERGE_C R200, R201, R200, R202 ;  /* 0x000000c8c9c8723e */ /* 0x010fe200048070ca */
[----:B------:R-:W-:Y:S01]  /*d650*/  FMUL R201, R9, UR37 ;  /* 0x0000002509c97c20 */ /* 0x000fe20008400000 */
[----:B------:R-:W-:Y:S01]  /*d660*/  MOV R9, R205 ;  /* 0x000000cd00097202 */ /* 0x000fe20000000f00 */
[----:B------:R-:W-:Y:S01]  /*d670*/  FMUL R202, R10, UR37 ;  /* 0x000000250aca7c20 */ /* 0x000fe20008400000 */
[----:B------:R-:W-:Y:S02]  /*d680*/  MOV R10, R204 ;  /* 0x000000cc000a7202 */ /* 0x000fe40000000f00 */
[----:B---3--:R-:W-:Y:S02]  /*d690*/  F2FP.SATFINITE.E4M3.F32.PACK_AB_MERGE_C R186, R187, R186, RZ ;  /* 0x000000babbba723e */ /* 0x008fe400048070ff */
[----:B------:R-:W-:Y:S04]  /*d6a0*/  F2FP.SATFINITE.E4M3.F32.PACK_AB_MERGE_C R187, R199, R198, RZ ;  /* 0x000000c6c7bb723e */ /* 0x000fe800048070ff */
[----:B------:R-:W-:Y:S02]  /*d6b0*/  F2FP.SATFINITE.E4M3.F32.PACK_AB_MERGE_C R187, R197, R196, R187 ;  /* 0x000000c4c5bb723e */ /* 0x000fe400048070bb */
[----:B------:R-:W-:Y:S01]  /*d6c0*/  F2FP.SATFINITE.E4M3.F32.PACK_AB_MERGE_C R20, R207, R206, RZ ;  /* 0x000000cecf14723e */ /* 0x000fe200048070ff */
[----:B------:R-:W-:Y:S02]  /*d6d0*/  HADD2.F32 R207, -RZ, R214.H0_H0 ;  /* 0x200000d6ffcf7230 */ /* 0x000fe40000004100 */
[----:B------:R-:W2:Y:S01]  /*d6e0*/  LDL.LU R214, [R1+0x1b8] ;  /* 0x0001b80001d67983 */ /* 0x000ea20000300800 */
[----:B------:R-:W-:Y:S03]  /*d6f0*/  HADD2.F32 R206, -RZ, R209.H0_H0 ;  /* 0x200000d1ffce7230 */ /* 0x000fe60000004100 */
[----:B------:R-:W3:Y:S01]  /*d700*/  LDL.LU R209, [R1+0x1b4] ;  /* 0x0001b40001d17983 */ /* 0x000ee20000300800 */
[----:B------:R-:W-:Y:S02]  /*d710*/  F2FP.SATFINITE.E4M3.F32.PACK_AB_MERGE_C R210, R211, R210, RZ ;  /* 0x000000d2d3d2723e */ /* 0x000fe400048070ff */
[----:B------:R-:W-:Y:S01]  /*d720*/  MOV R211, R20 ;  /* 0x0000001400d37202 */ /* 0x000fe20000000f00 */
[----:B------:R-:W-:Y:S01]  /*d730*/  FMUL R20, R4, UR37 ;  /* 0x0000002504147c20 */ /* 0x000fe20008400000 */
[----:B------:R-:W-:Y:S01]  /*d740*/  MOV R4, R200 ;  /* 0x000000c800047202 */ /* 0x000fe20000000f00 */
[----:B------:R-:W-:Y:S01]  /*d750*/  FMUL R200, R8, UR37 ;  /* 0x0000002508c87c20 */ /* 0x000fe20008400000 */
[----:B------:R-:W-:Y:S02]  /*d760*/  MOV R8, R208 ;  /* 0x000000d000087202 */ /* 0x000fe40000000f00 */
[----:B------:R-:W3:Y:S04]  /*d770*/  LDL.LU R208, [R1+0x1b0] ;  /* 0x0001b00001d07983 */ /* 0x000ee80000300800 */
[----:B------:R-:W4:Y:S04]  /*d780*/  LDL.LU R205, [R1+0x1ac] ;  /* 0x0001ac0001cd7983 */ /* 0x000f280000300800 */
[----:B------:R-:W4:Y:S04]  /*d790*/  LDL.LU R204, [R1+0x1a8] ;  /* 0x0001a80001cc7983 */ /* 0x000f280000300800 */
[----:B------:R-:W4:Y:S01]  /*d7a0*/  LDL.LU R213, [R1+0x1a4] ;  /* 0x0001a40001d57983 */ /* 0x000f220000300800 */
[----:B--2---:R-:W-:Y:S02]  /*d7b0*/  F2FP.SATFINITE.E4M3.F32.PACK_AB_MERGE_C R214, R215, R214, RZ ;  /* 0x000000d6d7d6723e */ /* 0x004fe400048070ff */
[----:B---3--:R-:W-:Y:S02]  /*d7c0*/  F2FP.SATFINITE.E4M3.F32.PACK_AB_MERGE_C R6, R209, R208, R210 ;  /* 0x000000d0d106723e */ /* 0x008fe400048070d2 */
[----:B------:R-:W-:Y:S02]  /*d7d0*/  MOV R208, R212 ;  /* 0x000000d400d07202 */ /* 0x000fe40000000f00 */
[----:B------:R-:W2:Y:S01]  /*d7e0*/  LDL.LU R212, [R1+0x1a0] ;  /* 0x0001a00001d47983 */ /* 0x000ea20000300800 */
[----:B------:R-:W-:Y:S02]  /*d7f0*/  MOV R209, R184 ;  /* 0x000000b800d17202 */ /* 0x000fe40000000f00 */
[----:B------:R-:W-:Y:S01]  /*d800*/  MOV R210, R193 ;  /* 0x000000c100d27202 */ /* 0x000fe20000000f00 */
[----:B------:R-:W3:Y:S01]  /*d810*/  LDL.LU R184, [R1+0x19c] ;  /* 0x00019c0001b87983 */ /* 0x000ee20000300800 */
[----:B----4-:R-:W-:Y:S02]  /*d820*/  F2FP.SATFINITE.E4M3.F32.PACK_AB_MERGE_C R5, R205, R204, R211 ;  /* 0x000000cccd05723e */ /* 0x010fe400048070d3 */
[----:B------:R-:W-:Y:S01]  /*d830*/  MOV R211, R192 ;  /* 0x000000c000d37202 */ /* 0x000fe20000000f00 */
[----:B------:R-:W4:Y:S04]  /*d840*/  LDL.LU R193, [R1+0x198] ;  /* 0x0001980001c17983 */ /* 0x000f280000300800 */
[----:B------:R-:W4:Y:S01]  /*d850*/  LDL.LU R192, [R1+0x194] ;  /* 0x0001940001c07983 */ /* 0x000f220000300800 */
[----:B------:R-:W1:Y:S02]  /*d860*/  S2R R204, SR_TID.X ;  /* 0x0000000000cc7919 */ /* 0x000e640000002100 */
[----:B-1----:R-:W-:Y:S04]  /*d870*/  SHF.L.U32 R170, R204, 0x4, RZ ;  /* 0x00000004ccaa7819 */ /* 0x002fe800000006ff */
[----:B------:R-:W-:Y:S02]  /*d880*/  LOP3.LUT R172, R170, 0x7f0, RZ, 0xc0, !PT ;  /* 0x000007f0aaac7812 */ /* 0x000fe400078ec0ff */
[----:B------:R-:W-:Y:S03]  /*d890*/  F2FP.SATFINITE.E4M3.F32.PACK_AB_MERGE_C R170, R177, R176, R178 ;  /* 0x000000b0b1aa723e */ /* 0x000fe600048070b2 */
[----:B------:R1:W-:Y:S04]  /*d8a0*/  STS.128 [R172+UR4+0x7a00], R208 ;  /* 0x007a00d0ac007988 */ /* 0x0003e80008000c04 */
[----:B------:R4:W-:Y:S04]  /*d8b0*/  STS.128 [R172+UR4+0x8200], R8 ;  /* 0x00820008ac007988 */ /* 0x0009e80008000c04 */
[----:B------:R-:W-:Y:S04]  /*d8c0*/  STS.128 [R172+UR4+0x9a00], R168 ;  /* 0x009a00a8ac007988 */ /* 0x000fe80008000c04 */
[----:B------:R-:W-:Y:S04]  /*d8d0*/  STS.128 [R172+UR4+0xa200], R152 ;  /* 0x00a20098ac007988 */ /* 0x000fe80008000c04 */
[----:B------:R-:W-:Y:S04]  /*d8e0*/  STS.128 [R172+UR4+0xaa00], R136 ;  /* 0x00aa0088ac007988 */ /* 0x000fe80008000c04 */
[----:B------:R-:W-:Y:S04]  /*d8f0*/  STS.128 [R172+UR4+0xb200], R120 ;  /* 0x00b20078ac007988 */ /* 0x000fe80008000c04 */
[----:B------:R-:W-:Y:S04]  /*d900*/  STS.128 [R172+UR4+0xba00], R104 ;  /* 0x00ba0068ac007988 */ /* 0x000fe80008000c04 */
[----:B------:R-:W-:Y:S04]  /*d910*/  STS.128 [R172+UR4+0xc200], R88 ;  /* 0x00c20058ac007988 */ /* 0x000fe80008000c04 */
[----:B-1----:R-:W4:Y:S01]  /*d920*/  LDL.LU R211, [R1] ;  /* 0x0000000001d37983 */ /* 0x002f220000300800 */
[----:B--2---:R-:W-:Y:S02]  /*d930*/  F2FP.SATFINITE.E4M3.F32.PACK_AB_MERGE_C R7, R213, R212, R214 ;  /* 0x000000d4d507723e */ /* 0x004fe400048070d6 */
[----:B---3--:R-:W-:Y:S03]  /*d940*/  F2FP.SATFINITE.E4M3.F32.PACK_AB_MERGE_C R184, R185, R184, R186 ;  /* 0x000000b8b9b8723e */ /* 0x008fe600048070ba */
[----:B------:R1:W-:Y:S01]  /*d950*/  STS.128 [R172+UR4+0x8a00], R4 ;  /* 0x008a0004ac007988 */ /* 0x0003e20008000c04 */
[----:B------:R-:W-:Y:S02]  /*d960*/  F2FP.SATFINITE.E4M3.F32.PACK_AB_MERGE_C R185, R189, R188, R190 ;  /* 0x000000bcbdb9723e */ /* 0x000fe400048070be */
[----:B------:R-:W-:Y:S04]  /*d970*/  F2FP.SATFINITE.E4M3.F32.PACK_AB_MERGE_C R186, R195, R194, RZ ;  /* 0x000000c2c3ba723e */ /* 0x000fe800048070ff */
[----:B----4-:R-:W-:Y:S05]  /*d980*/  F2FP.SATFINITE.E4M3.F32.PACK_AB_MERGE_C R186, R193, R192, R186 ;  /* 0x000000c0c1ba723e */ /* 0x010fea00048070ba */
[----:B------:R2:W-:Y:S01]  /*d990*/  STS.128 [R172+UR4+0x9200], R184 ;  /* 0x009200b8ac007988 */ /* 0x0005e20008000c04 */
[----:B------:R-:W-:Y:S01]  /*d9a0*/  FFMA R85, R211, UR44, R85 ;  /* 0x0000002cd3557c23 */ /* 0x000fe20008000055 */
[----:B------:R-:W-:Y:S01]  /*d9b0*/  FFMA R86, R226, UR44, R86 ;  /* 0x0000002ce2567c23 */ /* 0x000fe20008000056 */
[----:B------:R-:W-:Y:S01]  /*d9c0*/  FFMA R87, R60, UR44, R87 ;  /* 0x0000002c3c577c23 */ /* 0x000fe20008000057 */
[----:B------:R-:W-:Y:S01]  /*d9d0*/  FFMA R56, R234, UR44, R56 ;  /* 0x0000002cea387c23 */ /* 0x000fe20008000038 */
[----:B------:R-:W3:Y:S01]  /*d9e0*/  LDL.LU R60, [R1+0x190] ;  /* 0x00019000013c7983 */ /* 0x000ee20000300800 */
[----:B------:R-:W-:Y:S01]  /*d9f0*/  FFMA R57, R62, UR44, R57 ;  /* 0x0000002c3e397c23 */ /* 0x000fe20008000039 */
[----:B------:R-:W-:Y:S01]  /*da00*/  FFMA R58, R227, UR44, R58 ;  /* 0x0000002ce33a7c23 */ /* 0x000fe2000800003a */
[----:B------:R-:W-:Y:S01]  /*da10*/  FFMA R59, R64, UR44, R59 ;  /* 0x0000002c403b7c23 */ /* 0x000fe2000800003b */
[----:B------:R-:W4:Y:S01]  /*da20*/  LDL.LU R62, [R1+0x18c] ;  /* 0x00018c00013e7983 */ /* 0x000f220000300800 */
[----:B------:R-:W-:Y:S03]  /*da30*/  F2FP.SATFINITE.E4M3.F32.PACK_AB_MERGE_C R75, R87, R86, RZ ;  /* 0x00000056574b723e */ /* 0x000fe600048070ff */
[----:B------:R-:W2:Y:S01]  /*da40*/  LDL.LU R64, [R1+0x188] ;  /* 0x0001880001407983 */ /* 0x000ea20000300800 */
[----:B------:R-:W-:Y:S02]  /*da50*/  F2FP.SATFINITE.E4M3.F32.PACK_AB_MERGE_C R75, R85, R84, R75 ;  /* 0x00000054554b723e */ /* 0x000fe4000480704b */
[----:B------:R-:W-:Y:S03]  /*da60*/  F2FP.SATFINITE.E4M3.F32.PACK_AB_MERGE_C R58, R59, R58, RZ ;  /* 0x0000003a3b3a723e */ /* 0x000fe600048070ff */
[----:B------:R1:W-:Y:S01]  /*da70*/  STS.128 [R172+UR4+0xca00], R72 ;  /* 0x00ca0048ac007988 */ /* 0x0003e20008000c04 */
[----:B------:R-:W-:Y:S01]  /*da80*/  F2FP.SATFINITE.E4M3.F32.PACK_AB_MERGE_C R56, R57, R56, R58 ;  /* 0x000000383938723e */ /* 0x000fe2000480703a */
[----:B---3--:R-:W-:Y:S01]  /*da90*/  FFMA R60, R236, UR44, R60 ;  /* 0x0000002cec3c7c23 */ /* 0x008fe2000800003c */
[----:B------:R-:W-:Y:S02]  /*daa0*/  FFMA R61, R66, UR44, R61 ;  /* 0x0000002c423d7c23 */ /* 0x000fe4000800003d */
[----:B------:R-:W3:Y:S01]  /*dab0*/  LDL.LU R66, [R1+0x184] ;  /* 0x0001840001427983 */ /* 0x000ee20000300800 */
[----:B----4-:R-:W-:Y:S01]  /*dac0*/  FFMA R62, R244, UR44, R62 ;  /* 0x0000002cf43e7c23 */ /* 0x010fe2000800003e */
[----:B------:R-:W-:Y:S02]  /*dad0*/  FFMA R63, R68, UR44, R63 ;  /* 0x0000002c443f7c23 */ /* 0x000fe4000800003f */
[----:B------:R-:W4:Y:S01]  /*dae0*/  LDL.LU R68, [R1+0x180] ;  /* 0x0001800001447983 */ /* 0x000f220000300800 */
[----:B--2---:R-:W-:Y:S01]  /*daf0*/  FFMA R64, R238, UR44, R64 ;  /* 0x0000002cee407c23 */ /* 0x004fe20008000040 */
[----:B------:R-:W-:Y:S01]  /*db00*/  FFMA R65, R41, UR44, R65 ;  /* 0x0000002c29417c23 */ /* 0x000fe20008000041 */
[----:B------:R-:W-:Y:S01]  /*db10*/  F2FP.SATFINITE.E4M3.F32.PACK_AB_MERGE_C R57, R63, R62, RZ ;  /* 0x0000003e3f39723e */ /* 0x000fe200048070ff */
[----:B------:R-:W2:Y:S03]  /*db20*/  LDL.LU R41, [R1+0x17c] ;  /* 0x00017c0001297983 */ /* 0x000ea60000300800 */
[----:B------:R-:W-:Y:S01]  /*db30*/  F2FP.SATFINITE.E4M3.F32.PACK_AB_MERGE_C R57, R61, R60, R57 ;  /* 0x0000003c3d39723e */ /* 0x000fe20004807039 */
[----:B---3--:R-:W-:Y:S01]  /*db40*/  FFMA R66, R245, UR44, R66 ;  /* 0x0000002cf5427c23 */ /* 0x008fe20008000042 */
[----:B------:R-:W-:Y:S02]  /*db50*/  FFMA R67, R43, UR44, R67 ;  /* 0x0000002c2b437c23 */ /* 0x000fe40008000043 */
[----:B------:R-:W3:Y:S01]  /*db60*/  LDL.LU R43, [R1+0x178] ;  /* 0x00017800012b7983 */ /* 0x000ee20000300800 */
[----:B----4-:R-:W-:Y:S01]  /*db70*/  FFMA R68, R240, UR44, R68 ;  /* 0x0000002cf0447c23 */ /* 0x010fe20008000044 */
[----:B------:R-:W-:Y:S01]  /*db80*/  FFMA R69, R45, UR44, R69 ;  /* 0x0000002c2d457c23 */ /* 0x000fe20008000045 */
[----:B------:R-:W-:Y:S01]  /*db90*/  FFMA R70, R230, UR44, R70 ;  /* 0x0000002ce6467c23 */ /* 0x000fe20008000046 */
[----:B------:R-:W4:Y:S01]  /*dba0*/  LDL.LU R45, [R1+0x174] ;  /* 0x00017400012d7983 */ /* 0x000f220000300800 */
[----:B------:R-:W-:Y:S01]  /*dbb0*/  FFMA R71, R47, UR44, R71 ;  /* 0x0000002c2f477c23 */ /* 0x000fe20008000047 */
[----:B------:R-:W-:Y:S01]  /*dbc0*/  FFMA R40, R233, UR44, R40 ;  /* 0x0000002ce9287c23 */ /* 0x000fe20008000028 */
[----:B--2---:R-:W-:Y:S01]  /*dbd0*/  FFMA R41, R50, UR44, R41 ;  /* 0x0000002c32297c23 */ /* 0x004fe20008000029 */
[----:B------:R-:W2:Y:S01]  /*dbe0*/  LDL.LU R47, [R1+0x170] ;  /* 0x00017000012f7983 */ /* 0x000ea20000300800 */
[----:B------:R-:W-:Y:S01]  /*dbf0*/  FFMA R42, R231, UR44, R42 ;  /* 0x0000002ce72a7c23 */ /* 0x000fe2000800002a */
[----:B------:R-:W-:Y:S02]  /*dc00*/  F2FP.SATFINITE.E4M3.F32.PACK_AB_MERGE_C R58, R67, R66, RZ ;  /* 0x00000042433a723e */ /* 0x000fe400048070ff */
[----:B------:R-:W2:Y:S01]  /*dc10*/  LDL.LU R50, [R1+0x16c] ;  /* 0x00016c0001327983 */ /* 0x000ea20000300800 */
[----:B------:R-:W-:Y:S02]  /*dc20*/  F2FP.SATFINITE.E4M3.F32.PACK_AB_MERGE_C R59, R71, R70, RZ ;  /* 0x00000046473b723e */ /* 0x000fe400048070ff */
[----:B------:R-:W-:Y:S02]  /*dc30*/  F2FP.SATFINITE.E4M3.F32.PACK_AB_MERGE_C R58, R65, R64, R58 ;  /* 0x00000040413a723e */ /* 0x000fe4000480703a */
[----:B------:R-:W-:Y:S05]  /*dc40*/  F2FP.SATFINITE.E4M3.F32.PACK_AB_MERGE_C R59, R69, R68, R59 ;  /* 0x00000044453b723e */ /* 0x000fea000480703b */
[----:B------:R1:W-:Y:S01]  /*dc50*/  STS.128 [R172+UR4+0xd200], R56 ;  /* 0x00d20038ac007988 */ /* 0x0003e20008000c04 */
[----:B---3--:R-:W-:Y:S01]  /*dc60*/  FFMA R43, R48, UR44, R43 ;  /* 0x0000002c302b7c23 */ /* 0x008fe2000800002b */
[----:B------:R-:W-:Y:S02]  /*dc70*/  FFMA R44, R235, UR44, R44 ;  /* 0x0000002ceb2c7c23 */ /* 0x000fe4000800002c */
[----:B------:R-:W3:Y:S01]  /*dc80*/  LDL.LU R48, [R1+0x168] ;  /* 0x0001680001307983 */ /* 0x000ee20000300800 */
[----:B----4-:R-:W-:Y:S01]  /*dc90*/  FFMA R45, R49, UR44, R45 ;  /* 0x0000002c312d7c23 */ /* 0x010fe2000800002d */
[----:B------:R-:W-:Y:S02]  /*dca0*/  FFMA R46, R246, UR44, R46 ;  /* 0x0000002cf62e7c23 */ /* 0x000fe4000800002e */
[----:B------:R-:W4:Y:S01]  /*dcb0*/  LDL.LU R49, [R1+0x164] ;  /* 0x0001640001317983 */ /* 0x000f220000300800 */
[----:B------:R-:W-:Y:S01]  /*dcc0*/  F2FP.SATFINITE.E4M3.F32.PACK_AB_MERGE_C R42, R43, R42, RZ ;  /* 0x0000002a2b2a723e */ /* 0x000fe200048070ff */
[----:B--2---:R-:W-:Y:S02]  /*dcd0*/  FFMA R47, R51, UR44, R47 ;  /* 0x0000002c332f7c23 */ /* 0x004fe4000800002f */
[----:B------:R-:W2:Y:S01]  /*dce0*/  LDL.LU R51, [R1+0x160] ;  /* 0x0001600001337983 */ /* 0x000ea20000300800 */
[----:B------:R-:W-:Y:S02]  /*dcf0*/  F2FP.SATFINITE.E4M3.F32.PACK_AB_MERGE_C R40, R41, R40, R42 ;  /* 0x000000282928723e */ /* 0x000fe4000480702a */
[----:B------:R-:W-:Y:S01]  /*dd00*/  F2FP.SATFINITE.E4M3.F32.PACK_AB_MERGE_C R46, R47, R46, RZ ;  /* 0x0000002e2f2e723e */ /* 0x000fe200048070ff */
[----:B------:R-:W2:Y:S03]  /*dd10*/  LDL.LU R8, [R1+0x5c] ;  /* 0x00005c0001087983 */ /* 0x000ea60000300800 */
[----:B------:R-:W-:Y:S01]  /*dd20*/  F2FP.SATFINITE.E4M3.F32.PACK_AB_MERGE_C R41, R45, R44, R46 ;  /* 0x0000002c2d29723e */ /* 0x000fe2000480702e */
[----:B---3--:R-:W-:Y:S01]  /*dd30*/  FFMA R48, R237, UR44, R48 ;  /* 0x0000002ced307c23 */ /* 0x008fe20008000030 */
[----:B----4-:R-:W-:Y:S01]  /*dd40*/  FFMA R49, R52, UR44, R49 ;  /* 0x0000002c34317c23 */ /* 0x010fe20008000031 */
[----:B------:R-:W-:Y:S01]  /*dd50*/  FFMA R50, R247, UR44, R50 ;  /* 0x0000002cf7327c23 */ /* 0x000fe20008000032 */
[----:B------:R-:W3:Y:S01]  /*dd60*/  LDL.LU R52, [R1+0x15c] ;  /* 0x00015c0001347983 */ /* 0x000ee20000300800 */
[----:B--2---:R-:W-:Y:S03]  /*dd70*/  FFMA R51, R54, UR44, R51 ;  /* 0x0000002c36337c23 */ /* 0x004fe60008000033 */
[----:B------:R-:W2:Y:S02]  /*dd80*/  LDL.LU R54, [R1+0x158] ;  /* 0x0001580001367983 */ /* 0x000ea40000300800 */
[----:B------:R-:W-:Y:S02]  /*dd90*/  F2FP.SATFINITE.E4M3.F32.PACK_AB_MERGE_C R42, R51, R50, RZ ;  /* 0x00000032332a723e */ /* 0x000fe400048070ff */
[----:B-1----:R-:W4:Y:S02]  /*dda0*/  LDL.LU R7, [R1+0x60] ;  /* 0x0000600001077983 */ /* 0x002f240000300800 */
[----:B------:R-:W-:Y:S02]  /*ddb0*/  F2FP.SATFINITE.E4M3.F32.PACK_AB_MERGE_C R42, R49, R48, R42 ;  /* 0x00000030312a723e */ /* 0x000fe4000480702a */
[----:B------:R-:W4:Y:S04]  /*ddc0*/  LDL.LU R6, [R1+0x64] ;  /* 0x0000640001067983 */ /* 0x000f280000300800 */
[----:B------:R-:W4:Y:S01]  /*ddd0*/  LDL.LU R5, [R1+0x68] ;  /* 0x0000680001057983 */ /* 0x000f220000300800 */
[----:B---3--:R-:W-:Y:S01]  /*dde0*/  FFMA R52, R239, UR44, R52 ;  /* 0x0000002cef347c23 */ /* 0x008fe20008000034 */
[----:B------:R-:W-:Y:S02]  /*ddf0*/  FFMA R53, R29, UR44, R53 ;  /* 0x0000002c1d357c23 */ /* 0x000fe40008000035 */
[----:B------:R-:W3:Y:S01]  /*de00*/  LDL.LU R29, [R1+0x154] ;  /* 0x00015400011d7983 */ /* 0x000ee20000300800 */
[----:B--2---:R-:W-:Y:S01]  /*de10*/  FFMA R54, R228, UR44, R54 ;  /* 0x0000002ce4367c23 */ /* 0x004fe20008000036 */
[----:B------:R-:W-:Y:S01]  /*de20*/  FFMA R55, R30, UR44, R55 ;  /* 0x0000002c1e377c23 */ /* 0x000fe20008000037 */
[----:B------:R-:W-:Y:S01]  /*de30*/  FFMA R24, R241, UR44, R24 ;  /* 0x0000002cf1187c23 */ /* 0x000fe20008000018 */
[----:B------:R-:W2:Y:S01]  /*de40*/  LDL.LU R30, [R1+0x150] ;  /* 0x00015000011e7983 */ /* 0x000ea20000300800 */
[----:B------:R-:W-:Y:S01]  /*de50*/  FFMA R25, R32, UR44, R25 ;  /* 0x0000002c20197c23 */ /* 0x000fe20008000019 */
[----:B------:R-:W-:Y:S01]  /*de60*/  FFMA R26, R229, UR44, R26 ;  /* 0x0000002ce51a7c23 */ /* 0x000fe2000800001a */
[----:B------:R-:W-:Y:S01]  /*de70*/  FFMA R27, R34, UR44, R27 ;  /* 0x0000002c221b7c23 */ /* 0x000fe2000800001b */
[----:B------:R-:W4:Y:S01]  /*de80*/  LDL.LU R32, [R1+0x14c] ;  /* 0x00014c0001207983 */ /* 0x000f220000300800 */
[----:B------:R-:W-:Y:S01]  /*de90*/  FFMA R28, R249, UR44, R28 ;  /* 0x0000002cf91c7c23 */ /* 0x000fe2000800001c */
[----:B------:R-:W-:Y:S02]  /*dea0*/  F2FP.SATFINITE.E4M3.F32.PACK_AB_MERGE_C R43, R55, R54, RZ ;  /* 0x00000036372b723e */ /* 0x000fe400048070ff */
[----:B------:R-:W4:Y:S01]  /*deb0*/  LDL.LU R34, [R1+0x148] ;  /* 0x0001480001227983 */ /* 0x000f220000300800 */
[----:B------:R-:W-:Y:S02]  /*dec0*/  F2FP.SATFINITE.E4M3.F32.PACK_AB_MERGE_C R26, R27, R26, RZ ;  /* 0x0000001a1b1a723e */ /* 0x000fe400048070ff */
[----:B------:R-:W-:Y:S02]  /*ded0*/  F2FP.SATFINITE.E4M3.F32.PACK_AB_MERGE_C R43, R53, R52, R43 ;  /* 0x00000034352b723e */ /* 0x000fe4000480702b */
[----:B------:R-:W-:Y:S03]  /*dee0*/  F2FP.SATFINITE.E4M3.F32.PACK_AB_MERGE_C R24, R25, R24, R26 ;  /* 0x000000181918723e */ /* 0x000fe6000480701a */
[----:B------:R1:W-:Y:S01]  /*def0*/  STS.128 [R172+UR4+0xda00], R40 ;  /* 0x00da0028ac007988 */ /* 0x0003e20008000c04 */
[----:B---3--:R-:W-:Y:S03]  /*df00*/  FFMA R29, R37, UR44, R29 ;  /* 0x0000002c251d7c23 */ /* 0x008fe6000800001d */
[----:B------:R-:W3:Y:S01]  /*df10*/  LDL.LU R37, [R1+0x144] ;  /* 0x0001440001257983 */ /* 0x000ee20000300800 */
[----:B--2---:R-:W-:Y:S01]  /*df20*/  FFMA R30, R250, UR44, R30 ;  /* 0x0000002cfa1e7c23 */ /* 0x004fe2000800001e */
[----:B------:R-:W-:Y:S02]  /*df30*/  FFMA R31, R36, UR44, R31 ;  /* 0x0000002c241f7c23 */ /* 0x000fe4000800001f */
[----:B------:R-:W2:Y:S01]  /*df40*/  LDL.LU R4, [R1+0x6c] ;  /* 0x00006c0001047983 */ /* 0x000ea20000300800 */
[----:B----4-:R-:W-:Y:S01]  /*df50*/  FFMA R32, R0, UR44, R32 ;  /* 0x0000002c00207c23 */ /* 0x010fe20008000020 */
[----:B------:R-:W-:Y:S02]  /*df60*/  FFMA R33, R39, UR44, R33 ;  /* 0x0000002c27217c23 */ /* 0x000fe40008000021 */
[----:B------:R-:W4:Y:S01]  /*df70*/  LDL.LU R211, [R1+0x70] ;  /* 0x0000700001d37983 */ /* 0x000f220000300800 */
[----:B------:R-:W-:Y:S01]  /*df80*/  F2FP.SATFINITE.E4M3.F32.PACK_AB_MERGE_C R30, R31, R30, RZ ;  /* 0x0000001e1f1e723e */ /* 0x000fe200048070ff */
[----:B------:R-:W-:Y:S01]  /*df90*/  FFMA R34, R251, UR44, R34 ;  /* 0x0000002cfb227c23 */ /* 0x000fe20008000022 */
[----:B------:R-:W-:Y:S01]  /*dfa0*/  FFMA R35, R8, UR44, R35 ;  /* 0x0000002c08237c23 */ /* 0x000fe20008000023 */
[----:B------:R-:W3:Y:S01]  /*dfb0*/  LDL.LU R36, [R1+0x140] ;  /* 0x0001400001247983 */ /* 0x000ee20000300800 */
[----:B------:R-:W-:Y:S03]  /*dfc0*/  F2FP.SATFINITE.E4M3.F32.PACK_AB_MERGE_C R25, R29, R28, R30 ;  /* 0x0000001c1d19723e */ /* 0x000fe6000480701e */
[----:B------:R-:W2:Y:S01]  /*dfd0*/  LDL.LU R39, [R1+0x13c] ;  /* 0x00013c0001277983 */ /* 0x000ea20000300800 */
[----:B------:R-:W-:Y:S04]  /*dfe0*/  F2FP.SATFINITE.E4M3.F32.PACK_AB_MERGE_C R34, R35, R34, RZ ;  /* 0x000000222322723e */ /* 0x000fe800048070ff */
[----:B------:R-:W-:Y:S01]  /*dff0*/  F2FP.SATFINITE.E4M3.F32.PACK_AB_MERGE_C R26, R33, R32, R34 ;  /* 0x00000020211a723e */ /* 0x000fe20004807022 */
[----:B---3--:R-:W-:Y:S01]  /*e000*/  FFMA R36, R7, UR44, R36 ;  /* 0x0000002c07247c23 */ /* 0x008fe20008000024 */
[----:B------:R-:W-:Y:S01]  /*e010*/  FFMA R37, R6, UR44, R37 ;  /* 0x0000002c06257c23 */ /* 0x000fe20008000025 */
[----:B------:R-:W-:Y:S01]  /*e020*/  FFMA R38, R242, UR44, R38 ;  /* 0x0000002cf2267c23 */ /* 0x000fe20008000026 */
[----:B--2---:R-:W-:Y:S01]  /*e030*/  FFMA R39, R5, UR44, R39 ;  /* 0x0000002c05277c23 */ /* 0x004fe20008000027 */
        /* <DEDUP_REMOVED lines=11> */
[----:B----4-:R-:W-:Y:S01]  /*e0f0*/  FFMA R15, R211, UR44, R15 ;  /* 0x0000002cd30f7c23 */ /* 0x010fe2000800000f */
[----:B------:R-:W-:Y:S01]  /*e100*/  FFMA R16, R248, UR44, R16 ;  /* 0x0000002cf8107c23 */ /* 0x000fe20008000010 */
[----:B------:R-:W-:Y:S01]  /*e110*/  FFMA R17, R2, UR44, R17 ;  /* 0x0000002c02117c23 */ /* 0x000fe20008000011 */
[----:B------:R1:W5:Y:S01]  /*e120*/  LDL.LU R248, [R1+0x138] ;  /* 0x0001380001f87983 */ /* 0x0003620000300800 */
[----:B------:R-:W-:Y:S01]  /*e130*/  F2FP.SATFINITE.E4M3.F32.PACK_AB_MERGE_C R22, R23, R22, RZ ;  /* 0x000000161716723e */ /* 0x000fe200048070ff */
[----:B------:R-:W-:Y:S01]  /*e140*/  FFMA R18, R207, UR44, R18 ;  /* 0x0000002ccf127c23 */ /* 0x000fe20008000012 */
[----:B------:R-:W-:Y:S01]  /*e150*/  F2FP.SATFINITE.E4M3.F32.PACK_AB_MERGE_C R27, R39, R38, RZ ;  /* 0x00000026271b723e */ /* 0x000fe200048070ff */
[----:B------:R1:W5:Y:S01]  /*e160*/  LDL.LU R2, [R1+0x134] ;  /* 0x0001340001027983 */ /* 0x0003620000300800 */
[----:B------:R-:W-:Y:S01]  /*e170*/  FFMA R19, R206, UR44, R19 ;  /* 0x0000002cce137c23 */ /* 0x000fe20008000013 */
[----:B------:R-:W-:Y:S02]  /*e180*/  F2FP.SATFINITE.E4M3.F32.PACK_AB_MERGE_C R202, R203, R202, RZ ;  /* 0x000000cacbca723e */ /* 0x000fe400048070ff */
[----:B------:R-:W-:Y:S02]  /*e190*/  F2FP.SATFINITE.E4M3.F32.PACK_AB_MERGE_C R14, R15, R14, RZ ;  /* 0x0000000e0f0e723e */ /* 0x000fe400048070ff */
[----:B------:R-:W-:Y:S02]  /*e1a0*/  F2FP.SATFINITE.E4M3.F32.PACK_AB_MERGE_C R19, R19, R18, RZ ;  /* 0x000000121313723e */ /* 0x000fe400048070ff */
[----:B------:R-:W-:Y:S02]  /*e1b0*/  F2FP.SATFINITE.E4M3.F32.PACK_AB_MERGE_C R20, R21, R20, R22 ;  /* 0x000000141514723e */ /* 0x000fe40004807016 */
[----:B------:R-:W-:Y:S02]  /*e1c0*/  F2FP.SATFINITE.E4M3.F32.PACK_AB_MERGE_C R27, R37, R36, R27 ;  /* 0x00000024251b723e */ /* 0x000fe4000480701b */
[----:B------:R-:W-:Y:S02]  /*e1d0*/  F2FP.SATFINITE.E4M3.F32.PACK_AB_MERGE_C R21, R201, R200, R202 ;  /* 0x000000c8c915723e */ /* 0x000fe400048070ca */
[----:B------:R-:W-:Y:S01]  /*e1e0*/  F2FP.SATFINITE.E4M3.F32.PACK_AB_MERGE_C R22, R13, R12, R14 ;  /* 0x0000000c0d16723e */ /* 0x000fe2000480700e */
[----:B------:R1:W-:Y:S01]  /*e1f0*/  STS.128 [R172+UR4+0xe200], R24 ;  /* 0x00e20018ac007988 */ /* 0x0003e20008000c04 */
[----:B------:R-:W-:Y:S05]  /*e200*/  F2FP.SATFINITE.E4M3.F32.PACK_AB_MERGE_C R23, R17, R16, R19 ;  /* 0x000000101117723e */ /* 0x000fea0004807013 */
[----:B------:R1:W-:Y:S01]  /*e210*/  STS.128 [R172+UR4+0xea00], R20 ;  /* 0x00ea0014ac007988 */ /* 0x0003e20008000c04 */
[----:B------:R-:W-:Y:S01]  /*e220*/  @!PT LDS RZ, [RZ] ;  /* 0x00000000fffff984 */ /* 0x000fe20000000800 */
[----:B------:R-:W-:Y:S01]  /*e230*/  @!PT LDS RZ, [RZ] ;  /* 0x00000000fffff984 */ /* 0x000fe20000000800 */
[----:B------:R-:W-:Y:S01]  /*e240*/  @!PT LDS RZ, [RZ] ;  /* 0x00000000fffff984 */ /* 0x000fe20000000800 */
[----:B------:R-:W-:Y:S01]  /*e250*/  @!PT LDS RZ, [RZ] ;  /* 0x00000000fffff984 */ /* 0x000fe20000000800 */
[----:B------:R2:W-:Y:S06]  /*e260*/  MEMBAR.ALL.CTA ;  /* 0x0000000000007992 */ /* 0x0005ec0000008000 */
[----:B--2---:R-:W2:Y:S02]  /*e270*/  FENCE.VIEW.ASYNC.S ;  /* 0x00000000000073c6 */ /* 0x004ea40000000000 */
[----:B--2---:R-:W-:Y:S06]  /*e280*/  BAR.SYNC.DEFER_BLOCKING 0x1, 0x80 ;  /* 0x0042000000007b1d */ /* 0x004fec0000010000 */
[----:B------:R-:W-:Y:S05]  /*e290*/  @P0 BRA `(.L_x_111) ;  /* 0x0000000400380947 */ /* 0x000fea0003800000 */
[----:B------:R-:W2:Y:S01]  /*e2a0*/  LDCU.64 UR6, c[0x0][0x348] ;  /* 0x00006900ff0677ac */ /* 0x000ea20008000a00 */
[----:B------:R-:W-:Y:S02]  /*e2b0*/  UIMAD UR9, UR47, 0xf0, URZ ;  /* 0x000000f02f0978a4 */ /* 0x000fe4000f8e02ff */
[----:B------:R-:W-:Y:S02]  /*e2c0*/  USHF.L.U32 UR10, UR46, 0x7, URZ ;  /* 0x000000072e0a7899 */ /* 0x000fe400080006ff */
[----:B------:R-:W-:Y:S01]  /*e2d0*/  UIADD3 UR8, UPT, UPT, UR4, 0x7a00, URZ ;  /* 0x00007a0004087890 */ /* 0x000fe2000fffe0ff */
[----:B------:R-:W-:Y:S01]  /*e2e0*/  UMOV UR11, UR36 ;  /* 0x00000024000b7c82 */ /* 0x000fe20008000000 */
[----:B------:R-:W-:Y:S02]  /*e2f0*/  UIADD3 UR52, UPT, UPT, UR4, 0x8200, URZ ;  /* 0x0000820004347890 */ /* 0x000fe4000fffe0ff */
[----:B------:R-:W-:Y:S01]  /*e300*/  UIADD3 UR53, UPT, UPT, UR9, 0x10, URZ ;  /* 0x0000001009357890 */ /* 0x000fe2000fffe0ff */
[----:B------:R-:W-:Y:S01]  /*e310*/  UMOV UR55, UR36 ;  /* 0x0000002400377c82 */ /* 0x000fe20008000000 */
[----:B------:R-:W-:Y:S01]  /*e320*/  UMOV UR54, UR10 ;  /* 0x0000000a00367c82 */ /* 0x000fe20008000000 */
[----:B------:R-:W-:Y:S02]  /*e330*/  UIADD3 UR28, UPT, UPT, UR4, 0x8a00, URZ ;  /* 0x00008a00041c7890 */ /* 0x000fe4000fffe0ff */
[----:B--2---:R-:W-:Y:S02]  /*e340*/  UIADD3 UR6, UP0, UPT, UR6, 0x680, URZ ;  /* 0x0000068006067890 */ /* 0x004fe4000ff1e0ff */
[----:B------:R-:W-:Y:S02]  /*e350*/  UIADD3 UR29, UPT, UPT, UR9, 0x20, URZ ;  /* 0x00000020091d7890 */ /* 0x000fe4000fffe0ff */
[----:B------:R-:W-:Y:S01]  /*e360*/  UIADD3.X UR7, UPT, UPT, URZ, UR7, URZ, UP0, !UPT ;  /* 0x00000007ff077290 */ /* 0x000fe200087fe4ff */
[----:B------:R-:W-:Y:S01]  /*e370*/  UMOV UR31, UR36 ;  /* 0x00000024001f7c82 */ /* 0x000fe20008000000 */
[----:B------:R-:W-:Y:S01]  /*e380*/  UMOV UR30, UR10 ;  /* 0x0000000a001e7c82 */ /* 0x000fe20008000000 */
[----:B------:R-:W-:Y:S02]  /*e390*/  UIADD3 UR64, UPT, UPT, UR4, 0x9200, URZ ;  /* 0x0000920004407890 */ /* 0x000fe4000fffe0ff */
[----:B------:R-:W-:Y:S01]  /*e3a0*/  UIADD3 UR65, UPT, UPT, UR9, 0x30, URZ ;  /* 0x0000003009417890 */ /* 0x000fe2000fffe0ff */
[----:B------:R-:W-:Y:S03]  /*e3b0*/  UMOV UR67, UR36 ;  /* 0x0000002400437c82 */ /* 0x000fe60008000000 */
[----:B------:R-:W-:Y:S01]  /*e3c0*/  UTMASTG.3D [UR8], [UR6] ;  /* 0x00000008060073b5 */ /* 0x000fe20008010000 */
[----:B------:R-:W-:Y:S01]  /*e3d0*/  UMOV UR66, UR10 ;  /* 0x0000000a00427c82 */ /* 0x000fe20008000000 */
[----:B------:R-:W-:Y:S02]  /*e3e0*/  UIADD3 UR68, UPT, UPT, UR4, 0xa200, URZ ;  /* 0x0000a20004447890 */ /* 0x000fe4000fffe0ff */
[----:B------:R-:W-:Y:S01]  /*e3f0*/  UIADD3 UR69, UPT, UPT, UR9, 0x50, URZ ;  /* 0x0000005009457890 */ /* 0x000fe2000fffe0ff */
[----:B------:R-:W-:Y:S01]  /*e400*/  UMOV UR71, UR36 ;  /* 0x0000002400477c82 */ /* 0x000fe20008000000 */
[----:B------:R-:W-:Y:S01]  /*e410*/  UMOV UR70, UR10 ;  /* 0x0000000a00467c82 */ /* 0x000fe20008000000 */
[----:B------:R2:W-:Y:S01]  /*e420*/  UTMASTG.3D [UR52], [UR6] ;  /* 0x00000034060073b5 */ /* 0x0005e20008010000 */
[----:B------:R-:W-:Y:S02]  /*e430*/  UIADD3 UR20, UPT, UPT, UR4, 0xaa00, URZ ;  /* 0x0000aa0004147890 */ /* 0x000fe4000fffe0ff */
[----:B------:R-:W-:Y:S01]  /*e440*/  UIADD3 UR21, UPT, UPT, UR9, 0x60, URZ ;  /* 0x0000006009157890 */ /* 0x000fe2000fffe0ff */
[----:B------:R-:W-:Y:S01]  /*e450*/  UMOV UR23, UR36 ;  /* 0x0000002400177c82 */ /* 0x000fe20008000000 */
[----:B------:R-:W-:Y:S01]  /*e460*/  UMOV UR22, UR10 ;  /* 0x0000000a00167c82 */ /* 0x000fe20008000000 */
[----:B------:R-:W-:Y:S01]  /*e470*/  UIADD3 UR56, UPT, UPT, UR4, 0xb200, URZ ;  /* 0x0000b20004387890 */ /* 0x000fe2000fffe0ff */
[----:B------:R3:W-:Y:S01]  /*e480*/  UTMASTG.3D [UR28], [UR6] ;  /* 0x0000001c060073b5 */ /* 0x0007e20008010000 */
[----:B------:R-:W-:Y:S01]  /*e490*/  UIADD3 UR57, UPT, UPT, UR9, 0x70, URZ ;  /* 0x0000007009397890 */ /* 0x000fe2000fffe0ff */
[----:B------:R-:W-:Y:S01]  /*e4a0*/  UMOV UR59, UR36 ;  /* 0x00000024003b7c82 */ /* 0x000fe20008000000 */
[----:B------:R-:W-:Y:S01]  /*e4b0*/  UMOV UR58, UR10 ;  /* 0x0000000a003a7c82 */ /* 0x000fe20008000000 */
[----:B------:R-:W-:Y:S02]  /*e4c0*/  UIADD3 UR48, UPT, UPT, UR4, 0xba00, URZ ;  /* 0x0000ba0004307890 */ /* 0x000fe4000fffe0ff */
[----:B------:R-:W-:Y:S01]  /*e4d0*/  UIADD3 UR49, UPT, UPT, UR9, 0x80, URZ ;  /* 0x0000008009317890 */ /* 0x000fe2000fffe0ff */
[----:B------:R3:W-:Y:S01]  /*e4e0*/  UTMASTG.3D [UR64], [UR6] ;  /* 0x00000040060073b5 */ /* 0x0007e20008010000 */
[----:B------:R-:W-:Y:S01]  /*e4f0*/  UMOV UR51, UR36 ;  /* 0x0000002400337c82 */ /* 0x000fe20008000000 */
[----:B------:R-:W-:Y:S01]  /*e500*/  UMOV UR50, UR10 ;  /* 0x0000000a00327c82 */ /* 0x000fe20008000000 */
[----:B------:R-:W-:Y:S02]  /*e510*/  UIADD3 UR72, UPT, UPT, UR4, 0xc200, URZ ;  /* 0x0000c20004487890 */ /* 0x000fe4000fffe0ff */
[----:B------:R-:W-:Y:S01]  /*e520*/  UIADD3 UR73, UPT, UPT, UR9, 0x90, URZ ;  /* 0x0000009009497890 */ /* 0x000fe2000fffe0ff */
[----:B------:R-:W-:Y:S01]  /*e530*/  UMOV UR75, UR36 ;  /* 0x00000024004b7c82 */ /* 0x000fe20008000000 */
[----:B------:R-:W-:Y:S01]  /*e540*/  UMOV UR74, UR10 ;  /* 0x0000000a004a7c82 */ /* 0x000fe20008000000 */
[----:B------:R-:W-:Y:S02]  /*e550*/  UIADD3 UR16, UPT, UPT, UR4, 0xca00, URZ ;  /* 0x0000ca0004107890 */ /* 0x000fe4000fffe0ff */
[----:B------:R-:W-:Y:S01]  /*e560*/  UIADD3 UR17, UPT, UPT, UR9, 0xa0, URZ ;  /* 0x000000a009117890 */ /* 0x000fe2000fffe0ff */
[----:B------:R-:W-:Y:S01]  /*e570*/  UMOV UR19, UR36 ;  /* 0x0000002400137c82 */ /* 0x000fe20008000000 */
[----:B------:R-:W-:Y:S01]  /*e580*/  UMOV UR18, UR10 ;  /* 0x0000000a00127c82 */ /* 0x000fe20008000000 */
[----:B------:R-:W-:Y:S02]  /*e590*/  UIADD3 UR60, UPT, UPT, UR4, 0xd200, URZ ;  /* 0x0000d200043c7890 */ /* 0x000fe4000fffe0ff */
[----:B--2---:R-:W-:Y:S02]  /*e5a0*/  UIADD3 UR52, UPT, UPT, UR4, 0x9a00, URZ ;  /* 0x00009a0004347890 */ /* 0x004fe4000fffe0ff */
[----:B------:R-:W-:Y:S02]  /*e5b0*/  UIADD3 UR53, UPT, UPT, UR9, 0x40, URZ ;  /* 0x0000004009357890 */ /* 0x000fe4000fffe0ff */
[----:B------:R-:W-:Y:S01]  /*e5c0*/  UIADD3 UR61, UPT, UPT, UR9, 0xb0, URZ ;  /* 0x000000b0093d7890 */ /* 0x000fe2000fffe0ff */
[----:B------:R-:W-:Y:S01]  /*e5d0*/  UMOV UR63, UR36 ;  /* 0x00000024003f7c82 */ /* 0x000fe20008000000 */
[----:B------:R-:W-:Y:S01]  /*e5e0*/  UMOV UR62, UR10 ;  /* 0x0000000a003e7c82 */ /* 0x000fe20008000000 */
[----:B------:R-:W-:Y:S02]  /*e5f0*/  UIADD3 UR32, UPT, UPT, UR4, 0xda00, URZ ;  /* 0x0000da0004207890 */ /* 0x000fe4000fffe0ff */
[----:B------:R-:W-:Y:S02]  /*e600*/  UIADD3 UR33, UPT, UPT, UR9, 0xc0, URZ ;  /* 0x000000c009217890 */ /* 0x000fe4000fffe0ff */
[----:B------:R3:W-:Y:S01]  /*e610*/  UTMASTG.3D [UR52], [UR6] ;  /* 0x00000034060073b5 */ /* 0x0007e20008010000 */
[----:B------:R-:W-:Y:S01]  /*e620*/  UMOV UR35, UR36 ;  /* 0x0000002400237c82 */ /* 0x000fe20008000000 */
[----:B------:R-:W-:Y:S01]  /*e630*/  UMOV UR34, UR10 ;  /* 0x0000000a00227c82 */ /* 0x000fe20008000000 */
[----:B------:R-:W-:Y:S02]  /*e640*/  UIADD3 UR24, UPT, UPT, UR4, 0xe200, URZ ;  /* 0x0000e20004187890 */ /* 0x000fe4000fffe0ff */
[----:B------:R-:W-:Y:S01]  /*e650*/  UIADD3 UR25, UPT, UPT, UR9, 0xd0, URZ ;  /* 0x000000d009197890 */ /* 0x000fe2000fffe0ff */
[----:B------:R-:W-:Y:S01]  /*e660*/  UMOV UR27, UR36 ;  /* 0x00000024001b7c82 */ /* 0x000fe20008000000 */
[----:B------:R3:W-:Y:S01]  /*e670*/  UTMASTG.3D [UR68], [UR6] ;  /* 0x00000044060073b5 */ /* 0x0007e20008010000 */
[----:B------:R-:W-:Y:S01]  /*e680*/  UMOV UR26, UR10 ;  /* 0x0000000a001a7c82 */ /* 0x000fe20008000000 */
[----:B------:R-:W-:Y:S02]  /*e690*/  UIADD3 UR12, UPT, UPT, UR4, 0xea00, URZ ;  /* 0x0000ea00040c7890 */ /* 0x000fe4000fffe0ff */
[----:B------:R-:W-:Y:S01]  /*e6a0*/  UIADD3 UR13, UPT, UPT, UR9, 0xe0, URZ ;  /* 0x000000e0090d7890 */ /* 0x000fe2000fffe0ff */
[----:B------:R-:W-:Y:S01]  /*e6b0*/  UMOV UR15, UR36 ;  /* 0x00000024000f7c82 */ /* 0x000fe20008000000 */
[----:B------:R-:W-:Y:S01]  /*e6c0*/  UMOV UR14, UR10 ;  /* 0x0000000a000e7c82 */ /* 0x000fe20008000000 */
[----:B------:R3:W-:Y:S01]  /*e6d0*/  UTMASTG.3D [UR20], [UR6] ;  /* 0x00000014060073b5 */ /* 0x0007e20008010000 */
        /* <DEDUP_REMOVED lines=8> */
[----:B------:R0:W-:Y:S01]  /*e760*/  UTMACMDFLUSH ;  /* 0x00000000000079b7 */ /* 0x0001e20000000000 */
[----:B---3--:R-:W-:Y:S04]  /*e770*/  DEPBAR.LE SB0, 0x0 ;  /* 0x000080000000791a */ /* 0x008fe80000000000 */
.L_x_111:
[----:B------:R-:W-:Y:S05]  /*e780*/  BSYNC.RECONVERGENT B0 ;  /* 0x0000000000007941 */ /* 0x000fea0003800200 */
.L_x_110:
[----:B------:R-:W2:Y:S04]  /*e790*/  LDL.LU R3, [R1+0x11c] ;  /* 0x00011c0001037983 */ /* 0x000ea80000300800 */
[----:B------:R-:W3:Y:S04]  /*e7a0*/  LDL.LU R9, [R1+0x130] ;  /* 0x0001300001097983 */ /* 0x000ee80000300800 */
[----:B------:R-:W4:Y:S04]  /*e7b0*/  LDL R7, [R1+0x108] ;  /* 0x0001080001077983 */ /* 0x000f280000100800 */
[----:B------:R-:W4:Y:S04]  /*e7c0*/  LDL R8, [R1+0x104] ;  /* 0x0001040001087983 */ /* 0x000f280000100800 */
[----:B------:R-:W4:Y:S04]  /*e7d0*/  LDL.LU R5, [R1+0x128] ;  /* 0x0001280001057983 */ /* 0x000f280000300800 */
[----:B------:R-:W2:Y:S01]  /*e7e0*/  LDL.LU R4, [R1+0x12c] ;  /* 0x00012c0001047983 */ /* 0x000ea20000300800 */
[----:B------:R-:W-:Y:S01]  /*e7f0*/  BAR.SYNC.DEFER_BLOCKING 0x1, 0x80 ;  /* 0x0042000000007b1d */ /* 0x000fe20000010000 */
[----:B--2---:R-:W-:Y:S01]  /*e800*/  R2UR UR7, R4 ;  /* 0x00000000040772ca */ /* 0x004fe200000e0000 */
[----:B------:R-:W-:Y:S01]  /*e810*/  IMAD.MOV.U32 R6, RZ, RZ, R3 ;  /* 0x000000ffff067224 */ /* 0x000fe200078e0003 */
[----:B---3--:R-:W-:Y:S03]  /*e820*/  R2UR UR4, R9 ;  /* 0x00000000090472ca */ /* 0x008fe600000e0000 */
[----:B------:R-:W2:Y:S01]  /*e830*/  LDL R3, [R1+0x120] ;  /* 0x0001200001037983 */ /* 0x000ea20000100800 */
[----:B----4-:R-:W-:Y:S02]  /*e840*/  R2UR UR5, R7 ;  /* 0x00000000070572ca */ /* 0x010fe400000e0000 */
[----:B------:R-:W-:Y:S02]  /*e850*/  R2UR UR6, R6 ;  /* 0x00000000060672ca */ /* 0x000fe400000e0000 */
[----:B------:R-:W-:Y:S02]  /*e860*/  R2UR UR8, R5 ;  /* 0x00000000050872ca */ /* 0x000fe400000e0000 */
[----:B------:R-:W-:Y:S03]  /*e870*/  R2UR UR9, R8 ;  /* 0x00000000080972ca */ /* 0x000fe600000e0000 */
[----:B------:R-:W-:Y:S02]  /*e880*/  UISETP.NE.AND UP2, UPT, UR4, URZ, UPT ;  /* 0x000000ff0400728c */ /* 0x000fe4000bf45270 */
[----:B------:R-:W-:Y:S04]  /*e890*/  UIADD3 UR4, UPT, UPT, UR45, 0x1, URZ ;  /* 0x000000012d047890 */ /* 0x000fe8000fffe0ff */
[----:B------:R-:W-:Y:S02]  /*e8a0*/  UISETP.NE.AND UP0, UPT, UR6, 0x2, UPT ;  /* 0x000000020600788c */ /* 0x000fe4000bf05270 */
[----:B------:R-:W-:Y:S02]  /*e8b0*/  UIADD3 UR46, UPT, UPT, UR39, UR5, URZ ;  /* 0x00000005272e7290 */ /* 0x000fe4000fffe0ff */
[----:B------:R-:W-:Y:S02]  /*e8c0*/  UISETP.NE.AND UP1, UPT, UR4, 0x2, UPT ;  /* 0x000000020400788c */ /* 0x000fe4000bf25270 */
[----:B------:R-:W-:Y:S02]  /*e8d0*/  USEL UR5, URZ, 0x1, UP0 ;  /* 0x00000001ff057887 */ /* 0x000fe40008000000 */
[----:B------:R-:W-:Y:S02]  /*e8e0*/  USEL UR17, UR6, URZ, UP0 ;  /* 0x000000ff06117287 */ /* 0x000fe40008000000 */
[----:B------:R-:W-:Y:S02]  /*e8f0*/  USEL UR6, URZ, 0x1, UP1 ;  /* 0x00000001ff067887 */ /* 0x000fe40008800000 */
[----:B------:R-:W-:Y:S02]  /*e900*/  ULOP3.LUT UR8, UR8, UR5, URZ, 0x3c, !UPT ;  /* 0x0000000508087292 */ /* 0x000fe4000f8e3cff */
[----:B------:R-:W-:Y:S02]  /*e910*/  ULOP3.LUT UR7, UR7, UR6, URZ, 0x3c, !UPT ;  /* 0x0000000607077292 */ /* 0x000fe4000f8e3cff */
[----:B------:R-:W-:Y:S02]  /*e920*/  UIADD3 UR47, UPT, UPT, UR38, UR9, URZ ;  /* 0x00000009262f7290 */ /* 0x000fe4000fffe0ff */
[----:B------:R-:W-:Y:S01]  /*e930*/  IMAD.U32 R4, RZ, RZ, UR8 ;  /* 0x00000008ff047e24 */ /* 0x000fe2000f8e00ff */
[----:B------:R-:W-:Y:S04]  /*e940*/  USEL UR45, UR4, URZ, UP1 ;  /* 0x000000ff042d7287 */ /* 0x000fe80008800000 */
[----:B------:R3:W-:Y:S01]  /*e950*/  STL [R1+0x128], R4 ;  /* 0x0001280401007387 */ /* 0x0007e20000100800 */
[----:B--2---:R-:W-:Y:S01]  /*e960*/  R2UR UR36, R3 ;  /* 0x00000000032472ca */ /* 0x004fe200000e0000 */
[----:B------:R-:W-:Y:S05]  /*e970*/  IMAD.U32 R3, RZ, RZ, UR7 ;  /* 0x00000007ff037e24 */ /* 0x000fea000f8e00ff */
[----:B------:R3:W-:Y:S01]  /*e980*/  STL [R1+0x12c], R3 ;  /* 0x00012c0301007387 */ /* 0x0007e20000100800 */
[----:B------:R-:W-:Y:S08]  /*e990*/  BRA.U UP2, `(.L_x_112) ;  /* 0xffffff6902a07547 */ /* 0x000ff0000b83ffff */
[----:B------:R-:W-:Y:S05]  /*e9a0*/  EXIT ;  /* 0x000000000000794d */ /* 0x000fea0003800000 */
.L_x_20:
[----:B---3--:R3:W4:Y:S02]  /*e9b0*/  SYNCS.PHASECHK.TRANS64.TRYWAIT P0, [R3+URZ+0x150], R2 ;  /* 0x00015002030075a7 */ /* 0x00872400080011ff */
[----:B----4-:R-:W-:Y:S05]  /*e9c0*/  @!P0 NANOSLEEP.SYNCS 0x989680 ;  /* 0x009896800000895d */ /* 0x010fea0003900000 */
[----:B------:R-:W4:Y:S02]  /*e9d0*/  @!P0 SYNCS.PHASECHK.TRANS64 P0, [R3+URZ+0x150], R2 ;  /* 0x00015002030085a7 */ /* 0x000f2400080010ff */
[----:B----4-:R-:W-:Y:S05]  /*e9e0*/  @!P0 BRA `(.L_x_20) ;  /* 0xfffffffc00f08947 */ /* 0x010fea000383ffff */
[----:B------:R-:W-:Y:S05]  /*e9f0*/  BRA `(.L_x_113) ;  /* 0xffffff2c00987947 */ /* 0x000fea000383ffff */
.L_x_23:
[----:B-1----:R-:W-:Y:S07]  /*ea00*/  MOV R0, UR33 ;  /* 0x0000002100007c02 */ /* 0x002fee0008000f00 */
.L_x_114:
[----:B-1----:R1:W3:Y:S02]  /*ea10*/  SYNCS.PHASECHK.TRANS64.TRYWAIT P0, [R0+URZ+0x70], R3 ;  /* 0x00007003000075a7 */ /* 0x0022e400080011ff */
[----:B---3--:R-:W-:Y:S05]  /*ea20*/  @!P0 NANOSLEEP.SYNCS 0x989680 ;  /* 0x009896800000895d */ /* 0x008fea0003900000 */
[----:B------:R-:W3:Y:S02]  /*ea30*/  @!P0 SYNCS.PHASECHK.TRANS64 P0, [R0+URZ+0x70], R3 ;  /* 0x00007003000085a7 */ /* 0x000ee400080010ff */
[----:B---3--:R-:W-:Y:S05]  /*ea40*/  @!P0 BRA `(.L_x_114) ;  /* 0xfffffffc00f08947 */ /* 0x008fea000383ffff */
[----:B------:R-:W-:Y:S05]  /*ea50*/  BRA `(.L_x_22) ;  /* 0xffffff2c00e07947 */ /* 0x000fea000383ffff */
.L_x_29:
[----:B-1----:R-:W-:Y:S07]  /*ea60*/  MOV R0, UR17 ;  /* 0x0000001100007c02 */ /* 0x002fee0008000f00 */
.L_x_115:
[----:B-1----:R1:W3:Y:S02]  /*ea70*/  SYNCS.PHASECHK.TRANS64.TRYWAIT P0, [R0+URZ+0x70], R3 ;  /* 0x00007003000075a7 */ /* 0x0022e400080011ff */
[----:B---3--:R-:W-:Y:S05]  /*ea80*/  @!P0 NANOSLEEP.SYNCS 0x989680 ;  /* 0x009896800000895d */ /* 0x008fea0003900000 */
[----:B------:R-:W3:Y:S02]  /*ea90*/  @!P0 SYNCS.PHASECHK.TRANS64 P0, [R0+URZ+0x70], R3 ;  /* 0x00007003000085a7 */ /* 0x000ee400080010ff */
[----:B---3--:R-:W-:Y:S05]  /*eaa0*/  @!P0 BRA `(.L_x_115) ;  /* 0xfffffffc00f08947 */ /* 0x008fea000383ffff */
[----:B------:R-:W-:Y:S05]  /*eab0*/  BRA `(.L_x_28) ;  /* 0xffffff3000887947 */ /* 0x000fea000383ffff */
.L_x_33:
[----:B-1----:R1:W3:Y:S02]  /*eac0*/  SYNCS.PHASECHK.TRANS64.TRYWAIT P0, [R3+URZ+0x100], R0 ;  /* 0x00010000030075a7 */ /* 0x0022e400080011ff */
[----:B---3--:R-:W-:Y:S05]  /*ead0*/  @!P0 NANOSLEEP.SYNCS 0x989680 ;  /* 0x009896800000895d */ /* 0x008fea0003900000 */
[----:B------:R-:W3:Y:S02]  /*eae0*/  @!P0 SYNCS.PHASECHK.TRANS64 P0, [R3+URZ+0x100], R0 ;  /* 0x00010000030085a7 */ /* 0x000ee400080010ff */
[----:B---3--:R-:W-:Y:S05]  /*eaf0*/  @!P0 BRA `(.L_x_33) ;  /* 0xfffffffc00f08947 */ /* 0x008fea000383ffff */
[----:B------:R-:W-:Y:S05]  /*eb00*/  BRA `(.L_x_116) ;  /* 0xffffff3400187947 */ /* 0x000fea000383ffff */
.L_x_37:
[----:B------:R-:W-:-:S07]  /*eb10*/  MOV R0, UR4 ;  /* 0x0000000400007c02 */ /* 0x000fce0008000f00 */
.L_x_117:
[----:B-1----:R1:W2:Y:S02]  /*eb20*/  SYNCS.PHASECHK.TRANS64.TRYWAIT P0, [R0+URZ], R3 ;  /* 0x00000003000075a7 */ /* 0x0022a400080011ff */
[----:B--2---:R-:W-:Y:S05]  /*eb30*/  @!P0 NANOSLEEP.SYNCS 0x989680 ;  /* 0x009896800000895d */ /* 0x004fea0003900000 */
[----:B------:R-:W2:Y:S02]  /*eb40*/  @!P0 SYNCS.PHASECHK.TRANS64 P0, [R0+URZ], R3 ;  /* 0x00000003000085a7 */ /* 0x000ea400080010ff */
[----:B--2---:R-:W-:Y:S05]  /*eb50*/  @!P0 BRA `(.L_x_117) ;  /* 0xfffffffc00f08947 */ /* 0x004fea000383ffff */
[----:B------:R-:W-:Y:S05]  /*eb60*/  BRA `(.L_x_118) ;  /* 0xffffff3800cc7947 */ /* 0x000fea000383ffff */
.L_x_38:
[----:B------:R-:W-:-:S07]  /*eb70*/  MOV R0, UR5 ;  /* 0x0000000500007c02 */ /* 0x000fce0008000f00 */
.L_x_119:
[----:B-1----:R1:W2:Y:S02]  /*eb80*/  SYNCS.PHASECHK.TRANS64.TRYWAIT P0, [R0+URZ], R3 ;  /* 0x00000003000075a7 */ /* 0x0022a400080011ff */
[----:B--2---:R-:W-:Y:S05]  /*eb90*/  @!P0 NANOSLEEP.SYNCS 0x989680 ;  /* 0x009896800000895d */ /* 0x004fea0003900000 */
[----:B------:R-:W2:Y:S02]  /*eba0*/  @!P0 SYNCS.PHASECHK.TRANS64 P0, [R0+URZ], R3 ;  /* 0x00000003000085a7 */ /* 0x000ea400080010ff */
[----:B--2---:R-:W-:Y:S05]  /*ebb0*/  @!P0 BRA `(.L_x_119) ;  /* 0xfffffffc00f08947 */ /* 0x004fea000383ffff */
[----:B------:R-:W-:Y:S05]  /*ebc0*/  BRA `(.L_x_120) ;  /* 0xffffff3800d87947 */ /* 0x000fea000383ffff */
.L_x_39:
[----:B------:R-:W-:-:S07]  /*ebd0*/  MOV R0, UR5 ;  /* 0x0000000500007c02 */ /* 0x000fce0008000f00 */
.L_x_121:
[----:B-1----:R1:W2:Y:S02]  /*ebe0*/  SYNCS.PHASECHK.TRANS64.TRYWAIT P0, [R0+URZ], R3 ;  /* 0x00000003000075a7 */ /* 0x0022a400080011ff */
[----:B--2---:R-:W-:Y:S05]  /*ebf0*/  @!P0 NANOSLEEP.SYNCS 0x989680 ;  /* 0x009896800000895d */ /* 0x004fea0003900000 */
[----:B------:R-:W2:Y:S02]  /*ec00*/  @!P0 SYNCS.PHASECHK.TRANS64 P0, [R0+URZ], R3 ;  /* 0x00000003000085a7 */ /* 0x000ea400080010ff */
[----:B--2---:R-:W-:Y:S05]  /*ec10*/  @!P0 BRA `(.L_x_121) ;  /* 0xfffffffc00f08947 */ /* 0x004fea000383ffff */
[----:B------:R-:W-:Y:S05]  /*ec20*/  BRA `(.L_x_122) ;  /* 0xffffff3800e47947 */ /* 0x000fea000383ffff */
.L_x_40:
[----:B------:R-:W-:-:S07]  /*ec30*/  MOV R0, UR5 ;  /* 0x0000000500007c02 */ /* 0x000fce0008000f00 */
.L_x_123:
[----:B-1----:R1:W2:Y:S02]  /*ec40*/  SYNCS.PHASECHK.TRANS64.TRYWAIT P0, [R0+URZ], R3 ;  /* 0x00000003000075a7 */ /* 0x0022a400080011ff */
[----:B--2---:R-:W-:Y:S05]  /*ec50*/  @!P0 NANOSLEEP.SYNCS 0x989680 ;  /* 0x009896800000895d */ /* 0x004fea0003900000 */
[----:B------:R-:W2:Y:S02]  /*ec60*/  @!P0 SYNCS.PHASECHK.TRANS64 P0, [R0+URZ], R3 ;  /* 0x00000003000085a7 */ /* 0x000ea400080010ff */
[----:B--2---:R-:W-:Y:S05]  /*ec70*/  @!P0 BRA `(.L_x_123) ;  /* 0xfffffffc00f08947 */ /* 0x004fea000383ffff */
[----:B------:R-:W-:Y:S05]  /*ec80*/  BRA `(.L_x_124) ;  /* 0xffffff3800f07947 */ /* 0x000fea000383ffff */
.L_x_41:
[----:B------:R-:W-:-:S07]  /*ec90*/  MOV R0, UR5 ;  /* 0x0000000500007c02 */ /* 0x000fce0008000f00 */
.L_x_125:
[----:B-1----:R1:W2:Y:S02]  /*eca0*/  SYNCS.PHASECHK.TRANS64.TRYWAIT P0, [R0+URZ], R3 ;  /* 0x00000003000075a7 */ /* 0x0022a400080011ff */
[----:B--2---:R-:W-:Y:S05]  /*ecb0*/  @!P0 NANOSLEEP.SYNCS 0x989680 ;  /* 0x009896800000895d */ /* 0x004fea0003900000 */
[----:B------:R-:W2:Y:S02]  /*ecc0*/  @!P0 SYNCS.PHASECHK.TRANS64 P0, [R0+URZ], R3 ;  /* 0x00000003000085a7 */ /* 0x000ea400080010ff */
[----:B--2---:R-:W-:Y:S05]  /*ecd0*/  @!P0 BRA `(.L_x_125) ;  /* 0xfffffffc00f08947 */ /* 0x004fea000383ffff */
[----:B------:R-:W-:Y:S05]  /*ece0*/  BRA `(.L_x_126) ;  /* 0xffffff3800fc7947 */ /* 0x000fea000383ffff */
.L_x_42:
[----:B------:R-:W-:-:S07]  /*ecf0*/  MOV R0, UR5 ;  /* 0x0000000500007c02 */ /* 0x000fce0008000f00 */
.L_x_127:
[----:B-1----:R1:W2:Y:S02]  /*ed00*/  SYNCS.PHASECHK.TRANS64.TRYWAIT P0, [R0+URZ], R3 ;  /* 0x00000003000075a7 */ /* 0x0022a400080011ff */
[----:B--2---:R-:W-:Y:S05]  /*ed10*/  @!P0 NANOSLEEP.SYNCS 0x989680 ;  /* 0x009896800000895d */ /* 0x004fea0003900000 */
[----:B------:R-:W2:Y:S02]  /*ed20*/  @!P0 SYNCS.PHASECHK.TRANS64 P0, [R0+URZ], R3 ;  /* 0x00000003000085a7 */ /* 0x000ea400080010ff */
[----:B--2---:R-:W-:Y:S05]  /*ed30*/  @!P0 BRA `(.L_x_127) ;  /* 0xfffffffc00f08947 */ /* 0x004fea000383ffff */
[----:B------:R-:W-:Y:S05]  /*ed40*/  BRA `(.L_x_128) ;  /* 0xffffff3c00087947 */ /* 0x000fea000383ffff */
.L_x_43:
[----:B------:R-:W-:-:S07]  /*ed50*/  MOV R0, UR5 ;  /* 0x0000000500007c02 */ /* 0x000fce0008000f00 */
.L_x_129:
[----:B-1----:R1:W2:Y:S02]  /*ed60*/  SYNCS.PHASECHK.TRANS64.TRYWAIT P0, [R0+URZ], R3 ;  /* 0x00000003000075a7 */ /* 0x0022a400080011ff */
[----:B--2---:R-:W-:Y:S05]  /*ed70*/  @!P0 NANOSLEEP.SYNCS 0x989680 ;  /* 0x009896800000895d */ /* 0x004fea0003900000 */
[----:B------:R-:W2:Y:S02]  /*ed80*/  @!P0 SYNCS.PHASECHK.TRANS64 P0, [R0+URZ], R3 ;  /* 0x00000003000085a7 */ /* 0x000ea400080010ff */
[----:B--2---:R-:W-:Y:S05]  /*ed90*/  @!P0 BRA `(.L_x_129) ;  /* 0xfffffffc00f08947 */ /* 0x004fea000383ffff */
[----:B------:R-:W-:Y:S05]  /*eda0*/  BRA `(.L_x_130) ;  /* 0xffffff3c00147947 */ /* 0x000fea000383ffff */
.L_x_44:
[----:B------:R-:W-:-:S07]  /*edb0*/  MOV R0, UR5 ;  /* 0x0000000500007c02 */ /* 0x000fce0008000f00 */
.L_x_131:
[----:B-1----:R1:W2:Y:S02]  /*edc0*/  SYNCS.PHASECHK.TRANS64.TRYWAIT P0, [R0+URZ], R3 ;  /* 0x00000003000075a7 */ /* 0x0022a400080011ff */
[----:B--2---:R-:W-:Y:S05]  /*edd0*/  @!P0 NANOSLEEP.SYNCS 0x989680 ;  /* 0x009896800000895d */ /* 0x004fea0003900000 */
[----:B------:R-:W2:Y:S02]  /*ede0*/  @!P0 SYNCS.PHASECHK.TRANS64 P0, [R0+URZ], R3 ;  /* 0x00000003000085a7 */ /* 0x000ea400080010ff */
[----:B--2---:R-:W-:Y:S05]  /*edf0*/  @!P0 BRA `(.L_x_131) ;  /* 0xfffffffc00f08947 */ /* 0x004fea000383ffff */
[----:B------:R-:W-:Y:S05]  /*ee00*/  BRA `(.L_x_132) ;  /* 0xffffff3c00207947 */ /* 0x000fea000383ffff */
.L_x_45:
[----:B------:R-:W-:-:S07]  /*ee10*/  MOV R0, UR5 ;  /* 0x0000000500007c02 */ /* 0x000fce0008000f00 */
.L_x_133:
[----:B-1----:R1:W2:Y:S02]  /*ee20*/  SYNCS.PHASECHK.TRANS64.TRYWAIT P0, [R0+URZ], R3 ;  /* 0x00000003000075a7 */ /* 0x0022a400080011ff */
[----:B--2---:R-:W-:Y:S05]  /*ee30*/  @!P0 NANOSLEEP.SYNCS 0x989680 ;  /* 0x009896800000895d */ /* 0x004fea0003900000 */
[----:B------:R-:W2:Y:S02]  /*ee40*/  @!P0 SYNCS.PHASECHK.TRANS64 P0, [R0+URZ], R3 ;  /* 0x00000003000085a7 */ /* 0x000ea400080010ff */
[----:B--2---:R-:W-:Y:S05]  /*ee50*/  @!P0 BRA `(.L_x_133) ;  /* 0xfffffffc00f08947 */ /* 0x004fea000383ffff */
[----:B------:R-:W-:Y:S05]  /*ee60*/  BRA `(.L_x_134) ;  /* 0xffffff3c002c7947 */ /* 0x000fea000383ffff */
.L_x_46:
[----:B------:R-:W-:-:S07]  /*ee70*/  MOV R0, UR5 ;  /* 0x0000000500007c02 */ /* 0x000fce0008000f00 */
.L_x_135:
[----:B-1----:R1:W2:Y:S02]  /*ee80*/  SYNCS.PHASECHK.TRANS64.TRYWAIT P0, [R0+URZ], R3 ;  /* 0x00000003000075a7 */ /* 0x0022a400080011ff */
[----:B--2---:R-:W-:Y:S05]  /*ee90*/  @!P0 NANOSLEEP.SYNCS 0x989680 ;  /* 0x009896800000895d */ /* 0x004fea0003900000 */
[----:B------:R-:W2:Y:S02]  /*eea0*/  @!P0 SYNCS.PHASECHK.TRANS64 P0, [R0+URZ], R3 ;  /* 0x00000003000085a7 */ /* 0x000ea400080010ff */
[----:B--2---:R-:W-:Y:S05]  /*eeb0*/  @!P0 BRA `(.L_x_135) ;  /* 0xfffffffc00f08947 */ /* 0x004fea000383ffff */
[----:B------:R-:W-:Y:S05]  /*eec0*/  BRA `(.L_x_136) ;  /* 0xffffff3c00387947 */ /* 0x000fea000383ffff */
.L_x_47:
[----:B------:R-:W-:-:S07]  /*eed0*/  MOV R0, UR5 ;  /* 0x0000000500007c02 */ /* 0x000fce0008000f00 */
.L_x_137:
[----:B-1----:R1:W2:Y:S02]  /*eee0*/  SYNCS.PHASECHK.TRANS64.TRYWAIT P0, [R0+URZ], R3 ;  /* 0x00000003000075a7 */ /* 0x0022a400080011ff */
[----:B--2---:R-:W-:Y:S05]  /*eef0*/  @!P0 NANOSLEEP.SYNCS 0x989680 ;  /* 0x009896800000895d */ /* 0x004fea0003900000 */
[----:B------:R-:W2:Y:S02]  /*ef00*/  @!P0 SYNCS.PHASECHK.TRANS64 P0, [R0+URZ], R3 ;  /* 0x00000003000085a7 */ /* 0x000ea400080010ff */
[----:B--2---:R-:W-:Y:S05]  /*ef10*/  @!P0 BRA `(.L_x_137) ;  /* 0xfffffffc00f08947 */ /* 0x004fea000383ffff */
[----:B------:R-:W-:Y:S05]  /*ef20*/  BRA `(.L_x_138) ;  /* 0xffffff3c00447947 */ /* 0x000fea000383ffff */
.L_x_48:
[----:B------:R-:W-:-:S07]  /*ef30*/  MOV R0, UR5 ;  /* 0x0000000500007c02 */ /* 0x000fce0008000f00 */
.L_x_139:
[----:B-1----:R1:W2:Y:S02]  /*ef40*/  SYNCS.PHASECHK.TRANS64.TRYWAIT P0, [R0+URZ], R3 ;  /* 0x00000003000075a7 */ /* 0x0022a400080011ff */
[----:B--2---:R-:W-:Y:S05]  /*ef50*/  @!P0 NANOSLEEP.SYNCS 0x989680 ;  /* 0x009896800000895d */ /* 0x004fea0003900000 */
[----:B------:R-:W2:Y:S02]  /*ef60*/  @!P0 SYNCS.PHASECHK.TRANS64 P0, [R0+URZ], R3 ;  /* 0x00000003000085a7 */ /* 0x000ea400080010ff */
[----:B--2---:R-:W-:Y:S05]  /*ef70*/  @!P0 BRA `(.L_x_139) ;  /* 0xfffffffc00f08947 */ /* 0x004fea000383ffff */
[----:B------:R-:W-:Y:S05]  /*ef80*/  BRA `(.L_x_140) ;  /* 0xffffff3c00507947 */ /* 0x000fea000383ffff */
.L_x_49:
[----:B------:R-:W-:-:S07]  /*ef90*/  MOV R0, UR5 ;  /* 0x0000000500007c02 */ /* 0x000fce0008000f00 */
.L_x_141:
[----:B-1----:R1:W2:Y:S02]  /*efa0*/  SYNCS.PHASECHK.TRANS64.TRYWAIT P0, [R0+URZ], R3 ;  /* 0x00000003000075a7 */ /* 0x0022a400080011ff */
[----:B--2---:R-:W-:Y:S05]  /*efb0*/  @!P0 NANOSLEEP.SYNCS 0x989680 ;  /* 0x009896800000895d */ /* 0x004fea0003900000 */
[----:B------:R-:W2:Y:S02]  /*efc0*/  @!P0 SYNCS.PHASECHK.TRANS64 P0, [R0+URZ], R3 ;  /* 0x00000003000085a7 */ /* 0x000ea400080010ff */
[----:B--2---:R-:W-:Y:S05]  /*efd0*/  @!P0 BRA `(.L_x_141) ;  /* 0xfffffffc00f08947 */ /* 0x004fea000383ffff */
[----:B------:R-:W-:Y:S05]  /*efe0*/  BRA `(.L_x_142) ;  /* 0xffffff3c005c7947 */ /* 0x000fea000383ffff */
.L_x_52:
[----:B-1----:R1:W3:Y:S02]  /*eff0*/  SYNCS.PHASECHK.TRANS64.TRYWAIT P0, [R2+URZ+0x140], R5 ;  /* 0x00014005020075a7 */ /* 0x0022e400080011ff */
[----:B---3--:R-:W-:Y:S05]  /*f000*/  @!P0 NANOSLEEP.SYNCS 0x989680 ;  /* 0x009896800000895d */ /* 0x008fea0003900000 */
[----:B------:R-:W3:Y:S02]  /*f010*/  @!P0 SYNCS.PHASECHK.TRANS64 P0, [R2+URZ+0x140], R5 ;  /* 0x00014005020085a7 */ /* 0x000ee400080010ff */
[----:B---3--:R-:W-:Y:S05]  /*f020*/  @!P0 BRA `(.L_x_52) ;  /* 0xfffffffc00f08947 */ /* 0x008fea000383ffff */
[----:B------:R-:W-:Y:S05]  /*f030*/  BRA `(.L_x_143) ;  /* 0xffffff3c00b87947 */ /* 0x000fea000383ffff */
.L_x_53:
[----:B------:R-:W-:-:S07]  /*f040*/  MOV R2, UR4 ;  /* 0x0000000400027c02 */ /* 0x000fce0008000f00 */
.L_x_144:
[----:B-1----:R1:W3:Y:S02]  /*f050*/  SYNCS.PHASECHK.TRANS64.TRYWAIT P0, [R2+URZ+0x110], R5 ;  /* 0x00011005020075a7 */ /* 0x0022e400080011ff */
[----:B---3--:R-:W-:Y:S05]  /*f060*/  @!P0 NANOSLEEP.SYNCS 0x989680 ;  /* 0x009896800000895d */ /* 0x008fea0003900000 */
[----:B------:R-:W3:Y:S02]  /*f070*/  @!P0 SYNCS.PHASECHK.TRANS64 P0, [R2+URZ+0x110], R5 ;  /* 0x00011005020085a7 */ /* 0x000ee400080010ff */
[----:B---3--:R-:W-:Y:S05]  /*f080*/  @!P0 BRA `(.L_x_144) ;  /* 0xfffffffc00f08947 */ /* 0x008fea000383ffff */
[----:B------:R-:W-:Y:S05]  /*f090*/  BRA `(.L_x_145) ;  /* 0xffffff3c00c87947 */ /* 0x000fea000383ffff */
.L_x_54:
[----:B-1----:R1:W3:Y:S02]  /*f0a0*/  SYNCS.PHASECHK.TRANS64.TRYWAIT P1, [R2+URZ+0x100], R5 ;  /* 0x00010005020075a7 */ /* 0x0022e400080211ff */
[----:B---3--:R-:W-:Y:S05]  /*f0b0*/  @!P1 NANOSLEEP.SYNCS 0x989680 ;  /* 0x009896800000995d */ /* 0x008fea0003900000 */
[----:B------:R-:W3:Y:S02]  /*f0c0*/  @!P1 SYNCS.PHASECHK.TRANS64 P1, [R2+URZ+0x100], R5 ;  /* 0x00010005020095a7 */ /* 0x000ee400080210ff */
[----:B---3--:R-:W-:Y:S05]  /*f0d0*/  @!P1 BRA `(.L_x_54) ;  /* 0xfffffffc00f09947 */ /* 0x008fea000383ffff */
[----:B------:R-:W-:Y:S05]  /*f0e0*/  BRA `(.L_x_146) ;  /* 0xffffff3c00f87947 */ /* 0x000fea000383ffff */
.L_x_57:
[----:B------:R-:W-:-:S07]  /*f0f0*/  MOV R0, UR4 ;  /* 0x0000000400007c02 */ /* 0x000fce0008000f00 */
.L_x_147:
[----:B-1----:R1:W3:Y:S02]  /*f100*/  SYNCS.PHASECHK.TRANS64.TRYWAIT P0, [R0+URZ+0x110], R3 ;  /* 0x00011003000075a7 */ /* 0x0022e400080011ff */
[----:B---3--:R-:W-:Y:S05]  /*f110*/  @!P0 NANOSLEEP.SYNCS 0x989680 ;  /* 0x009896800000895d */ /* 0x008fea0003900000 */
[----:B------:R-:W3:Y:S02]  /*f120*/  @!P0 SYNCS.PHASECHK.TRANS64 P0, [R0+URZ+0x110], R3 ;  /* 0x00011003000085a7 */ /* 0x000ee400080010ff */
[----:B---3--:R-:W-:Y:S05]  /*f130*/  @!P0 BRA `(.L_x_147) ;  /* 0xfffffffc00f08947 */ /* 0x008fea000383ffff */
[----:B------:R-:W-:Y:S05]  /*f140*/  BRA `(.L_x_56) ;  /* 0xffffff40004c7947 */ /* 0x000fea000383ffff */
.L_x_64:
[----:B-1----:R1:W3:Y:S02]  /*f150*/  SYNCS.PHASECHK.TRANS64.TRYWAIT P1, [R0+URZ+0x100], R5 ;  /* 0x00010005000075a7 */ /* 0x0022e400080211ff */
[----:B---3--:R-:W-:Y:S05]  /*f160*/  @!P1 NANOSLEEP.SYNCS 0x989680 ;  /* 0x009896800000995d */ /* 0x008fea0003900000 */
[----:B------:R-:W3:Y:S02]  /*f170*/  @!P1 SYNCS.PHASECHK.TRANS64 P1, [R0+URZ+0x100], R5 ;  /* 0x00010005000095a7 */ /* 0x000ee400080210ff */
[----:B---3--:R-:W-:Y:S05]  /*f180*/  @!P1 BRA `(.L_x_64) ;  /* 0xfffffffc00f09947 */ /* 0x008fea000383ffff */
[----:B------:R-:W-:Y:S05]  /*f190*/  BRA `(.L_x_148) ;  /* 0xffffff4400a47947 */ /* 0x000fea000383ffff */
.L_x_65:
[----:B------:R-:W-:-:S07]  /*f1a0*/  MOV R3, UR17 ;  /* 0x0000001100037c02 */ /* 0x000fce0008000f00 */
.L_x_149:
[----:B-1----:R1:W3:Y:S02]  /*f1b0*/  SYNCS.PHASECHK.TRANS64.TRYWAIT P0, [R3+URZ+0x130], R0 ;  /* 0x00013000030075a7 */ /* 0x0022e400080011ff */
[----:B---3--:R-:W-:Y:S05]  /*f1c0*/  @!P0 NANOSLEEP.SYNCS 0x989680 ;  /* 0x009896800000895d */ /* 0x008fea0003900000 */
[----:B------:R-:W3:Y:S02]  /*f1d0*/  @!P0 SYNCS.PHASECHK.TRANS64 P0, [R3+URZ+0x130], R0 ;  /* 0x00013000030085a7 */ /* 0x000ee400080010ff */
[----:B---3--:R-:W-:Y:S05]  /*f1e0*/  @!P0 BRA `(.L_x_149) ;  /* 0xfffffffc00f08947 */ /* 0x008fea000383ffff */
[----:B------:R-:W-:Y:S05]  /*f1f0*/  BRA `(.L_x_150) ;  /* 0xffffff4400d47947 */ /* 0x000fea000383ffff */
.L_x_68:
[----:B------:R-:W-:Y:S07]  /*f200*/  MOV R0, UR7 ;  /* 0x0000000700007c02 */ /* 0x000fee0008000f00 */
.L_x_151:
[----:B-1----:R1:W2:Y:S02]  /*f210*/  SYNCS.PHASECHK.TRANS64.TRYWAIT P0, [R0+URZ], R3 ;  /* 0x00000003000075a7 */ /* 0x0022a400080011ff */
[----:B--2---:R-:W-:Y:S05]  /*f220*/  @!P0 NANOSLEEP.SYNCS 0x989680 ;  /* 0x009896800000895d */ /* 0x004fea0003900000 */
[----:B------:R-:W2:Y:S02]  /*f230*/  @!P0 SYNCS.PHASECHK.TRANS64 P0, [R0+URZ], R3 ;  /* 0x00000003000085a7 */ /* 0x000ea400080010ff */
[----:B--2---:R-:W-:Y:S05]  /*f240*/  @!P0 BRA `(.L_x_151) ;  /* 0xfffffffc00f08947 */ /* 0x004fea000383ffff */
[----:B------:R-:W-:Y:S05]  /*f250*/  BRA `(.L_x_67) ;  /* 0xffffff4400f47947 */ /* 0x000fea000383ffff */
.L_x_71:
[----:B------:R-:W-:-:S07]  /*f260*/  MOV R0, UR4 ;  /* 0x0000000400007c02 */ /* 0x000fce0008000f00 */
.L_x_152:
[----:B---3--:R3:W4:Y:S02]  /*f270*/  SYNCS.PHASECHK.TRANS64.TRYWAIT P0, [R0+URZ], R3 ;  /* 0x00000003000075a7 */ /* 0x00872400080011ff */
[----:B----4-:R-:W-:Y:S05]  /*f280*/  @!P0 NANOSLEEP.SYNCS 0x989680 ;  /* 0x009896800000895d */ /* 0x010fea0003900000 */
[----:B------:R-:W4:Y:S02]  /*f290*/  @!P0 SYNCS.PHASECHK.TRANS64 P0, [R0+URZ], R3 ;  /* 0x00000003000085a7 */ /* 0x000f2400080010ff */
[----:B----4-:R-:W-:Y:S05]  /*f2a0*/  @!P0 BRA `(.L_x_152) ;  /* 0xfffffffc00f08947 */ /* 0x010fea000383ffff */
[----:B------:R-:W-:Y:S05]  /*f2b0*/  BRA `(.L_x_153) ;  /* 0xffffff4800987947 */ /* 0x000fea000383ffff */
.L_x_72:
[----:B------:R-:W-:-:S07]  /*f2c0*/  MOV R0, UR4 ;  /* 0x0000000400007c02 */ /* 0x000fce0008000f00 */
.L_x_154:
[----:B---3--:R3:W4:Y:S02]  /*f2d0*/  SYNCS.PHASECHK.TRANS64.TRYWAIT P0, [R0+URZ], R3 ;  /* 0x00000003000075a7 */ /* 0x00872400080011ff */
[----:B----4-:R-:W-:Y:S05]  /*f2e0*/  @!P0 NANOSLEEP.SYNCS 0x989680 ;  /* 0x009896800000895d */ /* 0x010fea0003900000 */
[----:B------:R-:W4:Y:S02]  /*f2f0*/  @!P0 SYNCS.PHASECHK.TRANS64 P0, [R0+URZ], R3 ;  /* 0x00000003000085a7 */ /* 0x000f2400080010ff */
[----:B----4-:R-:W-:Y:S05]  /*f300*/  @!P0 BRA `(.L_x_154) ;  /* 0xfffffffc00f08947 */ /* 0x010fea000383ffff */
[----:B------:R-:W-:Y:S05]  /*f310*/  BRA `(.L_x_155) ;  /* 0xffffff4800a47947 */ /* 0x000fea000383ffff */
.L_x_77:
[----:B---3--:R3:W4:Y:S02]  /*f320*/  SYNCS.PHASECHK.TRANS64.TRYWAIT P0, [R3+URZ+0x100], R0 ;  /* 0x00010000030075a7 */ /* 0x00872400080011ff */
[----:B----4-:R-:W-:Y:S05]  /*f330*/  @!P0 NANOSLEEP.SYNCS 0x989680 ;  /* 0x009896800000895d */ /* 0x010fea0003900000 */
[----:B------:R-:W4:Y:S02]  /*f340*/  @!P0 SYNCS.PHASECHK.TRANS64 P0, [R3+URZ+0x100], R0 ;  /* 0x00010000030085a7 */ /* 0x000f2400080010ff */
[----:B----4-:R-:W-:Y:S05]  /*f350*/  @!P0 BRA `(.L_x_77) ;  /* 0xfffffffc00f08947 */ /* 0x010fea000383ffff */
[----:B------:R-:W-:Y:S05]  /*f360*/  BRA `(.L_x_156) ;  /* 0xffffff4c00c87947 */ /* 0x000fea000383ffff */
.L_x_80:
[----:B------:R-:W-:Y:S07]  /*f370*/  MOV R0, UR29 ;  /* 0x0000001d00007c02 */ /* 0x000fee0008000f00 */
.L_x_157:
[----:B---3--:R3:W4:Y:S02]  /*f380*/  SYNCS.PHASECHK.TRANS64.TRYWAIT P1, [R0+URZ+0xf8], R3 ;  /* 0x0000f803000075a7 */ /* 0x00872400080211ff */
[----:B----4-:R-:W-:Y:S05]  /*f390*/  @!P1 NANOSLEEP.SYNCS 0x989680 ;  /* 0x009896800000995d */ /* 0x010fea0003900000 */
[----:B------:R-:W4:Y:S02]  /*f3a0*/  @!P1 SYNCS.PHASECHK.TRANS64 P1, [R0+URZ+0xf8], R3 ;  /* 0x0000f803000095a7 */ /* 0x000f2400080210ff */
[----:B----4-:R-:W-:Y:S05]  /*f3b0*/  @!P1 BRA `(.L_x_157) ;  /* 0xfffffffc00f09947 */ /* 0x010fea000383ffff */
[----:B------:R-:W-:Y:S05]  /*f3c0*/  BRA `(.L_x_79) ;  /* 0xffffff54003c7947 */ /* 0x000fea000383ffff */
.L_x_83:
[----:B---3--:R-:W-:Y:S07]  /*f3d0*/  MOV R3, UR29 ;  /* 0x0000001d00037c02 */ /* 0x008fee0008000f00 */
.L_x_158:
[----:B---3--:R3:W4:Y:S02]  /*f3e0*/  SYNCS.PHASECHK.TRANS64.TRYWAIT P0, [R3+URZ+0xe8], R2 ;  /* 0x0000e802030075a7 */ /* 0x00872400080011ff */
[----:B----4-:R-:W-:Y:S05]  /*f3f0*/  @!P0 NANOSLEEP.SYNCS 0x989680 ;  /* 0x009896800000895d */ /* 0x010fea0003900000 */
[----:B------:R-:W4:Y:S02]  /*f400*/  @!P0 SYNCS.PHASECHK.TRANS64 P0, [R3+URZ+0xe8], R2 ;  /* 0x0000e802030085a7 */ /* 0x000f2400080010ff */
[----:B----4-:R-:W-:Y:S05]  /*f410*/  @!P0 BRA `(.L_x_158) ;  /* 0xfffffffc00f08947 */ /* 0x010fea000383ffff */
[----:B------:R-:W-:Y:S05]  /*f420*/  BRA `(.L_x_159) ;  /* 0xffffff5400a47947 */ /* 0x000fea000383ffff */
.L_x_86:
[----:B------:R-:W-:Y:S07]  /*f430*/  MOV R0, UR4 ;  /* 0x0000000400007c02 */ /* 0x000fee0008000f00 */
.L_x_160:
[----:B-1----:R1:W2:Y:S02]  /*f440*/  SYNCS.PHASECHK.TRANS64.TRYWAIT P0, [R0+URZ+0x100], R3 ;  /* 0x00010003000075a7 */ /* 0x0022a400080011ff */
[----:B--2---:R-:W-:Y:S05]  /*f450*/  @!P0 NANOSLEEP.SYNCS 0x989680 ;  /* 0x009896800000895d */ /* 0x004fea0003900000 */
[----:B------:R-:W2:Y:S02]  /*f460*/  @!P0 SYNCS.PHASECHK.TRANS64 P0, [R0+URZ+0x100], R3 ;  /* 0x00010003000085a7 */ /* 0x000ea400080010ff */
[----:B--2---:R-:W-:Y:S05]  /*f470*/  @!P0 BRA `(.L_x_160) ;  /* 0xfffffffc00f08947 */ /* 0x004fea000383ffff */
[----:B------:R-:W-:Y:S05]  /*f480*/  BRA `(.L_x_161) ;  /* 0xffffff60000c7947 */ /* 0x000fea000383ffff */
.L_x_92:
[----:B------:R-:W-:Y:S07]  /*f490*/  MOV R3, UR16 ;  /* 0x0000001000037c02 */ /* 0x000fee0008000f00 */
.L_x_162:
[----:B-1----:R1:W2:Y:S02]  /*f4a0*/  SYNCS.PHASECHK.TRANS64.TRYWAIT P1, [R3+URZ+0xe0], R4 ;  /* 0x0000e004030075a7 */ /* 0x0022a400080211ff */
[----:B--2---:R-:W-:Y:S05]  /*f4b0*/  @!P1 NANOSLEEP.SYNCS 0x989680 ;  /* 0x009896800000995d */ /* 0x004fea0003900000 */
[----:B------:R-:W2:Y:S02]  /*f4c0*/  @!P1 SYNCS.PHASECHK.TRANS64 P1, [R3+URZ+0xe0], R4 ;  /* 0x0000e004030095a7 */ /* 0x000ea400080210ff */
[----:B--2---:R-:W-:Y:S05]  /*f4d0*/  @!P1 BRA `(.L_x_162) ;  /* 0xfffffffc00f09947 */ /* 0x004fea000383ffff */
[----:B------:R-:W-:Y:S05]  /*f4e0*/  BRA `(.L_x_91) ;  /* 0xffffff7000547947 */ /* 0x000fea000383ffff */
.L_x_94:
[----:B------:R-:W-:Y:S07]  /*f4f0*/  MOV R3, UR5 ;  /* 0x0000000500037c02 */ /* 0x000fee0008000f00 */
.L_x_163:
[----:B-1----:R1:W2:Y:S02]  /*f500*/  SYNCS.PHASECHK.TRANS64.TRYWAIT P1, [R3+URZ+0x120], R0 ;  /* 0x00012000030075a7 */ /* 0x0022a400080211ff */
[----:B--2---:R-:W-:Y:S05]  /*f510*/  @!P1 NANOSLEEP.SYNCS 0x989680 ;  /* 0x009896800000995d */ /* 0x004fea0003900000 */
[----:B------:R-:W2:Y:S02]  /*f520*/  @!P1 SYNCS.PHASECHK.TRANS64 P1, [R3+URZ+0x120], R0 ;  /* 0x00012000030095a7 */ /* 0x000ea400080210ff */
[----:B--2---:R-:W-:Y:S05]  /*f530*/  @!P1 BRA `(.L_x_163) ;  /* 0xfffffffc00f09947 */ /* 0x004fea000383ffff */
[----:B------:R-:W-:Y:S05]  /*f540*/  BRA `(.L_x_93) ;  /* 0xffffff7800087947 */ /* 0x000fea000383ffff */
        .weak           $__internal_0_$__cuda_sm10x_tcgen05_guardrail_trap_col_being_dealloced_not_returned_by_alloc
        .type           $__internal_0_$__cuda_sm10x_tcgen05_guardrail_trap_col_being_dealloced_not_returned_by_alloc,@function
        .size           $__internal_0_$__cuda_sm10x_tcgen05_guardrail_trap_col_being_dealloced_not_returned_by_alloc,($__internal_1_$__cuda_sm10x_tcgen05_guardrail_trap_phase_invalid_during_alloc - $__internal_0_$__cuda_sm10x_tcgen05_guardrail_trap_col_being_dealloced_not_returned_by_alloc)
$__internal_0_$__cuda_sm10x_tcgen05_guardrail_trap_col_being_dealloced_not_returned_by_alloc:
[----:B------:R-:W-:Y:S05]  /*f550*/  BPT.TRAP 0x1 ;  /* 0x000000040000795c */ /* 0x000fea0000300000 */
[----:B------:R-:W-:-:S04]  /*f560*/  HFMA2 R3, -RZ, RZ, 0, 0 ;  /* 0x00000000ff037431 */ /* 0x000fc800000001ff */
[----:B------:R-:W-:Y:S05]  /*f570*/  RET.REL.NODEC R2 `(_ZN7cutlass13device_kernelINS_4gemm6kernel13GemmUniversalIN4cute5tupleIJiiiiEEENS1_10collective13CollectiveMmaINS1_35MainloopSm100TmaUmmaWarpSpecializedILi14ELi2ELi2ENS5_IJNS4_1CILi1EEESB_SB_EEEEENS5_IJNSA_ILi128EEENSA_ILi240EEENSA_ILi32EEEEEENS_12float_e4m3_tENS5_IJlSB_lEEESI_SJ_NS4_8TiledMMAINS4_8MMA_AtomIJNS4_10MMA_TraitsINS4_19SM100_MMA_F8F6F4_SSEJSI_SI_fSE_SF_NS4_17integral_constantINS4_4UMMA5MajorELSQ_0EEESR_NSO_INSP_7ScaleInELSS_0EEEST_EEEEEENS4_6LayoutISC_NS5_IJNSA_ILi0EEESX_SX_EEEEENS5_IJNS4_10UnderscoreES10_S10_EEEEENS4_13SM90_TMA_LOADENS4_14ComposedLayoutINS4_7SwizzleILi1ELi4ELi3EEENS4_18smem_ptr_flag_bitsILi8EEENSW_INS5_IJNSA_ILi8EEESG_EEENS5_IJSG_SB_EEEEEEEvNS4_8identityES13_S1D_vS1E_EENS_8epilogue10collective18CollectiveEpilogueINS1G_23Sm100TmaWarpSpecializedILi1ELi1ELi240ELb0ELb0EEEJSH_NS5_IJNSW_ISE_SB_EENSW_ISF_SB_EEEEESI_SJ_SI_SJ_NS1G_6fusion15FusionCallbacksIS1K_NS1O_17LinearCombinationISI_fSI_fLNS_15FloatRoundStyleE2EEESH_S1N_JEEENS4_5SM1004TMEM4LOAD26SM100_TMEM_LOAD_32dp32b16xES13_NS14_INS15_ILi0ELi4ELi3EEES18_NSW_INS5_IJS19_NSA_ILi16EEEEEENS5_IJS1Z_SB_EEEEEEENS4_39AutoVectorizingCopyWithAssumedAlignmentILi128EEENS4_14SM90_TMA_STOREES23_S25_S25_EEEvvEEEEvNT_6ParamsE) ;  /* 0xffffff0802a07950 */ /* 0x000fea0003c3ffff */
        .weak           $__internal_1_$__cuda_sm10x_tcgen05_guardrail_trap_phase_invalid_during_alloc
        .type           $__internal_1_$__cuda_sm10x_tcgen05_guardrail_trap_phase_invalid_during_alloc,@function
        .size           $__internal_1_$__cuda_sm10x_tcgen05_guardrail_trap_phase_invalid_during_alloc,($__internal_2_$__cuda_sm10x_tcgen05_guardrail_trap_unallocated_columns_being_dealloced - $__internal_1_$__cuda_sm10x_tcgen05_guardrail_trap_phase_invalid_during_alloc)
$__internal_1_$__cuda_sm10x_tcgen05_guardrail_trap_phase_invalid_during_alloc:
[----:B------:R-:W-:Y:S05]  /*f580*/  BPT.TRAP 0x1 ;  /* 0x000000040000795c */ /* 0x000fea0000300000 */
[----:B------:R-:W-:-:S04]  /*f590*/  MOV R3, 0x0 ;  /* 0x0000000000037802 */ /* 0x000fc80000000f00 */
[----:B------:R-:W-:Y:S05]  /*f5a0*/  RET.REL.NODEC R2 `(_ZN7cutlass13device_kernelINS_4gemm6kernel13GemmUniversalIN4cute5tupleIJiiiiEEENS1_10collective13CollectiveMmaINS1_35MainloopSm100TmaUmmaWarpSpecializedILi14ELi2ELi2ENS5_IJNS4_1CILi1EEESB_SB_EEEEENS5_IJNSA_ILi128EEENSA_ILi240EEENSA_ILi32EEEEEENS_12float_e4m3_tENS5_IJlSB_lEEESI_SJ_NS4_8TiledMMAINS4_8MMA_AtomIJNS4_10MMA_TraitsINS4_19SM100_MMA_F8F6F4_SSEJSI_SI_fSE_SF_NS4_17integral_constantINS4_4UMMA5MajorELSQ_0EEESR_NSO_INSP_7ScaleInELSS_0EEEST_EEEEEENS4_6LayoutISC_NS5_IJNSA_ILi0EEESX_SX_EEEEENS5_IJNS4_10UnderscoreES10_S10_EEEEENS4_13SM90_TMA_LOADENS4_14ComposedLayoutINS4_7SwizzleILi1ELi4ELi3EEENS4_18smem_ptr_flag_bitsILi8EEENSW_INS5_IJNSA_ILi8EEESG_EEENS5_IJSG_SB_EEEEEEEvNS4_8identityES13_S1D_vS1E_EENS_8epilogue10collective18CollectiveEpilogueINS1G_23Sm100TmaWarpSpecializedILi1ELi1ELi240ELb0ELb0EEEJSH_NS5_IJNSW_ISE_SB_EENSW_ISF_SB_EEEEESI_SJ_SI_SJ_NS1G_6fusion15FusionCallbacksIS1K_NS1O_17LinearCombinationISI_fSI_fLNS_15FloatRoundStyleE2EEESH_S1N_JEEENS4_5SM1004TMEM4LOAD26SM100_TMEM_LOAD_32dp32b16xES13_NS14_INS15_ILi0ELi4ELi3EEES18_NSW_INS5_IJS19_NSA_ILi16EEEEEENS5_IJS1Z_SB_EEEEEEENS4_39AutoVectorizingCopyWithAssumedAlignmentILi128EEENS4_14SM90_TMA_STOREES23_S25_S25_EEEvvEEEEvNT_6ParamsE) ;  /* 0xffffff0802947950 */ /* 0x000fea0003c3ffff */
        .weak           $__internal_2_$__cuda_sm10x_tcgen05_guardrail_trap_unallocated_columns_being_dealloced
        .type           $__internal_2_$__cuda_sm10x_tcgen05_guardrail_trap_unallocated_columns_being_dealloced,@function
        .size           $__internal_2_$__cuda_sm10x_tcgen05_guardrail_trap_unallocated_columns_being_dealloced,(.L_x_165 - $__internal_2_$__cuda_sm10x_tcgen05_guardrail_trap_unallocated_columns_being_dealloced)
$__internal_2_$__cuda_sm10x_tcgen05_guardrail_trap_unallocated_columns_being_dealloced:
[----:B------:R-:W-:Y:S05]  /*f5b0*/  BPT.TRAP 0x1 ;  /* 0x000000040000795c */ /* 0x000fea0000300000 */
[----:B------:R-:W-:-:S04]  /*f5c0*/  HFMA2 R3, -RZ, RZ, 0, 0 ;  /* 0x00000000ff037431 */ /* 0x000fc800000001ff */
[----:B------:R-:W-:Y:S05]  /*f5d0*/  RET.REL.NODEC R2 `(_ZN7cutlass13device_kernelINS_4gemm6kernel13GemmUniversalIN4cute5tupleIJiiiiEEENS1_10collective13CollectiveMmaINS1_35MainloopSm100TmaUmmaWarpSpecializedILi14ELi2ELi2ENS5_IJNS4_1CILi1EEESB_SB_EEEEENS5_IJNSA_ILi128EEENSA_ILi240EEENSA_ILi32EEEEEENS_12float_e4m3_tENS5_IJlSB_lEEESI_SJ_NS4_8TiledMMAINS4_8MMA_AtomIJNS4_10MMA_TraitsINS4_19SM100_MMA_F8F6F4_SSEJSI_SI_fSE_SF_NS4_17integral_constantINS4_4UMMA5MajorELSQ_0EEESR_NSO_INSP_7ScaleInELSS_0EEEST_EEEEEENS4_6LayoutISC_NS5_IJNSA_ILi0EEESX_SX_EEEEENS5_IJNS4_10UnderscoreES10_S10_EEEEENS4_13SM90_TMA_LOADENS4_14ComposedLayoutINS4_7SwizzleILi1ELi4ELi3EEENS4_18smem_ptr_flag_bitsILi8EEENSW_INS5_IJNSA_ILi8EEESG_EEENS5_IJSG_SB_EEEEEEEvNS4_8identityES13_S1D_vS1E_EENS_8epilogue10collective18CollectiveEpilogueINS1G_23Sm100TmaWarpSpecializedILi1ELi1ELi240ELb0ELb0EEEJSH_NS5_IJNSW_ISE_SB_EENSW_ISF_SB_EEEEESI_SJ_SI_SJ_NS1G_6fusion15FusionCallbacksIS1K_NS1O_17LinearCombinationISI_fSI_fLNS_15FloatRoundStyleE2EEESH_S1N_JEEENS4_5SM1004TMEM4LOAD26SM100_TMEM_LOAD_32dp32b16xES13_NS14_INS15_ILi0ELi4ELi3EEES18_NSW_INS5_IJS19_NSA_ILi16EEEEEENS5_IJS1Z_SB_EEEEEEENS4_39AutoVectorizingCopyWithAssumedAlignmentILi128EEENS4_14SM90_TMA_STOREES23_S25_S25_EEEvvEEEEvNT_6ParamsE) ;  /* 0xffffff0802887950 */ /* 0x000fea0003c3ffff */
.L_x_164:
[----:B------:R-:W-:-:S00]  /*f5e0*/  BRA `(.L_x_164) ;  /* 0xfffffffc00fc7947 */ /* 0x000fc0000383ffff */
[----:B------:R-:W-:-:S00]  /*f5f0*/  NOP ;  /* 0x0000000000007918 */ /* 0x000fc00000000000 */
        /* <DEDUP_REMOVED lines=8> */
.L_x_165:


//--------------------- .nv.global.init           --------------------------
	.section	.nv.global.init,"aw",@progbits
.nv.global.init:
	.type		$str$26,@object
	.size		$str$26,($str$25 - $str$26)
$str$26:
        /*0000*/ 	.byte	0x2f, 0x74, 0x6d, 0x70, 0x2f, 0x63, 0x75, 0x74, 0x6c, 0x61, 0x73, 0x73, 0x5f, 0x73, 0x77, 0x65
        /*0010*/ 	.byte	0x65, 0x70, 0x5f, 0x73, 0x72, 0x63, 0x2f, 0x69, 0x6e, 0x63, 0x6c, 0x75, 0x64, 0x65, 0x2f, 0x63
        /*0020*/ 	.byte	0x75, 0x74, 0x65, 0x2f, 0x61, 0x74, 0x6f, 0x6d, 0x2f, 0x63, 0x6f, 0x70, 0x79, 0x5f, 0x74, 0x72
        /*0030*/ 	.byte	0x61, 0x69, 0x74, 0x73, 0x5f, 0x73, 0x6d, 0x31, 0x30, 0x30, 0x2e, 0x68, 0x70, 0x70, 0x00
	.type		$str$25,@object
	.size		$str$25,(__unnamed_1 - $str$25)
$str$25:
        /*003f*/ 	.byte	0x28, 0x28, 0x75, 0x69, 0x6e, 0x74, 0x33, 0x32, 0x5f, 0x74, 0x28, 0x74, 0x68, 0x72, 0x65, 0x61
        /*004f*/ 	.byte	0x64, 0x49, 0x64, 0x78, 0x2e, 0x78, 0x29, 0x20, 0x2f, 0x20, 0x33, 0x32, 0x29, 0x20, 0x25, 0x20
        /*005f*/ 	.byte	0x34, 0x29, 0x20, 0x3d, 0x3d, 0x20, 0x28, 0x28, 0x28, 0x74, 0x6d, 0x65, 0x6d, 0x5f, 0x61, 0x64
        /*006f*/ 	.byte	0x64, 0x72, 0x20, 0x3e, 0x3e, 0x20, 0x31, 0x36, 0x29, 0x20, 0x2f, 0x20, 0x33, 0x32, 0x29, 0x20
        /*007f*/ 	.byte	0x25, 0x20, 0x34, 0x29, 0x00
	.type		__unnamed_1,@object
	.size		__unnamed_1,(.L_1 - __unnamed_1)
__unnamed_1:
        /* <DEDUP_REMOVED lines=37> */
        /*02d4*/ 	.byte	0x3a, 0x43, 0x3c, 0x30, 0x3e, 0x3e, 0x3e, 0x3e, 0x5d, 0x00
.L_1:


//--------------------- .nv.shared._ZN7cutlass13device_kernelINS_4gemm6kernel13GemmUniversalIN4cute5tupleIJiiiiEEENS1_10collective13CollectiveMmaINS1_35MainloopSm100TmaUmmaWarpSpecializedILi14ELi2ELi2ENS5_IJNS4_1CILi1EEESB_SB_EEEEENS5_IJNSA_ILi128EEENSA_ILi240EEENSA_ILi32EEEEEENS_12float_e4m3_tENS5_IJlSB_lEEESI_SJ_NS4_8TiledMMAINS4_8MMA_AtomIJNS4_10MMA_TraitsINS4_19SM100_MMA_F8F6F4_SSEJSI_SI_fSE_SF_NS4_17integral_constantINS4_4UMMA5MajorELSQ_0EEESR_NSO_INSP_7ScaleInELSS_0EEEST_EEEEEENS4_6LayoutISC_NS5_IJNSA_ILi0EEESX_SX_EEEEENS5_IJNS4_10UnderscoreES10_S10_EEEEENS4_13SM90_TMA_LOADENS4_14ComposedLayoutINS4_7SwizzleILi1ELi4ELi3EEENS4_18smem_ptr_flag_bitsILi8EEENSW_INS5_IJNSA_ILi8EEESG_EEENS5_IJSG_SB_EEEEEEEvNS4_8identityES13_S1D_vS1E_EENS_8epilogue10collective18CollectiveEpilogueINS1G_23Sm100TmaWarpSpecializedILi1ELi1ELi240ELb0ELb0EEEJSH_NS5_IJNSW_ISE_SB_EENSW_ISF_SB_EEEEESI_SJ_SI_SJ_NS1G_6fusion15FusionCallbacksIS1K_NS1O_17LinearCombinationISI_fSI_fLNS_15FloatRoundStyleE2EEESH_S1N_JEEENS4_5SM1004TMEM4LOAD26SM100_TMEM_LOAD_32dp32b16xES13_NS14_INS15_ILi0ELi4ELi3EEES18_NSW_INS5_IJS19_NSA_ILi16EEEEEENS5_IJS1Z_SB_EEEEEEENS4_39AutoVectorizingCopyWithAssumedAlignmentILi128EEENS4_14SM90_TMA_STOREES23_S25_S25_EEEvvEEEEvNT_6ParamsE --------------------------
	.section	.nv.shared._ZN7cutlass13device_kernelINS_4gemm6kernel13GemmUniversalIN4cute5tupleIJiiiiEEENS1_10collective13CollectiveMmaINS1_35MainloopSm100TmaUmmaWarpSpecializedILi14ELi2ELi2ENS5_IJNS4_1CILi1EEESB_SB_EEEEENS5_IJNSA_ILi128EEENSA_ILi240EEENSA_ILi32EEEEEENS_12float_e4m3_tENS5_IJlSB_lEEESI_SJ_NS4_8TiledMMAINS4_8MMA_AtomIJNS4_10MMA_TraitsINS4_19SM100_MMA_F8F6F4_SSEJSI_SI_fSE_SF_NS4_17integral_constantINS4_4UMMA5MajorELSQ_0EEESR_NSO_INSP_7ScaleInELSS_0EEEST_EEEEEENS4_6LayoutISC_NS5_IJNSA_ILi0EEESX_SX_EEEEENS5_IJNS4_10UnderscoreES10_S10_EEEEENS4_13SM90_TMA_LOADENS4_14ComposedLayoutINS4_7SwizzleILi1ELi4ELi3EEENS4_18smem_ptr_flag_bitsILi8EEENSW_INS5_IJNSA_ILi8EEESG_EEENS5_IJSG_SB_EEEEEEEvNS4_8identityES13_S1D_vS1E_EENS_8epilogue10collective18CollectiveEpilogueINS1G_23Sm100TmaWarpSpecializedILi1ELi1ELi240ELb0ELb0EEEJSH_NS5_IJNSW_ISE_SB_EENSW_ISF_SB_EEEEESI_SJ_SI_SJ_NS1G_6fusion15FusionCallbacksIS1K_NS1O_17LinearCombinationISI_fSI_fLNS_15FloatRoundStyleE2EEESH_S1N_JEEENS4_5SM1004TMEM4LOAD26SM100_TMEM_LOAD_32dp32b16xES13_NS14_INS15_ILi0ELi4ELi3EEES18_NSW_INS5_IJS19_NSA_ILi16EEEEEENS5_IJS1Z_SB_EEEEEEENS4_39AutoVectorizingCopyWithAssumedAlignmentILi128EEENS4_14SM90_TMA_STOREES23_S25_S25_EEEvvEEEEvNT_6ParamsE,"aw",@nobits
	.sectionflags	@""
	.align	16
	.zero		1024


//--------------------- .nv.shared.reserved.0     --------------------------
	.section	.nv.shared.reserved.0,"aw",@nobits
	.weak		__nv_reservedSMEM_offset_0_alias
	.size		__nv_reservedSMEM_offset_0_alias, 0, 64
	.other		__nv_reservedSMEM_offset_0_alias,@"STO_CUDA_RESERVED_SHARED STV_DEFAULT"
__nv_reservedSMEM_offset_0_alias:
	.zero		0
.nv.shared.reserved.0:
	.zero		64
	.weak		__nv_reservedSMEM_tcgen05_partition
	.type		__nv_reservedSMEM_tcgen05_partition,@object
	.size		__nv_reservedSMEM_tcgen05_partition,(.L_0 - __nv_reservedSMEM_tcgen05_partition)
__nv_reservedSMEM_tcgen05_partition:
	.zero		32
.L_0:


//--------------------- .nv.global                --------------------------
	.section	.nv.global,"aw",@nobits
.nv.global:
	.type		_ZN40_INTERNAL_7e308ac3_4_k_cu_78d763da_270054cute1_E,@object
	.size		_ZN40_INTERNAL_7e308ac3_4_k_cu_78d763da_270054cute1_E,(_ZN40_INTERNAL_7e308ac3_4_k_cu_78d763da_270054cuda3std3__45__cpo6cbeginE - _ZN40_INTERNAL_7e308ac3_4_k_cu_78d763da_270054cute1_E)
_ZN40_INTERNAL_7e308ac3_4_k_cu_78d763da_270054cute1_E:
	.zero		1
	.type		_ZN40_INTERNAL_7e308ac3_4_k_cu_78d763da_270054cuda3std3__45__cpo6cbeginE,@object
	.size		_ZN40_INTERNAL_7e308ac3_4_k_cu_78d763da_270054cuda3std3__45__cpo6cbeginE,(_ZN40_INTERNAL_7e308ac3_4_k_cu_78d763da_270054cuda3std3__48in_placeE - _ZN40_INTERNAL_7e308ac3_4_k_cu_78d763da_270054cuda3std3__45__cpo6cbeginE)
_ZN40_INTERNAL_7e308ac3_4_k_cu_78d763da_270054cuda3std3__45__cpo6cbeginE:
	.zero		1
	.type		_ZN40_INTERNAL_7e308ac3_4_k_cu_78d763da_270054cuda3std3__48in_placeE,@object
	.size		_ZN40_INTERNAL_7e308ac3_4_k_cu_78d763da_270054cuda3std3__48in_placeE,(_ZN40_INTERNAL_7e308ac3_4_k_cu_78d763da_270054cuda3std6ranges3__45__cpo9iter_moveE - _ZN40_INTERNAL_7e308ac3_4_k_cu_78d763da_270054cuda3std3__48in_placeE)
_ZN40_INTERNAL_7e308ac3_4_k_cu_78d763da_270054cuda3std3__48in_placeE:
	.zero		1
	.type		_ZN40_INTERNAL_7e308ac3_4_k_cu_78d763da_270054cuda3std6ranges3__45__cpo9iter_moveE,@object
	.size		_ZN40_INTERNAL_7e308ac3_4_k_cu_78d763da_270054cuda3std6ranges3__45__cpo9iter_moveE,(_ZN40_INTERNAL_7e308ac3_4_k_cu_78d763da_270054cuda3std3__45__cpo5beginE - _ZN40_INTERNAL_7e308ac3_4_k_cu_78d763da_270054cuda3std6ranges3__45__cpo9iter_moveE)
_ZN40_INTERNAL_7e308ac3_4_k_cu_78d763da_270054cuda3std6ranges3__45__cpo9iter_moveE:
	.zero		1
	.type		_ZN40_INTERNAL_7e308ac3_4_k_cu_78d763da_270054cuda3std3__45__cpo5beginE,@object
	.size		_ZN40_INTERNAL_7e308ac3_4_k_cu_78d763da_270054cuda3std3__45__cpo5beginE,(_ZN40_INTERNAL_7e308ac3_4_k_cu_78d763da_270054cuda3std3__442_GLOBAL__N__7e308ac3_4_k_cu_78d763da_270056ignoreE - _ZN40_INTERNAL_7e308ac3_4_k_cu_78d763da_270054cuda3std3__45__cpo5beginE)
_ZN40_INTERNAL_7e308ac3_4_k_cu_78d763da_270054cuda3std3__45__cpo5beginE:
	.zero		1
	.type		_ZN40_INTERNAL_7e308ac3_4_k_cu_78d763da_270054cuda3std3__442_GLOBAL__N__7e308ac3_4_k_cu_78d763da_270056ignoreE,@object
	.size		_ZN40_INTERNAL_7e308ac3_4_k_cu_78d763da_270054cuda3std3__442_GLOBAL__N__7e308ac3_4_k_cu_78d763da_270056ignoreE,(_ZN40_INTERNAL_7e308ac3_4_k_cu_78d763da_270054cute7productE - _ZN40_INTERNAL_7e308ac3_4_k_cu_78d763da_270054cuda3std3__442_GLOBAL__N__7e308ac3_4_k_cu_78d763da_270056ignoreE)
_ZN40_INTERNAL_7e308ac3_4_k_cu_78d763da_270054cuda3std3__442_GLOBAL__N__7e308ac3_4_k_cu_78d763da_270056ignoreE:
	.zero		1
	.type		_ZN40_INTERNAL_7e308ac3_4_k_cu_78d763da_270054cute7productE,@object
	.size		_ZN40_INTERNAL_7e308ac3_4_k_cu_78d763da_270054cute7productE,(_ZN40_INTERNAL_7e308ac3_4_k_cu_78d763da_270054cuda3std3__45__cpo3endE - _ZN40_INTERNAL_7e308ac3_4_k_cu_78d763da_270054cute7productE)
_ZN40_INTERNAL_7e308ac3_4_k_cu_78d763da_270054cute7productE:
	.zero		1
	.type		_ZN40_INTERNAL_7e308ac3_4_k_cu_78d763da_270054cuda3std3__45__cpo3endE,@object
	.size		_ZN40_INTERNAL_7e308ac3_4_k_cu_78d763da_270054cuda3std3__45__cpo3endE,(_ZN40_INTERNAL_7e308ac3_4_k_cu_78d763da_270054cuda3std3__419piecewise_constructE - _ZN40_INTERNAL_7e308ac3_4_k_cu_78d763da_270054cuda3std3__45__cpo3endE)
_ZN40_INTERNAL_7e308ac3_4_k_cu_78d763da_270054cuda3std3__45__cpo3endE:
	.zero		1
	.type		_ZN40_INTERNAL_7e308ac3_4_k_cu_78d763da_270054cuda3std3__419piecewise_constructE,@object
	.size		_ZN40_INTERNAL_7e308ac3_4_k_cu_78d763da_270054cuda3std3__419piecewise_constructE,(_ZN40_INTERNAL_7e308ac3_4_k_cu_78d763da_270054cuda3std3__45__cpo4cendE - _ZN40_INTERNAL_7e308ac3_4_k_cu_78d763da_270054cuda3std3__419piecewise_constructE)
_ZN40_INTERNAL_7e308ac3_4_k_cu_78d763da_270054cuda3std3__419piecewise_constructE:
	.zero		1
	.type		_ZN40_INTERNAL_7e308ac3_4_k_cu_78d763da_270054cuda3std3__45__cpo4cendE,@object
	.size		_ZN40_INTERNAL_7e308ac3_4_k_cu_78d763da_270054cuda3std3__45__cpo4cendE,(_ZN40_INTERNAL_7e308ac3_4_k_cu_78d763da_270054cuda3std6ranges3__45__cpo4swapE - _ZN40_INTERNAL_7e308ac3_4_k_cu_78d763da_270054cuda3std3__45__cpo4cendE)
_ZN40_INTERNAL_7e308ac3_4_k_cu_78d763da_270054cuda3std3__45__cpo4cendE:
	.zero		1
	.type		_ZN40_INTERNAL_7e308ac3_4_k_cu_78d763da_270054cuda3std6ranges3__45__cpo4swapE,@object
	.size		_ZN40_INTERNAL_7e308ac3_4_k_cu_78d763da_270054cuda3std6ranges3__45__cpo4swapE,(.L_9 - _ZN40_INTERNAL_7e308ac3_4_k_cu_78d763da_270054cuda3std6ranges3__45__cpo4swapE)
_ZN40_INTERNAL_7e308ac3_4_k_cu_78d763da_270054cuda3std6ranges3__45__cpo4swapE:
	.zero		1
.L_9:


//--------------------- .nv.constant0._ZN7cutlass13device_kernelINS_4gemm6kernel13GemmUniversalIN4cute5tupleIJiiiiEEENS1_10collective13CollectiveMmaINS1_35MainloopSm100TmaUmmaWarpSpecializedILi14ELi2ELi2ENS5_IJNS4_1CILi1EEESB_SB_EEEEENS5_IJNSA_ILi128EEENSA_ILi240EEENSA_ILi32EEEEEENS_12float_e4m3_tENS5_IJlSB_lEEESI_SJ_NS4_8TiledMMAINS4_8MMA_AtomIJNS4_10MMA_TraitsINS4_19SM100_MMA_F8F6F4_SSEJSI_SI_fSE_SF_NS4_17integral_constantINS4_4UMMA5MajorELSQ_0EEESR_NSO_INSP_7ScaleInELSS_0EEEST_EEEEEENS4_6LayoutISC_NS5_IJNSA_ILi0EEESX_SX_EEEEENS5_IJNS4_10UnderscoreES10_S10_EEEEENS4_13SM90_TMA_LOADENS4_14ComposedLayoutINS4_7SwizzleILi1ELi4ELi3EEENS4_18smem_ptr_flag_bitsILi8EEENSW_INS5_IJNSA_ILi8EEESG_EEENS5_IJSG_SB_EEEEEEEvNS4_8identityES13_S1D_vS1E_EENS_8epilogue10collective18CollectiveEpilogueINS1G_23Sm100TmaWarpSpecializedILi1ELi1ELi240ELb0ELb0EEEJSH_NS5_IJNSW_ISE_SB_EENSW_ISF_SB_EEEEESI_SJ_SI_SJ_NS1G_6fusion15FusionCallbacksIS1K_NS1O_17LinearCombinationISI_fSI_fLNS_15FloatRoundStyleE2EEESH_S1N_JEEENS4_5SM1004TMEM4LOAD26SM100_TMEM_LOAD_32dp32b16xES13_NS14_INS15_ILi0ELi4ELi3EEES18_NSW_INS5_IJS19_NSA_ILi16EEEEEENS5_IJS1Z_SB_EEEEEEENS4_39AutoVectorizingCopyWithAssumedAlignmentILi128EEENS4_14SM90_TMA_STOREES23_S25_S25_EEEvvEEEEvNT_6ParamsE --------------------------
	.section	.nv.constant0._ZN7cutlass13device_kernelINS_4gemm6kernel13GemmUniversalIN4cute5tupleIJiiiiEEENS1_10collective13CollectiveMmaINS1_35MainloopSm100TmaUmmaWarpSpecializedILi14ELi2ELi2ENS5_IJNS4_1CILi1EEESB_SB_EEEEENS5_IJNSA_ILi128EEENSA_ILi240EEENSA_ILi32EEEEEENS_12float_e4m3_tENS5_IJlSB_lEEESI_SJ_NS4_8TiledMMAINS4_8MMA_AtomIJNS4_10MMA_TraitsINS4_19SM100_MMA_F8F6F4_SSEJSI_SI_fSE_SF_NS4_17integral_constantINS4_4UMMA5MajorELSQ_0EEESR_NSO_INSP_7ScaleInELSS_0EEEST_EEEEEENS4_6LayoutISC_NS5_IJNSA_ILi0EEESX_SX_EEEEENS5_IJNS4_10UnderscoreES10_S10_EEEEENS4_13SM90_TMA_LOADENS4_14ComposedLayoutINS4_7SwizzleILi1ELi4ELi3EEENS4_18smem_ptr_flag_bitsILi8EEENSW_INS5_IJNSA_ILi8EEESG_EEENS5_IJSG_SB_EEEEEEEvNS4_8identityES13_S1D_vS1E_EENS_8epilogue10collective18CollectiveEpilogueINS1G_23Sm100TmaWarpSpecializedILi1ELi1ELi240ELb0ELb0EEEJSH_NS5_IJNSW_ISE_SB_EENSW_ISF_SB_EEEEESI_SJ_SI_SJ_NS1G_6fusion15FusionCallbacksIS1K_NS1O_17LinearCombinationISI_fSI_fLNS_15FloatRoundStyleE2EEESH_S1N_JEEENS4_5SM1004TMEM4LOAD26SM100_TMEM_LOAD_32dp32b16xES13_NS14_INS15_ILi0ELi4ELi3EEES18_NSW_INS5_IJS19_NSA_ILi16EEEEEENS5_IJS1Z_SB_EEEEEEENS4_39AutoVectorizingCopyWithAssumedAlignmentILi128EEENS4_14SM90_TMA_STOREES23_S25_S25_EEEvvEEEEvNT_6ParamsE,"a",@progbits
	.sectionflags	@""
	.align	4
.nv.constant0._ZN7cutlass13device_kernelINS_4gemm6kernel13GemmUniversalIN4cute5tupleIJiiiiEEENS1_10collective13CollectiveMmaINS1_35MainloopSm100TmaUmmaWarpSpecializedILi14ELi2ELi2ENS5_IJNS4_1CILi1EEESB_SB_EEEEENS5_IJNSA_ILi128EEENSA_ILi240EEENSA_ILi32EEEEEENS_12float_e4m3_tENS5_IJlSB_lEEESI_SJ_NS4_8TiledMMAINS4_8MMA_AtomIJNS4_10MMA_TraitsINS4_19SM100_MMA_F8F6F4_SSEJSI_SI_fSE_SF_NS4_17integral_constantINS4_4UMMA5MajorELSQ_0EEESR_NSO_INSP_7ScaleInELSS_0EEEST_EEEEEENS4_6LayoutISC_NS5_IJNSA_ILi0EEESX_SX_EEEEENS5_IJNS4_10UnderscoreES10_S10_EEEEENS4_13SM90_TMA_LOADENS4_14ComposedLayoutINS4_7SwizzleILi1ELi4ELi3EEENS4_18smem_ptr_flag_bitsILi8EEENSW_INS5_IJNSA_ILi8EEESG_EEENS5_IJSG_SB_EEEEEEEvNS4_8identityES13_S1D_vS1E_EENS_8epilogue10collective18CollectiveEpilogueINS1G_23Sm100TmaWarpSpecializedILi1ELi1ELi240ELb0ELb0EEEJSH_NS5_IJNSW_ISE_SB_EENSW_ISF_SB_EEEEESI_SJ_SI_SJ_NS1G_6fusion15FusionCallbacksIS1K_NS1O_17LinearCombinationISI_fSI_fLNS_15FloatRoundStyleE2EEESH_S1N_JEEENS4_5SM1004TMEM4LOAD26SM100_TMEM_LOAD_32dp32b16xES13_NS14_INS15_ILi0ELi4ELi3EEES18_NSW_INS5_IJS19_NSA_ILi16EEEEEENS5_IJS1Z_SB_EEEEEEENS4_39AutoVectorizingCopyWithAssumedAlignmentILi128EEENS4_14SM90_TMA_STOREES23_S25_S25_EEEvvEEEEvNT_6ParamsE:
	.zero		2944


//--------------------- SYMBOLS --------------------------

	.type		.nv.reservedSmem.offset0,@object
	.size		.nv.reservedSmem.offset0,0x4
	.type		.nv.reservedSmem.cap,@object
	.size		.nv.reservedSmem.cap,0x4
	.type		__assertfail,@function
